//
// Generated by NVIDIA NVVM Compiler
//
// Compiler Build ID: CL-36424714
// Cuda compilation tools, release 13.0, V13.0.88
// Based on NVVM 20.0.0
//

.version 9.0
.target sm_100
.address_size 64

	// .globl	_Z26six_frame_translate_kernelPKcPKiS2_iP15TranslatedFramePj
.const .align 1 .b8 GENETIC_CODE[64] = {75, 78, 75, 78, 84, 84, 84, 84, 82, 83, 82, 83, 73, 73, 77, 73, 81, 72, 81, 72, 80, 80, 80, 80, 82, 82, 82, 82, 76, 76, 76, 76, 69, 68, 69, 68, 65, 65, 65, 65, 71, 71, 71, 71, 86, 86, 86, 86, 42, 89, 42, 89, 83, 83, 83, 83, 87, 67, 42, 67, 76, 70, 76, 70};
.const .align 4 .b8 BLOSUM62_SCORES[2304] = {0, 0, 128, 64, 0, 0, 128, 191, 0, 0, 0, 192, 0, 0, 0, 192, 0, 0, 0, 0, 0, 0, 128, 191, 0, 0, 128, 191, 0, 0, 0, 0, 0, 0, 0, 192, 0, 0, 128, 191, 0, 0, 128, 191, 0, 0, 128, 191, 0, 0, 128, 191, 0, 0, 0, 192, 0, 0, 128, 191, 0, 0, 128, 63, 0, 0, 0, 0, 0, 0, 64, 192, 0, 0, 0, 192, 0, 0, 0, 0, 0, 0, 0, 192, 0, 0, 128, 191, 0, 0, 0, 0, 0, 0, 128, 192, 0, 0, 128, 191, 0, 0, 160, 64, 0, 0, 0, 0, 0, 0, 0, 192, 0, 0, 64, 192, 0, 0, 128, 63, 0, 0, 0, 0, 0, 0, 0, 192, 0, 0, 0, 0, 0, 0, 64, 192, 0, 0, 0, 192, 0, 0, 0, 64, 0, 0, 128, 191, 0, 0, 64, 192, 0, 0, 0, 192, 0, 0, 128, 191, 0, 0, 128, 191, 0, 0, 64, 192, 0, 0, 0, 192, 0, 0, 64, 192, 0, 0, 128, 191, 0, 0, 0, 0, 0, 0, 128, 191, 0, 0, 128, 192, 0, 0, 0, 192, 0, 0, 0, 0, 0, 0, 192, 64, 0, 0, 128, 63, 0, 0, 64, 192, 0, 0, 0, 0, 0, 0, 0, 0, 0, 0, 0, 0, 0, 0, 128, 63, 0, 0, 64, 192, 0, 0, 64, 192, 0, 0, 0, 0, 0, 0, 0, 192, 0, 0, 64, 192, 0, 0, 0, 192, 0, 0, 128, 63, 0, 0, 0, 0, 0, 0, 128, 192, 0, 0, 0, 192, 0, 0, 64, 192, 0, 0, 64, 64, 0, 0, 0, 0, 0, 0, 128, 191, 0, 0, 128, 192, 0, 0, 0, 192, 0, 0, 0, 192, 0, 0, 128, 63, 0, 0, 192, 64, 0, 0, 64, 192, 0, 0, 0, 0, 0, 0, 0, 64, 0, 0, 128, 191, 0, 0, 128, 191, 0, 0, 64, 192, 0, 0, 128, 192, 0, 0, 128, 191, 0, 0, 64, 192, 0, 0, 64, 192, 0, 0, 128, 191, 0, 0, 0, 0, 0, 0, 128, 191, 0, 0, 128, 192, 0, 0, 64, 192, 0, 0, 64, 192, 0, 0, 128, 64, 0, 0, 128, 63, 0, 0, 128, 191, 0, 0, 128, 192, 0, 0, 0, 0, 0, 0, 64, 192, 0, 0, 64, 192, 0, 0, 64, 192, 0, 0, 16, 65, 0, 0, 64, 192, 0, 0, 128, 192, 0, 0, 64, 192, 0, 0, 64, 192, 0, 0, 128, 191, 0, 0, 128, 191, 0, 0, 64, 192, 0, 0, 128, 191, 0, 0, 0, 192, 0, 0, 64, 192, 0, 0, 128, 191, 0, 0, 128, 191, 0, 0, 0, 192, 0, 0, 0, 192, 0, 0, 128, 191, 0, 0, 64, 192, 0, 0, 64, 192, 0, 0, 0, 192, 0, 0, 128, 192, 0, 0, 128, 191, 0, 0, 128, 63, 0, 0, 0, 0, 0, 0, 0, 0, 0, 0, 64, 192, 0, 0, 160, 64, 0, 0, 0, 64, 0, 0, 0, 192, 0, 0, 0, 0, 0, 0, 64, 192, 0, 0, 0, 192, 0, 0, 128, 63, 0, 0, 0, 0, 0, 0, 64, 192, 0, 0, 128, 191, 0, 0, 0, 0, 0, 0, 128, 191, 0, 0, 0, 192, 0, 0, 128, 191, 0, 0, 0, 192, 0, 0, 0, 0, 0, 0, 64, 64, 0, 0, 128, 191, 0, 0, 128, 192, 0, 0, 128, 191, 0, 0, 0, 0, 0, 0, 0, 0, 0, 0, 0, 64, 0, 0, 128, 192, 0, 0, 0, 64, 0, 0, 160, 64, 0, 0, 0, 192, 0, 0, 0, 0, 0, 0, 64, 192, 0, 0, 64, 192, 0, 0, 128, 63, 0, 0, 0, 192, 0, 0, 64, 192, 0, 0, 128, 191, 0, 0, 0, 0, 0, 0, 128, 191, 0, 0, 64, 192, 0, 0, 0, 192, 0, 0, 0, 192, 0, 0, 128, 63, 0, 0, 128, 64, 0, 0, 128, 191, 0, 0, 128, 192, 0, 0, 0, 0, 0, 0, 0, 192, 0, 0, 0, 0, 0, 0, 128, 191, 0, 0, 64, 192, 0, 0, 0, 192, 0, 0, 0, 192, 0, 0, 192, 64, 0, 0, 0, 192, 0, 0, 128, 192, 0, 0, 128, 192, 0, 0, 0, 192, 0, 0, 64, 192, 0, 0, 64, 192, 0, 0, 0, 192, 0, 0, 0, 0, 0, 0, 0, 192, 0, 0, 0, 192, 0, 0, 64, 192, 0, 0, 64, 192, 0, 0, 128, 191, 0, 0, 0, 192, 0, 0, 128, 191, 0, 0, 128, 192, 0, 0, 0, 192, 0, 0, 0, 0, 0, 0, 128, 63, 0, 0, 128, 191, 0, 0, 64, 192, 0, 0, 0, 0, 0, 0, 0, 0, 0, 0, 0, 192, 0, 0, 0, 65, 0, 0, 64, 192, 0, 0, 64, 192, 0, 0, 128, 191, 0, 0, 0, 192, 0, 0, 128, 191, 0, 0, 0, 192, 0, 0, 128, 191, 0, 0, 0, 192, 0, 0, 0, 192, 0, 0, 0, 64, 0, 0, 64, 192, 0, 0, 0, 0, 0, 0, 0, 0, 0, 0, 128, 191, 0, 0, 128, 192, 0, 0, 128, 191, 0, 0, 64, 192, 0, 0, 64, 192, 0, 0, 64, 192, 0, 0, 128, 191, 0, 0, 64, 192, 0, 0, 64, 192, 0, 0, 128, 192, 0, 0, 64, 192, 0, 0, 128, 64, 0, 0, 0, 64, 0, 0, 64, 192, 0, 0, 128, 63, 0, 0, 0, 0, 0, 0, 64, 192, 0, 0, 0, 192, 0, 0, 128, 191, 0, 0, 64, 192, 0, 0, 128, 191, 0, 0, 64, 64, 0, 0, 64, 192, 0, 0, 64, 192, 0, 0, 128, 191, 0, 0, 128, 192, 0, 0, 128, 191, 0, 0, 0, 192, 0, 0, 64, 192, 0, 0, 128, 192, 0, 0, 128, 191, 0, 0, 0, 192, 0, 0, 64, 192, 0, 0, 128, 192, 0, 0, 64, 192, 0, 0, 0, 64, 0, 0, 128, 64, 0, 0, 0, 192, 0, 0, 0, 64, 0, 0, 0, 0, 0, 0, 64, 192, 0, 0, 0, 192, 0, 0, 128, 191, 0, 0, 0, 192, 0, 0, 128, 191, 0, 0, 128, 63, 0, 0, 128, 192, 0, 0, 64, 192, 0, 0, 128, 191, 0, 0, 128, 192, 0, 0, 128, 191, 0, 0, 0, 64, 0, 0, 0, 0, 0, 0, 128, 191, 0, 0, 64, 192, 0, 0, 128, 63, 0, 0, 128, 63, 0, 0, 0, 192, 0, 0, 128, 191, 0, 0, 64, 192, 0, 0, 0, 192, 0, 0, 160, 64, 0, 0, 128, 191, 0, 0, 64, 192, 0, 0, 128, 191, 0, 0, 0, 0, 0, 0, 128, 191, 0, 0, 64, 192, 0, 0, 0, 192, 0, 0, 0, 192, 0, 0, 0, 0, 0, 0, 128, 63, 0, 0, 128, 191, 0, 0, 128, 192, 0, 0, 128, 191, 0, 0, 128, 191, 0, 0, 0, 192, 0, 0, 64, 192, 0, 0, 128, 191, 0, 0, 0, 0, 0, 0, 0, 192, 0, 0, 64, 192, 0, 0, 0, 192, 0, 0, 128, 63, 0, 0, 0, 64, 0, 0, 128, 191, 0, 0, 160, 64, 0, 0, 0, 0, 0, 0, 0, 192, 0, 0, 128, 191, 0, 0, 128, 191, 0, 0, 128, 191, 0, 0, 128, 191, 0, 0, 128, 63, 0, 0, 64, 192, 0, 0, 128, 191, 0, 0, 128, 191, 0, 0, 128, 192, 0, 0, 0, 192, 0, 0, 64, 192, 0, 0, 64, 192, 0, 0, 64, 192, 0, 0, 0, 192, 0, 0, 64, 192, 0, 0, 64, 192, 0, 0, 64, 192, 0, 0, 128, 191, 0, 0, 0, 0, 0, 0, 0, 0, 0, 0, 64, 192, 0, 0, 0, 0, 0, 0, 192, 64, 0, 0, 128, 192, 0, 0, 0, 192, 0, 0, 0, 192, 0, 0, 128, 63, 0, 0, 64, 64, 0, 0, 128, 191, 0, 0, 64, 192, 0, 0, 64, 192, 0, 0, 128, 191, 0, 0, 128, 192, 0, 0, 128, 191, 0, 0, 0, 192, 0, 0, 0, 192, 0, 0, 128, 191, 0, 0, 64, 192, 0, 0, 128, 191, 0, 0, 128, 191, 0, 0, 0, 192, 0, 0, 0, 192, 0, 0, 64, 192, 0, 0, 64, 192, 0, 0, 128, 191, 0, 0, 0, 192, 0, 0, 128, 192, 0, 0, 224, 64, 0, 0, 128, 191, 0, 0, 128, 191, 0, 0, 128, 192, 0, 0, 64, 192, 0, 0, 0, 192, 0, 0, 0, 192, 0, 0, 128, 191, 0, 0, 0, 192, 0, 0, 128, 192, 0, 0, 128, 63, 0, 0, 128, 191, 0, 0, 128, 63, 0, 0, 0, 0, 0, 0, 128, 191, 0, 0, 0, 0, 0, 0, 0, 0, 0, 0, 0, 0, 0, 0, 128, 191, 0, 0, 0, 192, 0, 0, 0, 192, 0, 0, 0, 0, 0, 0, 128, 191, 0, 0, 0, 192, 0, 0, 128, 191, 0, 0, 128, 64, 0, 0, 128, 63, 0, 0, 64, 192, 0, 0, 0, 192, 0, 0, 0, 192, 0, 0, 0, 0, 0, 0, 0, 0, 0, 0, 0, 0, 0, 0, 128, 192, 0, 0, 0, 0, 0, 0, 128, 191, 0, 0, 0, 0, 0, 0, 128, 191, 0, 0, 128, 191, 0, 0, 128, 191, 0, 0, 128, 191, 0, 0, 0, 192, 0, 0, 0, 192, 0, 0, 128, 191, 0, 0, 128, 191, 0, 0, 128, 191, 0, 0, 128, 191, 0, 0, 0, 192, 0, 0, 128, 191, 0, 0, 128, 63, 0, 0, 160, 64, 0, 0, 0, 192, 0, 0, 0, 192, 0, 0, 0, 0, 0, 0, 128, 191, 0, 0, 128, 191, 0, 0, 0, 0, 0, 0, 128, 192, 0, 0, 64, 192, 0, 0, 64, 192, 0, 0, 128, 192, 0, 0, 128, 192, 0, 0, 0, 192, 0, 0, 0, 192, 0, 0, 64, 192, 0, 0, 0, 192, 0, 0, 0, 192, 0, 0, 64, 192, 0, 0, 0, 192, 0, 0, 64, 192, 0, 0, 128, 191, 0, 0, 128, 63, 0, 0, 128, 192, 0, 0, 64, 192, 0, 0, 0, 192, 0, 0, 48, 65, 0, 0, 0, 64, 0, 0, 64, 192, 0, 0, 128, 192, 0, 0, 64, 192, 0, 0, 0, 192, 0, 0, 128, 192, 0, 0, 0, 192, 0, 0, 0, 192, 0, 0, 0, 192, 0, 0, 64, 192, 0, 0, 0, 192, 0, 0, 128, 191, 0, 0, 0, 192, 0, 0, 64, 192, 0, 0, 0, 64, 0, 0, 128, 191, 0, 0, 128, 191, 0, 0, 0, 192, 0, 0, 128, 191, 0, 0, 64, 64, 0, 0, 64, 192, 0, 0, 0, 192, 0, 0, 0, 192, 0, 0, 0, 64, 0, 0, 224, 64, 0, 0, 128, 191, 0, 0, 64, 192, 0, 0, 0, 192, 0, 0, 128, 191, 0, 0, 128, 192, 0, 0, 0, 0, 0, 0, 64, 192, 0, 0, 64, 192, 0, 0, 64, 192, 0, 0, 128, 191, 0, 0, 0, 192, 0, 0, 0, 192, 0, 0, 64, 192, 0, 0, 64, 192, 0, 0, 64, 64, 0, 0, 128, 63, 0, 0, 0, 192, 0, 0, 128, 63, 0, 0, 128, 191, 0, 0, 0, 192, 0, 0, 0, 192, 0, 0, 0, 0, 0, 0, 64, 192, 0, 0, 128, 191, 0, 0, 128, 64, 0, 0, 64, 192, 0, 0, 0, 192, 0, 0, 128, 191, 0, 0, 128, 192, 0, 0, 0, 192, 0, 0, 128, 191, 0, 0, 64, 64, 0, 0, 128, 64, 0, 0, 64, 192, 0, 0, 0, 0, 0, 0, 128, 63, 0, 0, 128, 191, 0, 0, 0, 0, 0, 0, 64, 192, 0, 0, 128, 192, 0, 0, 0, 0, 0, 0, 64, 192, 0, 0, 64, 192, 0, 0, 0, 192, 0, 0, 0, 0, 0, 0, 128, 191, 0, 0, 128, 192, 0, 0, 64, 192, 0, 0, 64, 192, 0, 0, 128, 64, 0, 0, 128, 63, 0, 0, 128, 191, 0, 0, 128, 192, 0, 0, 128, 191, 0, 0, 0, 0, 0, 0, 0, 0, 0, 0, 128, 63, 0, 0, 64, 192, 0, 0, 64, 64, 0, 0, 128, 64, 0, 0, 0, 192, 0, 0, 0, 0, 0, 0, 64, 192, 0, 0, 64, 192, 0, 0, 128, 63, 0, 0, 128, 191, 0, 0, 64, 192, 0, 0, 128, 191, 0, 0, 0, 0, 0, 0, 128, 191, 0, 0, 64, 192, 0, 0, 0, 192, 0, 0, 0, 192, 0, 0, 128, 63, 0, 0, 128, 64, 0, 0, 128, 191, 0, 0, 128, 192, 0, 0, 0, 0, 0, 0, 128, 191, 0, 0, 128, 191, 0, 0, 128, 191, 0, 0, 0, 192, 0, 0, 128, 191, 0, 0, 128, 191, 0, 0, 128, 191, 0, 0, 128, 191, 0, 0, 128, 191, 0, 0, 128, 191, 0, 0, 128, 191, 0, 0, 128, 191, 0, 0, 128, 191, 0, 0, 0, 192, 0, 0, 0, 0, 0, 0, 0, 0, 0, 0, 0, 192, 0, 0, 128, 191, 0, 0, 128, 191, 0, 0, 128, 191, 0, 0, 128, 191, 0, 0, 128, 191, 0, 0, 128, 192, 0, 0, 128, 192, 0, 0, 128, 192, 0, 0, 128, 192, 0, 0, 128, 192, 0, 0, 128, 192, 0, 0, 128, 192, 0, 0, 128, 192, 0, 0, 128, 192, 0, 0, 128, 192, 0, 0, 128, 192, 0, 0, 128, 192, 0, 0, 128, 192, 0, 0, 128, 192, 0, 0, 128, 192, 0, 0, 128, 192, 0, 0, 128, 192, 0, 0, 128, 192, 0, 0, 128, 192, 0, 0, 128, 192, 0, 0, 128, 192, 0, 0, 128, 192, 0, 0, 128, 192, 0, 0, 128, 192, 0, 0, 128, 63};

.visible .entry _Z26six_frame_translate_kernelPKcPKiS2_iP15TranslatedFramePj(
	.param .u64 .ptr .align 1 _Z26six_frame_translate_kernelPKcPKiS2_iP15TranslatedFramePj_param_0,
	.param .u64 .ptr .align 1 _Z26six_frame_translate_kernelPKcPKiS2_iP15TranslatedFramePj_param_1,
	.param .u64 .ptr .align 1 _Z26six_frame_translate_kernelPKcPKiS2_iP15TranslatedFramePj_param_2,
	.param .u32 _Z26six_frame_translate_kernelPKcPKiS2_iP15TranslatedFramePj_param_3,
	.param .u64 .ptr .align 1 _Z26six_frame_translate_kernelPKcPKiS2_iP15TranslatedFramePj_param_4,
	.param .u64 .ptr .align 1 _Z26six_frame_translate_kernelPKcPKiS2_iP15TranslatedFramePj_param_5
)
{
	.reg .pred 	%p<166>;
	.reg .b16 	%rs<90>;
	.reg .b32 	%r<106>;
	.reg .b64 	%rd<75>;

	ld.param.u64 	%rd15, [_Z26six_frame_translate_kernelPKcPKiS2_iP15TranslatedFramePj_param_0];
	ld.param.u64 	%rd16, [_Z26six_frame_translate_kernelPKcPKiS2_iP15TranslatedFramePj_param_1];
	ld.param.u64 	%rd17, [_Z26six_frame_translate_kernelPKcPKiS2_iP15TranslatedFramePj_param_2];
	ld.param.u32 	%r38, [_Z26six_frame_translate_kernelPKcPKiS2_iP15TranslatedFramePj_param_3];
	ld.param.u64 	%rd18, [_Z26six_frame_translate_kernelPKcPKiS2_iP15TranslatedFramePj_param_4];
	ld.param.u64 	%rd19, [_Z26six_frame_translate_kernelPKcPKiS2_iP15TranslatedFramePj_param_5];
	cvta.to.global.u64 	%rd1, %rd19;
	mov.u32 	%r39, %ctaid.x;
	mov.u32 	%r40, %ntid.x;
	mov.u32 	%r41, %tid.x;
	mad.lo.s32 	%r1, %r39, %r40, %r41;
	setp.ge.s32 	%p7, %r1, %r38;
	@%p7 bra 	$L__BB0_167;
	setp.ne.s64 	%p8, %rd15, 0;
	setp.ne.s64 	%p9, %rd16, 0;
	and.pred  	%p10, %p8, %p9;
	setp.ne.s64 	%p11, %rd17, 0;
	and.pred  	%p12, %p10, %p11;
	setp.ne.s64 	%p13, %rd18, 0;
	and.pred  	%p14, %p12, %p13;
	setp.ne.s64 	%p15, %rd19, 0;
	and.pred  	%p16, %p14, %p15;
	@%p16 bra 	$L__BB0_4;
	setp.eq.s64 	%p159, %rd19, 0;
	@%p159 bra 	$L__BB0_167;
	mul.wide.s32 	%rd67, %r1, 4;
	add.s64 	%rd68, %rd1, %rd67;
	mov.b32 	%r84, 0;
	st.global.u32 	[%rd68], %r84;
	bra.uni 	$L__BB0_167;
$L__BB0_4:
	cvta.to.global.u64 	%rd20, %rd16;
	mul.wide.s32 	%rd21, %r1, 4;
	add.s64 	%rd22, %rd20, %rd21;
	ld.global.u32 	%r2, [%rd22];
	add.s32 	%r42, %r2, -1001;
	setp.gt.u32 	%p17, %r42, -1001;
	@%p17 bra 	$L__BB0_6;
	add.s64 	%rd66, %rd1, %rd21;
	mov.b32 	%r83, 0;
	st.global.u32 	[%rd66], %r83;
	bra.uni 	$L__BB0_167;
$L__BB0_6:
	cvta.to.global.u64 	%rd23, %rd17;
	add.s64 	%rd25, %rd23, %rd21;
	ld.global.u32 	%r3, [%rd25];
	setp.gt.s32 	%p18, %r3, -1;
	@%p18 bra 	$L__BB0_17;
	add.s64 	%rd64, %rd1, %rd21;
	mov.b32 	%r82, 0;
	st.global.u32 	[%rd64], %r82;
	bra.uni 	$L__BB0_167;
$L__BB0_8:
	setp.gt.s32 	%p81, %r103, 5;
	@%p81 bra 	$L__BB0_166;
	mov.b32 	%r95, 0;
	mov.u64 	%rd51, GENETIC_CODE;
$L__BB0_10:
	mov.u32 	%r20, %r95;
	mul.wide.s32 	%rd43, %r103, 208;
	add.s64 	%rd73, %rd3, %rd43;
	cvt.u16.u32 	%rs45, %r20;
	not.b16 	%rs7, %rs45;
	st.global.u8 	[%rd73+202], %rs7;
	not.b32 	%r63, %r20;
	add.s32 	%r97, %r2, %r63;
	st.global.u16 	[%rd73+204], %r97;
	mov.b16 	%rs89, 0;
	st.global.u16 	[%rd73+200], %rs89;
	mov.b16 	%rs46, 1;
	st.global.u8 	[%rd73+206], %rs46;
	setp.lt.s32 	%p82, %r97, 2;
	@%p82 bra 	$L__BB0_161;
	mov.u32 	%r102, %r103;
$L__BB0_12:
	mov.u32 	%r103, %r102;
	mov.u32 	%r23, %r97;
	ld.global.u16 	%rs89, [%rd73+200];
	setp.gt.u16 	%p83, %rs89, 198;
	@%p83 bra 	$L__BB0_161;
	cvt.u64.u32 	%rd44, %r23;
	add.s64 	%rd45, %rd2, %rd44;
	ld.global.u8 	%rs48, [%rd45];
	mov.b16 	%rs85, 84;
	setp.gt.s16 	%p84, %rs48, 96;
	@%p84 bra 	$L__BB0_85;
	setp.gt.s16 	%p90, %rs48, 70;
	@%p90 bra 	$L__BB0_82;
	setp.eq.s16 	%p93, %rs48, 65;
	@%p93 bra 	$L__BB0_93;
	setp.eq.s16 	%p94, %rs48, 67;
	@%p94 bra 	$L__BB0_88;
	bra.uni 	$L__BB0_84;
$L__BB0_17:
	cvt.u64.u32 	%rd26, %r3;
	cvta.to.global.u64 	%rd27, %rd15;
	add.s64 	%rd2, %rd27, %rd26;
	mul.lo.s32 	%r44, %r1, 6;
	cvta.to.global.u64 	%rd28, %rd18;
	mul.wide.s32 	%rd29, %r44, 208;
	add.s64 	%rd3, %rd28, %rd29;
	mov.b16 	%rs16, 0;
	st.global.u16 	[%rd3+200], %rs16;
	st.global.u8 	[%rd3+206], %rs16;
	st.global.u8 	[%rd3], %rs16;
	st.global.u16 	[%rd3+408], %rs16;
	st.global.u8 	[%rd3+414], %rs16;
	st.global.u8 	[%rd3+208], %rs16;
	st.global.u16 	[%rd3+616], %rs16;
	st.global.u8 	[%rd3+622], %rs16;
	st.global.u8 	[%rd3+416], %rs16;
	st.global.u16 	[%rd3+824], %rs16;
	st.global.u8 	[%rd3+830], %rs16;
	st.global.u8 	[%rd3+624], %rs16;
	st.global.u16 	[%rd3+1032], %rs16;
	st.global.u8 	[%rd3+1038], %rs16;
	st.global.u8 	[%rd3+832], %rs16;
	st.global.u16 	[%rd3+1240], %rs16;
	st.global.u8 	[%rd3+1246], %rs16;
	st.global.u8 	[%rd3+1040], %rs16;
	mov.b32 	%r85, 0;
	mov.u32 	%r103, %r85;
$L__BB0_18:
	mov.u32 	%r4, %r85;
	mul.wide.s32 	%rd30, %r103, 208;
	add.s64 	%rd70, %rd3, %rd30;
	cvt.u16.u32 	%rs18, %r4;
	add.s16 	%rs1, %rs18, 1;
	st.global.u8 	[%rd70+202], %rs1;
	st.global.u16 	[%rd70+204], %r4;
	mov.b16 	%rs84, 0;
	st.global.u16 	[%rd70+200], %rs84;
	mov.b16 	%rs19, 1;
	st.global.u8 	[%rd70+206], %rs19;
	add.s32 	%r45, %r4, 2;
	setp.ge.s32 	%p19, %r45, %r2;
	@%p19 bra 	$L__BB0_77;
	mov.u32 	%r87, %r4;
	mov.u32 	%r92, %r103;
$L__BB0_20:
	mov.u32 	%r103, %r92;
	mov.u32 	%r6, %r87;
	ld.global.u16 	%rs84, [%rd70+200];
	setp.gt.u16 	%p20, %rs84, 198;
	@%p20 bra 	$L__BB0_77;
	cvt.u64.u32 	%rd31, %r6;
	add.s64 	%rd6, %rd2, %rd31;
	ld.global.u8 	%rs20, [%rd6];
	mov.b32 	%r89, 0;
	mov.pred 	%p160, 0;
	setp.gt.s16 	%p22, %rs20, 96;
	@%p22 bra 	$L__BB0_26;
	setp.gt.s16 	%p28, %rs20, 83;
	@%p28 bra 	$L__BB0_33;
	setp.eq.s16 	%p30, %rs20, 65;
	@%p30 bra 	$L__BB0_35;
	setp.eq.s16 	%p31, %rs20, 67;
	@%p31 bra 	$L__BB0_168;
	setp.eq.s16 	%p32, %rs20, 71;
	@%p32 bra 	$L__BB0_30;
	bra.uni 	$L__BB0_34;
$L__BB0_26:
	setp.gt.s16 	%p23, %rs20, 115;
	@%p23 bra 	$L__BB0_31;
	setp.eq.s16 	%p25, %rs20, 97;
	@%p25 bra 	$L__BB0_35;
	setp.eq.s16 	%p26, %rs20, 99;
	@%p26 bra 	$L__BB0_168;
	setp.eq.s16 	%p27, %rs20, 103;
	@%p27 bra 	$L__BB0_30;
	bra.uni 	$L__BB0_34;
$L__BB0_30:
	mov.b32 	%r89, 32;
	bra.uni 	$L__BB0_35;
$L__BB0_31:
	add.s16 	%rs21, %rs20, -116;
	setp.lt.u16 	%p24, %rs21, 2;
	@%p24 bra 	$L__BB0_32;
	bra.uni 	$L__BB0_34;
$L__BB0_32:
	mov.b32 	%r89, 48;
	bra.uni 	$L__BB0_35;
$L__BB0_33:
	add.s16 	%rs22, %rs20, -84;
	setp.lt.u16 	%p29, %rs22, 2;
	@%p29 bra 	$L__BB0_32;
$L__BB0_34:
	mov.b32 	%r89, -16;
	mov.pred 	%p160, -1;
$L__BB0_35:
	mov.b16 	%rs83, 88;
	@%p160 bra 	$L__BB0_74;
	ld.global.u8 	%rs24, [%rd6+1];
	mov.b32 	%r90, 0;
	mov.pred 	%p161, 0;
	setp.gt.s16 	%p38, %rs24, 96;
	@%p38 bra 	$L__BB0_41;
	setp.gt.s16 	%p44, %rs24, 83;
	@%p44 bra 	$L__BB0_49;
	setp.eq.s16 	%p46, %rs24, 65;
	@%p46 bra 	$L__BB0_51;
	setp.eq.s16 	%p47, %rs24, 67;
	@%p47 bra 	$L__BB0_48;
	setp.eq.s16 	%p48, %rs24, 71;
	@%p48 bra 	$L__BB0_45;
	bra.uni 	$L__BB0_50;
$L__BB0_41:
	setp.gt.s16 	%p39, %rs24, 115;
	@%p39 bra 	$L__BB0_46;
	setp.eq.s16 	%p41, %rs24, 97;
	@%p41 bra 	$L__BB0_51;
	setp.eq.s16 	%p42, %rs24, 99;
	@%p42 bra 	$L__BB0_48;
	setp.eq.s16 	%p43, %rs24, 103;
	@%p43 bra 	$L__BB0_45;
	bra.uni 	$L__BB0_50;
$L__BB0_45:
	mov.b32 	%r90, 8;
	bra.uni 	$L__BB0_51;
$L__BB0_46:
	add.s16 	%rs25, %rs24, -116;
	setp.gt.u16 	%p40, %rs25, 1;
	@%p40 bra 	$L__BB0_50;
$L__BB0_47:
	mov.b32 	%r90, 12;
	bra.uni 	$L__BB0_51;
$L__BB0_48:
	mov.b32 	%r90, 4;
	bra.uni 	$L__BB0_51;
$L__BB0_49:
	add.s16 	%rs26, %rs24, -84;
	setp.lt.u16 	%p45, %rs26, 2;
	@%p45 bra 	$L__BB0_47;
$L__BB0_50:
	mov.b32 	%r90, -4;
	mov.pred 	%p161, -1;
$L__BB0_51:
	@%p161 bra 	$L__BB0_74;
	or.b32  	%r10, %r90, %r89;
	ld.global.u8 	%rs28, [%rd6+2];
	mov.b32 	%r91, 0;
	mov.pred 	%p162, 0;
	setp.gt.s16 	%p54, %rs28, 96;
	@%p54 bra 	$L__BB0_57;
	setp.gt.s16 	%p60, %rs28, 83;
	@%p60 bra 	$L__BB0_65;
	setp.eq.s16 	%p62, %rs28, 65;
	@%p62 bra 	$L__BB0_67;
	setp.eq.s16 	%p63, %rs28, 67;
	@%p63 bra 	$L__BB0_64;
	setp.eq.s16 	%p64, %rs28, 71;
	@%p64 bra 	$L__BB0_61;
	bra.uni 	$L__BB0_66;
$L__BB0_57:
	setp.gt.s16 	%p55, %rs28, 115;
	@%p55 bra 	$L__BB0_62;
	setp.eq.s16 	%p57, %rs28, 97;
	@%p57 bra 	$L__BB0_67;
	setp.eq.s16 	%p58, %rs28, 99;
	@%p58 bra 	$L__BB0_64;
	setp.eq.s16 	%p59, %rs28, 103;
	@%p59 bra 	$L__BB0_61;
	bra.uni 	$L__BB0_66;
$L__BB0_61:
	mov.b32 	%r91, 2;
	bra.uni 	$L__BB0_67;
$L__BB0_62:
	add.s16 	%rs29, %rs28, -116;
	setp.gt.u16 	%p56, %rs29, 1;
	@%p56 bra 	$L__BB0_66;
$L__BB0_63:
	mov.b32 	%r91, 3;
	bra.uni 	$L__BB0_67;
$L__BB0_64:
	mov.b32 	%r91, 1;
	bra.uni 	$L__BB0_67;
$L__BB0_65:
	add.s16 	%rs30, %rs28, -84;
	setp.lt.u16 	%p61, %rs30, 2;
	@%p61 bra 	$L__BB0_63;
$L__BB0_66:
	mov.b32 	%r91, -1;
	mov.pred 	%p162, -1;
$L__BB0_67:
	@%p162 bra 	$L__BB0_74;
	or.b32  	%r12, %r91, %r10;
	setp.gt.u32 	%p69, %r12, 63;
	@%p69 bra 	$L__BB0_74;
	cvt.u64.u32 	%rd32, %r12;
	mov.u64 	%rd33, GENETIC_CODE;
	add.s64 	%rd34, %rd33, %rd32;
	ld.const.u8 	%rs83, [%rd34];
	setp.ne.s16 	%p70, %rs83, 42;
	@%p70 bra 	$L__BB0_74;
	setp.lt.u16 	%p71, %rs84, 20;
	@%p71 bra 	$L__BB0_73;
	cvt.u64.u16 	%rd35, %rs84;
	add.s64 	%rd36, %rd70, %rd35;
	mov.b16 	%rs36, 0;
	st.global.u8 	[%rd36], %rs36;
	add.s32 	%r92, %r103, 1;
	setp.gt.s32 	%p72, %r103, 4;
	@%p72 bra 	$L__BB0_75;
	mul.wide.s32 	%rd37, %r103, 208;
	add.s64 	%rd38, %rd3, %rd37;
	add.s64 	%rd70, %rd38, 208;
	st.global.u8 	[%rd38+410], %rs1;
	cvt.u16.u32 	%rs37, %r6;
	add.s16 	%rs38, %rs37, 3;
	st.global.u16 	[%rd38+412], %rs38;
	mov.b16 	%rs39, 0;
	st.global.u16 	[%rd38+408], %rs39;
	mov.b16 	%rs40, 1;
	st.global.u8 	[%rd38+414], %rs40;
	bra.uni 	$L__BB0_75;
$L__BB0_73:
	mov.b16 	%rs33, 0;
	st.global.u16 	[%rd70+200], %rs33;
	cvt.u16.u32 	%rs34, %r6;
	add.s16 	%rs35, %rs34, 3;
	st.global.u16 	[%rd70+204], %rs35;
	mov.u32 	%r92, %r103;
	bra.uni 	$L__BB0_75;
$L__BB0_74:
	add.s16 	%rs41, %rs84, 1;
	st.global.u16 	[%rd70+200], %rs41;
	cvt.u64.u16 	%rd39, %rs84;
	add.s64 	%rd40, %rd70, %rd39;
	st.global.u8 	[%rd40], %rs83;
	mov.u32 	%r92, %r103;
$L__BB0_75:
	add.s32 	%r87, %r6, 3;
	add.s32 	%r61, %r6, 5;
	setp.lt.s32 	%p73, %r61, %r2;
	@%p73 bra 	$L__BB0_20;
	ld.global.u16 	%rs84, [%rd70+200];
	mov.u32 	%r103, %r92;
$L__BB0_77:
	setp.lt.u16 	%p74, %rs84, 20;
	setp.gt.s32 	%p75, %r103, 5;
	or.pred  	%p76, %p74, %p75;
	@%p76 bra 	$L__BB0_79;
	cvt.u64.u16 	%rd41, %rs84;
	add.s64 	%rd42, %rd70, %rd41;
	mov.b16 	%rs43, 0;
	st.global.u8 	[%rd42], %rs43;
	add.s32 	%r103, %r103, 1;
	bra.uni 	$L__BB0_81;
$L__BB0_79:
	setp.gt.u16 	%p77, %rs84, 19;
	@%p77 bra 	$L__BB0_81;
	mov.b16 	%rs42, 0;
	st.global.u8 	[%rd70+206], %rs42;
$L__BB0_81:
	add.s32 	%r85, %r4, 1;
	setp.lt.u32 	%p78, %r4, 2;
	setp.lt.s32 	%p79, %r103, 6;
	and.pred  	%p80, %p78, %p79;
	@%p80 bra 	$L__BB0_18;
	bra.uni 	$L__BB0_8;
$L__BB0_82:
	setp.eq.s16 	%p91, %rs48, 71;
	@%p91 bra 	$L__BB0_92;
	setp.eq.s16 	%p92, %rs48, 84;
	@%p92 bra 	$L__BB0_91;
$L__BB0_84:
	mov.b16 	%rs85, 78;
	bra.uni 	$L__BB0_93;
$L__BB0_85:
	setp.gt.s16 	%p85, %rs48, 102;
	@%p85 bra 	$L__BB0_89;
	setp.eq.s16 	%p88, %rs48, 97;
	@%p88 bra 	$L__BB0_93;
	setp.eq.s16 	%p89, %rs48, 99;
	@%p89 bra 	$L__BB0_88;
	bra.uni 	$L__BB0_84;
$L__BB0_88:
	mov.b16 	%rs85, 71;
	bra.uni 	$L__BB0_93;
$L__BB0_89:
	setp.eq.s16 	%p86, %rs48, 103;
	@%p86 bra 	$L__BB0_92;
	setp.ne.s16 	%p87, %rs48, 116;
	@%p87 bra 	$L__BB0_84;
$L__BB0_91:
	mov.b16 	%rs85, 65;
	bra.uni 	$L__BB0_93;
$L__BB0_92:
	mov.b16 	%rs85, 67;
$L__BB0_93:
	add.s32 	%r64, %r23, -1;
	cvt.u64.u32 	%rd46, %r64;
	add.s64 	%rd47, %rd2, %rd46;
	ld.global.u8 	%rs54, [%rd47];
	mov.b16 	%rs86, 65;
	setp.gt.s16 	%p95, %rs54, 96;
	@%p95 bra 	$L__BB0_100;
	setp.gt.s16 	%p101, %rs54, 70;
	@%p101 bra 	$L__BB0_97;
	setp.eq.s16 	%p104, %rs54, 65;
	@%p104 bra 	$L__BB0_107;
	setp.eq.s16 	%p105, %rs54, 67;
	@%p105 bra 	$L__BB0_103;
	bra.uni 	$L__BB0_99;
$L__BB0_97:
	setp.eq.s16 	%p102, %rs54, 71;
	@%p102 bra 	$L__BB0_106;
	setp.eq.s16 	%p103, %rs54, 84;
	@%p103 bra 	$L__BB0_108;
$L__BB0_99:
	mov.b16 	%rs86, 78;
	bra.uni 	$L__BB0_108;
$L__BB0_100:
	setp.gt.s16 	%p96, %rs54, 102;
	@%p96 bra 	$L__BB0_104;
	setp.eq.s16 	%p99, %rs54, 97;
	@%p99 bra 	$L__BB0_107;
	setp.eq.s16 	%p100, %rs54, 99;
	@%p100 bra 	$L__BB0_103;
	bra.uni 	$L__BB0_99;
$L__BB0_103:
	mov.b16 	%rs86, 71;
	bra.uni 	$L__BB0_108;
$L__BB0_104:
	setp.eq.s16 	%p97, %rs54, 116;
	@%p97 bra 	$L__BB0_108;
	setp.ne.s16 	%p98, %rs54, 103;
	@%p98 bra 	$L__BB0_99;
$L__BB0_106:
	mov.b16 	%rs86, 67;
	bra.uni 	$L__BB0_108;
$L__BB0_107:
	mov.b16 	%rs86, 84;
$L__BB0_108:
	add.s32 	%r65, %r23, -2;
	cvt.u64.u32 	%rd48, %r65;
	add.s64 	%rd49, %rd2, %rd48;
	ld.global.u8 	%rs60, [%rd49];
	mov.b16 	%rs87, 65;
	setp.gt.s16 	%p106, %rs60, 96;
	@%p106 bra 	$L__BB0_115;
	setp.gt.s16 	%p112, %rs60, 70;
	@%p112 bra 	$L__BB0_112;
	setp.eq.s16 	%p115, %rs60, 65;
	@%p115 bra 	$L__BB0_122;
	setp.eq.s16 	%p116, %rs60, 67;
	@%p116 bra 	$L__BB0_118;
	bra.uni 	$L__BB0_114;
$L__BB0_112:
	setp.eq.s16 	%p113, %rs60, 71;
	@%p113 bra 	$L__BB0_121;
	setp.eq.s16 	%p114, %rs60, 84;
	@%p114 bra 	$L__BB0_123;
$L__BB0_114:
	mov.b16 	%rs87, 78;
	bra.uni 	$L__BB0_123;
$L__BB0_115:
	setp.gt.s16 	%p107, %rs60, 102;
	@%p107 bra 	$L__BB0_119;
	setp.eq.s16 	%p110, %rs60, 97;
	@%p110 bra 	$L__BB0_122;
	setp.eq.s16 	%p111, %rs60, 99;
	@%p111 bra 	$L__BB0_118;
	bra.uni 	$L__BB0_114;
$L__BB0_118:
	mov.b16 	%rs87, 71;
	bra.uni 	$L__BB0_123;
$L__BB0_119:
	setp.eq.s16 	%p108, %rs60, 116;
	@%p108 bra 	$L__BB0_123;
	setp.ne.s16 	%p109, %rs60, 103;
	@%p109 bra 	$L__BB0_114;
$L__BB0_121:
	mov.b16 	%rs87, 67;
	bra.uni 	$L__BB0_123;
$L__BB0_122:
	mov.b16 	%rs87, 84;
$L__BB0_123:
	mov.b32 	%r99, 0;
	mov.pred 	%p163, 0;
	setp.gt.s16 	%p118, %rs85, 70;
	@%p118 bra 	$L__BB0_127;
	setp.eq.s16 	%p121, %rs85, 65;
	@%p121 bra 	$L__BB0_131;
	setp.eq.s16 	%p122, %rs85, 67;
	@%p122 bra 	$L__BB0_126;
	bra.uni 	$L__BB0_130;
$L__BB0_126:
	mov.b32 	%r99, 16;
	bra.uni 	$L__BB0_131;
$L__BB0_127:
	setp.eq.s16 	%p119, %rs85, 71;
	@%p119 bra 	$L__BB0_169;
	setp.eq.s16 	%p120, %rs85, 84;
	@%p120 bra 	$L__BB0_129;
	bra.uni 	$L__BB0_130;
$L__BB0_129:
	mov.b32 	%r99, 48;
	bra.uni 	$L__BB0_131;
$L__BB0_130:
	mov.b32 	%r99, -16;
	mov.pred 	%p163, -1;
$L__BB0_131:
	mov.b16 	%rs88, 88;
	@%p163 bra 	$L__BB0_158;
	mov.b32 	%r100, 0;
	mov.pred 	%p164, 0;
	setp.gt.s16 	%p128, %rs86, 70;
	@%p128 bra 	$L__BB0_136;
	setp.eq.s16 	%p131, %rs86, 65;
	@%p131 bra 	$L__BB0_141;
	setp.eq.s16 	%p132, %rs86, 67;
	@%p132 bra 	$L__BB0_135;
	bra.uni 	$L__BB0_140;
$L__BB0_135:
	mov.b32 	%r100, 4;
	bra.uni 	$L__BB0_141;
$L__BB0_136:
	setp.eq.s16 	%p129, %rs86, 71;
	@%p129 bra 	$L__BB0_139;
	setp.ne.s16 	%p130, %rs86, 84;
	@%p130 bra 	$L__BB0_140;
	mov.b32 	%r100, 12;
	bra.uni 	$L__BB0_141;
$L__BB0_139:
	mov.b32 	%r100, 8;
	bra.uni 	$L__BB0_141;
$L__BB0_140:
	mov.b32 	%r100, -4;
	mov.pred 	%p164, -1;
$L__BB0_141:
	@%p164 bra 	$L__BB0_158;
	or.b32  	%r27, %r100, %r99;
	mov.b32 	%r101, 0;
	mov.pred 	%p165, 0;
	setp.gt.s16 	%p138, %rs87, 70;
	@%p138 bra 	$L__BB0_146;
	setp.eq.s16 	%p141, %rs87, 65;
	@%p141 bra 	$L__BB0_151;
	setp.eq.s16 	%p142, %rs87, 67;
	@%p142 bra 	$L__BB0_145;
	bra.uni 	$L__BB0_150;
$L__BB0_145:
	mov.b32 	%r101, 1;
	bra.uni 	$L__BB0_151;
$L__BB0_146:
	setp.eq.s16 	%p139, %rs87, 71;
	@%p139 bra 	$L__BB0_149;
	setp.ne.s16 	%p140, %rs87, 84;
	@%p140 bra 	$L__BB0_150;
	mov.b32 	%r101, 3;
	bra.uni 	$L__BB0_151;
$L__BB0_149:
	mov.b32 	%r101, 2;
	bra.uni 	$L__BB0_151;
$L__BB0_150:
	mov.b32 	%r101, -1;
	mov.pred 	%p165, -1;
$L__BB0_151:
	@%p165 bra 	$L__BB0_158;
	or.b32  	%r29, %r101, %r27;
	setp.gt.u32 	%p147, %r29, 63;
	@%p147 bra 	$L__BB0_158;
	cvt.u64.u32 	%rd50, %r29;
	add.s64 	%rd52, %rd51, %rd50;
	ld.const.u8 	%rs88, [%rd52];
	setp.ne.s16 	%p148, %rs88, 42;
	@%p148 bra 	$L__BB0_158;
	setp.lt.u16 	%p149, %rs89, 20;
	@%p149 bra 	$L__BB0_157;
	cvt.u64.u16 	%rd53, %rs89;
	add.s64 	%rd54, %rd73, %rd53;
	mov.b16 	%rs75, 0;
	st.global.u8 	[%rd54], %rs75;
	add.s32 	%r102, %r103, 1;
	setp.gt.s32 	%p150, %r103, 4;
	@%p150 bra 	$L__BB0_159;
	mul.wide.s32 	%rd55, %r103, 208;
	add.s64 	%rd56, %rd3, %rd55;
	add.s64 	%rd73, %rd56, 208;
	st.global.u8 	[%rd56+410], %rs7;
	cvt.u16.u32 	%rs76, %r23;
	add.s16 	%rs77, %rs76, -3;
	st.global.u16 	[%rd56+412], %rs77;
	mov.b16 	%rs78, 0;
	st.global.u16 	[%rd56+408], %rs78;
	mov.b16 	%rs79, 1;
	st.global.u8 	[%rd56+414], %rs79;
	bra.uni 	$L__BB0_159;
$L__BB0_157:
	mov.b16 	%rs72, 0;
	st.global.u16 	[%rd73+200], %rs72;
	cvt.u16.u32 	%rs73, %r23;
	add.s16 	%rs74, %rs73, -3;
	st.global.u16 	[%rd73+204], %rs74;
	mov.u32 	%r102, %r103;
	bra.uni 	$L__BB0_159;
$L__BB0_158:
	add.s16 	%rs80, %rs89, 1;
	st.global.u16 	[%rd73+200], %rs80;
	cvt.u64.u16 	%rd57, %rs89;
	add.s64 	%rd58, %rd73, %rd57;
	st.global.u8 	[%rd58], %rs88;
	mov.u32 	%r102, %r103;
$L__BB0_159:
	add.s32 	%r97, %r23, -3;
	setp.gt.u32 	%p151, %r23, 4;
	@%p151 bra 	$L__BB0_12;
	ld.global.u16 	%rs89, [%rd73+200];
	mov.u32 	%r103, %r102;
$L__BB0_161:
	setp.lt.u16 	%p152, %rs89, 20;
	setp.gt.s32 	%p153, %r103, 5;
	or.pred  	%p154, %p152, %p153;
	@%p154 bra 	$L__BB0_163;
	cvt.u64.u16 	%rd59, %rs89;
	add.s64 	%rd60, %rd73, %rd59;
	mov.b16 	%rs82, 0;
	st.global.u8 	[%rd60], %rs82;
	add.s32 	%r103, %r103, 1;
	bra.uni 	$L__BB0_165;
$L__BB0_163:
	setp.gt.u16 	%p155, %rs89, 19;
	@%p155 bra 	$L__BB0_165;
	mov.b16 	%rs81, 0;
	st.global.u8 	[%rd73+206], %rs81;
$L__BB0_165:
	add.s32 	%r95, %r20, 1;
	setp.lt.u32 	%p156, %r20, 2;
	setp.lt.s32 	%p157, %r103, 6;
	and.pred  	%p158, %p156, %p157;
	@%p158 bra 	$L__BB0_10;
$L__BB0_166:
	min.s32 	%r81, %r103, 6;
	add.s64 	%rd62, %rd1, %rd21;
	st.global.u32 	[%rd62], %r81;
$L__BB0_167:
	ret;
$L__BB0_168:
	mov.b32 	%r89, 16;
	bra.uni 	$L__BB0_35;
$L__BB0_169:
	mov.b32 	%r99, 32;
	bra.uni 	$L__BB0_131;

}
	// .globl	_Z34enhanced_protein_kmer_match_kernelPK15TranslatedFramePKjiPK15ProteinDatabaseP12ProteinMatchPjjb
.visible .entry _Z34enhanced_protein_kmer_match_kernelPK15TranslatedFramePKjiPK15ProteinDatabaseP12ProteinMatchPjjb(
	.param .u64 .ptr .align 1 _Z34enhanced_protein_kmer_match_kernelPK15TranslatedFramePKjiPK15ProteinDatabaseP12ProteinMatchPjjb_param_0,
	.param .u64 .ptr .align 1 _Z34enhanced_protein_kmer_match_kernelPK15TranslatedFramePKjiPK15ProteinDatabaseP12ProteinMatchPjjb_param_1,
	.param .u32 _Z34enhanced_protein_kmer_match_kernelPK15TranslatedFramePKjiPK15ProteinDatabaseP12ProteinMatchPjjb_param_2,
	.param .u64 .ptr .align 1 _Z34enhanced_protein_kmer_match_kernelPK15TranslatedFramePKjiPK15ProteinDatabaseP12ProteinMatchPjjb_param_3,
	.param .u64 .ptr .align 1 _Z34enhanced_protein_kmer_match_kernelPK15TranslatedFramePKjiPK15ProteinDatabaseP12ProteinMatchPjjb_param_4,
	.param .u64 .ptr .align 1 _Z34enhanced_protein_kmer_match_kernelPK15TranslatedFramePKjiPK15ProteinDatabaseP12ProteinMatchPjjb_param_5,
	.param .u32 _Z34enhanced_protein_kmer_match_kernelPK15TranslatedFramePKjiPK15ProteinDatabaseP12ProteinMatchPjjb_param_6,
	.param .u8 _Z34enhanced_protein_kmer_match_kernelPK15TranslatedFramePKjiPK15ProteinDatabaseP12ProteinMatchPjjb_param_7
)
{
	.local .align 16 .b8 	__local_depot1[12928];
	.reg .b64 	%SP;
	.reg .b64 	%SPL;
	.reg .pred 	%p<3739>;
	.reg .b16 	%rs<578>;
	.reg .b32 	%r<1744>;
	.reg .b32 	%f<313>;
	.reg .b64 	%rd<3472>;

	mov.u64 	%SPL, __local_depot1;
	ld.param.u64 	%rd286, [_Z34enhanced_protein_kmer_match_kernelPK15TranslatedFramePKjiPK15ProteinDatabaseP12ProteinMatchPjjb_param_0];
	ld.param.u64 	%rd287, [_Z34enhanced_protein_kmer_match_kernelPK15TranslatedFramePKjiPK15ProteinDatabaseP12ProteinMatchPjjb_param_1];
	ld.param.u32 	%r808, [_Z34enhanced_protein_kmer_match_kernelPK15TranslatedFramePKjiPK15ProteinDatabaseP12ProteinMatchPjjb_param_2];
	ld.param.u64 	%rd288, [_Z34enhanced_protein_kmer_match_kernelPK15TranslatedFramePKjiPK15ProteinDatabaseP12ProteinMatchPjjb_param_3];
	ld.param.u64 	%rd290, [_Z34enhanced_protein_kmer_match_kernelPK15TranslatedFramePKjiPK15ProteinDatabaseP12ProteinMatchPjjb_param_5];
	ld.param.u32 	%r807, [_Z34enhanced_protein_kmer_match_kernelPK15TranslatedFramePKjiPK15ProteinDatabaseP12ProteinMatchPjjb_param_6];
	cvta.to.global.u64 	%rd1, %rd288;
	cvta.to.global.u64 	%rd2, %rd290;
	add.u64 	%rd3, %SPL, 0;
	add.u64 	%rd4, %SPL, 10416;
	add.u64 	%rd5, %SPL, 12416;
	add.u64 	%rd6, %SPL, 12816;
	mov.u32 	%r809, %ctaid.x;
	mov.u32 	%r810, %ntid.x;
	mov.u32 	%r811, %tid.x;
	mad.lo.s32 	%r1, %r809, %r810, %r811;
	setp.ge.s32 	%p31, %r1, %r808;
	@%p31 bra 	$L__BB1_5857;
	ld.param.u64 	%rd3366, [_Z34enhanced_protein_kmer_match_kernelPK15TranslatedFramePKjiPK15ProteinDatabaseP12ProteinMatchPjjb_param_5];
	ld.param.u64 	%rd3359, [_Z34enhanced_protein_kmer_match_kernelPK15TranslatedFramePKjiPK15ProteinDatabaseP12ProteinMatchPjjb_param_4];
	setp.ne.s64 	%p32, %rd286, 0;
	setp.ne.s64 	%p33, %rd287, 0;
	and.pred  	%p34, %p32, %p33;
	setp.ne.s64 	%p35, %rd288, 0;
	and.pred  	%p36, %p34, %p35;
	setp.ne.s64 	%p37, %rd3359, 0;
	and.pred  	%p38, %p36, %p37;
	setp.ne.s64 	%p39, %rd3366, 0;
	and.pred  	%p40, %p38, %p39;
	@%p40 bra 	$L__BB1_4;
	ld.param.u64 	%rd3368, [_Z34enhanced_protein_kmer_match_kernelPK15TranslatedFramePKjiPK15ProteinDatabaseP12ProteinMatchPjjb_param_5];
	setp.eq.s64 	%p3726, %rd3368, 0;
	@%p3726 bra 	$L__BB1_5857;
	mul.wide.s32 	%rd3357, %r1, 4;
	add.s64 	%rd3358, %rd2, %rd3357;
	mov.b32 	%r1425, 0;
	st.global.u32 	[%rd3358], %r1425;
	bra.uni 	$L__BB1_5857;
$L__BB1_4:
	cvta.to.global.u64 	%rd295, %rd287;
	mul.wide.s32 	%rd296, %r1, 4;
	add.s64 	%rd297, %rd295, %rd296;
	ld.global.u32 	%r2, [%rd297];
	add.s32 	%r812, %r2, -7;
	setp.gt.u32 	%p41, %r812, -7;
	@%p41 bra 	$L__BB1_6;
	add.s64 	%rd3356, %rd2, %rd296;
	mov.b32 	%r1424, 0;
	st.global.u32 	[%rd3356], %r1424;
	bra.uni 	$L__BB1_5857;
$L__BB1_6:
	mul.lo.s32 	%r814, %r1, 6;
	cvta.to.global.u64 	%rd298, %rd286;
	mul.wide.s32 	%rd299, %r814, 208;
	add.s64 	%rd7, %rd298, %rd299;
	ld.global.u8 	%rs230, [%rd7+206];
	setp.eq.s16 	%p42, %rs230, 0;
	mov.b32 	%r1742, 0;
	@%p42 bra 	$L__BB1_981;
	ld.global.u16 	%rs1, [%rd7+200];
	setp.lt.u16 	%p43, %rs1, 8;
	@%p43 bra 	$L__BB1_981;
	ld.global.u64 	%rd8, [%rd1+16];
	setp.eq.s64 	%p44, %rd8, 0;
	mov.b32 	%r1435, 0;
	@%p44 bra 	$L__BB1_16;
	ld.global.u8 	%rs3, [%rd7];
	ld.global.u32 	%r3, [%rd1+4];
	add.s32 	%r4, %r3, -1;
	cvta.to.global.u64 	%rd9, %rd8;
	cvt.u32.u16 	%r5, %rs1;
	mov.b32 	%r1427, 0;
	mov.u32 	%r1435, %r1427;
$L__BB1_10:
	mov.b64 	%rd3369, 0;
	setp.gt.s16 	%p45, %rs3, 75;
	@%p45 bra 	$L__BB1_53;
	setp.gt.s16 	%p61, %rs3, 68;
	@%p61 bra 	$L__BB1_44;
	setp.gt.s16 	%p69, %rs3, 65;
	@%p69 bra 	$L__BB1_40;
	setp.eq.s16 	%p73, %rs3, 42;
	@%p73 bra 	$L__BB1_86;
	setp.eq.s16 	%p74, %rs3, 65;
	@%p74 bra 	$L__BB1_87;
$L__BB1_15:
	mov.b64 	%rd3369, 682;
	bra.uni 	$L__BB1_87;
$L__BB1_16:
	setp.lt.s32 	%p321, %r1435, 1;
	setp.eq.s32 	%p322, %r807, 0;
	mov.b32 	%r1742, 0;
	or.pred  	%p323, %p321, %p322;
	@%p323 bra 	$L__BB1_981;
	mov.b32 	%r1436, 0;
	mov.u32 	%r1742, %r1436;
$L__BB1_18:
	mul.wide.u32 	%rd520, %r1436, 20;
	add.s64 	%rd521, %rd4, %rd520;
	ld.local.u32 	%r43, [%rd521];
	ld.local.u8 	%rs239, [%rd521+16];
	setp.eq.s16 	%p324, %rs239, 0;
	@%p324 bra 	$L__BB1_980;
	ld.global.u32 	%r845, [%rd1];
	setp.ge.u32 	%p325, %r43, %r845;
	@%p325 bra 	$L__BB1_980;
	mov.b32 	%r1439, 0;
	mov.u32 	%r1438, %r1436;
$L__BB1_21:
	mul.wide.u32 	%rd522, %r1438, 20;
	add.s64 	%rd523, %rd4, %rd522;
	add.s64 	%rd29, %rd523, 16;
	ld.local.u8 	%rs5, [%rd523+16];
	setp.eq.s16 	%p326, %rs5, 0;
	@%p326 bra 	$L__BB1_24;
	ld.local.u32 	%r847, [%rd29+-16];
	setp.ne.s32 	%p327, %r847, %r43;
	@%p327 bra 	$L__BB1_24;
	ld.local.u32 	%r848, [%rd29+-12];
	ld.local.u32 	%r849, [%rd29+-8];
	ld.local.f32 	%f91, [%rd29+-4];
	ld.local.v2.u8 	{%rs240, %rs241}, [%rd29+2];
	add.s32 	%r46, %r1439, 1;
	mul.wide.s32 	%rd524, %r1439, 20;
	add.s64 	%rd525, %rd5, %rd524;
	ld.local.u8 	%r850, [%rd29+1];
	st.local.u32 	[%rd525], %r43;
	st.local.u32 	[%rd525+4], %r848;
	st.local.u32 	[%rd525+8], %r849;
	st.local.f32 	[%rd525+12], %f91;
	cvt.u32.u16 	%r851, %rs5;
	prmt.b32 	%r852, %r851, %r850, 0x3340U;
	cvt.u32.u16 	%r853, %rs241;
	cvt.u32.u16 	%r854, %rs240;
	prmt.b32 	%r855, %r854, %r853, 0x3340U;
	prmt.b32 	%r856, %r852, %r855, 0x5410U;
	st.local.u32 	[%rd525+16], %r856;
	mov.b16 	%rs242, 0;
	st.local.u8 	[%rd29], %rs242;
	mov.u32 	%r1439, %r46;
$L__BB1_24:
	add.s32 	%r1438, %r1438, 1;
	setp.lt.s32 	%p328, %r1438, %r1435;
	setp.lt.s32 	%p329, %r1439, 20;
	and.pred  	%p330, %p328, %p329;
	@%p330 bra 	$L__BB1_21;
	setp.lt.s32 	%p331, %r1439, 1;
	@%p331 bra 	$L__BB1_980;
	ld.local.u32 	%r49, [%rd5+4];
	ld.local.u32 	%r857, [%rd5+8];
	ld.global.u64 	%rd526, [%rd1+80];
	cvta.to.global.u64 	%rd527, %rd526;
	mul.wide.u32 	%rd528, %r43, 4;
	add.s64 	%rd529, %rd527, %rd528;
	ld.global.u32 	%r51, [%rd529];
	ld.global.u64 	%rd530, [%rd1+72];
	cvta.to.global.u64 	%rd531, %rd530;
	mul.wide.u32 	%rd532, %r43, 2;
	add.s64 	%rd533, %rd531, %rd532;
	ld.global.u16 	%rs6, [%rd533];
	ld.global.u32 	%r52, [%rd1+8];
	setp.ge.u32 	%p332, %r51, %r52;
	@%p332 bra 	$L__BB1_980;
	cvt.u32.u16 	%r53, %rs6;
	add.s32 	%r858, %r51, %r53;
	setp.gt.u32 	%p333, %r858, %r52;
	setp.ge.u32 	%p334, %r857, %r53;
	or.pred  	%p335, %p333, %p334;
	@%p335 bra 	$L__BB1_980;
	ld.global.u64 	%rd30, [%rd1+88];
	cvta.to.global.u64 	%rd534, %rd30;
	cvt.u64.u32 	%rd535, %r51;
	add.s64 	%rd31, %rd534, %rd535;
	setp.eq.s32 	%p336, %r49, 0;
	setp.eq.s32 	%p337, %r857, 0;
	mov.b32 	%r1444, 0;
	or.pred  	%p338, %p336, %p337;
	mov.u32 	%r1445, %r1444;
	@%p338 bra 	$L__BB1_586;
	min.u32 	%r54, %r49, %r857;
	mov.b32 	%r1445, 0;
	mov.u32 	%r1444, %r1445;
$L__BB1_30:
	mov.u32 	%r56, %r1444;
	not.b32 	%r861, %r56;
	add.s32 	%r57, %r49, %r861;
	add.s32 	%r58, %r857, %r861;
	setp.lt.s32 	%p340, %r57, 0;
	mov.pred 	%p3727, 0;
	@%p340 bra 	$L__BB1_32;
	ld.global.u16 	%r862, [%rd7+200];
	setp.lt.u32 	%p3727, %r57, %r862;
$L__BB1_32:
	setp.ge.u32 	%p341, %r58, %r53;
	not.pred 	%p342, %p3727;
	or.pred  	%p343, %p342, %p341;
	mov.u32 	%r1444, %r56;
	@%p343 bra 	$L__BB1_586;
	cvt.s64.s32 	%rd536, %r57;
	add.s64 	%rd537, %rd7, %rd536;
	ld.global.u8 	%rs7, [%rd537];
	cvt.u64.u32 	%rd538, %r58;
	add.s64 	%rd539, %rd31, %rd538;
	ld.global.u8 	%rs8, [%rd539];
	setp.eq.s16 	%p344, %rs7, %rs8;
	@%p344 bra 	$L__BB1_585;
	mov.b64 	%rd3377, 0;
	setp.gt.s16 	%p345, %rs8, 75;
	@%p345 bra 	$L__BB1_496;
	setp.gt.s16 	%p361, %rs8, 68;
	@%p361 bra 	$L__BB1_487;
	setp.gt.s16 	%p369, %rs8, 65;
	@%p369 bra 	$L__BB1_483;
	setp.eq.s16 	%p373, %rs8, 42;
	@%p373 bra 	$L__BB1_529;
	setp.eq.s16 	%p374, %rs8, 65;
	@%p374 bra 	$L__BB1_530;
$L__BB1_39:
	mov.b64 	%rd3377, 22;
	bra.uni 	$L__BB1_530;
$L__BB1_40:
	setp.eq.s16 	%p70, %rs3, 66;
	@%p70 bra 	$L__BB1_85;
	setp.eq.s16 	%p71, %rs3, 67;
	@%p71 bra 	$L__BB1_72;
	setp.eq.s16 	%p72, %rs3, 68;
	@%p72 bra 	$L__BB1_43;
	bra.uni 	$L__BB1_15;
$L__BB1_43:
	mov.b64 	%rd3369, 93;
	bra.uni 	$L__BB1_87;
$L__BB1_44:
	setp.gt.s16 	%p62, %rs3, 71;
	@%p62 bra 	$L__BB1_49;
	setp.eq.s16 	%p66, %rs3, 69;
	@%p66 bra 	$L__BB1_74;
	setp.eq.s16 	%p67, %rs3, 70;
	@%p67 bra 	$L__BB1_79;
	setp.eq.s16 	%p68, %rs3, 71;
	@%p68 bra 	$L__BB1_48;
	bra.uni 	$L__BB1_15;
$L__BB1_48:
	mov.b64 	%rd3369, 217;
	bra.uni 	$L__BB1_87;
$L__BB1_49:
	setp.eq.s16 	%p63, %rs3, 72;
	@%p63 bra 	$L__BB1_75;
	setp.eq.s16 	%p64, %rs3, 73;
	@%p64 bra 	$L__BB1_76;
	setp.eq.s16 	%p65, %rs3, 75;
	@%p65 bra 	$L__BB1_52;
	bra.uni 	$L__BB1_15;
$L__BB1_52:
	mov.b64 	%rd3369, 341;
	bra.uni 	$L__BB1_87;
$L__BB1_53:
	setp.gt.s16 	%p46, %rs3, 82;
	@%p46 bra 	$L__BB1_63;
	setp.gt.s16 	%p54, %rs3, 79;
	@%p54 bra 	$L__BB1_59;
	setp.eq.s16 	%p58, %rs3, 76;
	@%p58 bra 	$L__BB1_77;
	setp.eq.s16 	%p59, %rs3, 77;
	@%p59 bra 	$L__BB1_78;
	setp.eq.s16 	%p60, %rs3, 78;
	@%p60 bra 	$L__BB1_58;
	bra.uni 	$L__BB1_15;
$L__BB1_58:
	mov.b64 	%rd3369, 62;
	bra.uni 	$L__BB1_87;
$L__BB1_59:
	setp.eq.s16 	%p55, %rs3, 80;
	@%p55 bra 	$L__BB1_80;
	setp.eq.s16 	%p56, %rs3, 81;
	@%p56 bra 	$L__BB1_73;
	setp.eq.s16 	%p57, %rs3, 82;
	@%p57 bra 	$L__BB1_62;
	bra.uni 	$L__BB1_15;
$L__BB1_62:
	mov.b64 	%rd3369, 31;
	bra.uni 	$L__BB1_87;
$L__BB1_63:
	setp.gt.s16 	%p47, %rs3, 86;
	@%p47 bra 	$L__BB1_68;
	setp.eq.s16 	%p51, %rs3, 83;
	@%p51 bra 	$L__BB1_81;
	setp.eq.s16 	%p52, %rs3, 84;
	@%p52 bra 	$L__BB1_82;
	setp.eq.s16 	%p53, %rs3, 86;
	@%p53 bra 	$L__BB1_67;
	bra.uni 	$L__BB1_15;
$L__BB1_67:
	mov.b64 	%rd3369, 589;
	bra.uni 	$L__BB1_87;
$L__BB1_68:
	setp.eq.s16 	%p48, %rs3, 87;
	@%p48 bra 	$L__BB1_83;
	setp.eq.s16 	%p49, %rs3, 89;
	@%p49 bra 	$L__BB1_84;
	setp.eq.s16 	%p50, %rs3, 90;
	@%p50 bra 	$L__BB1_71;
	bra.uni 	$L__BB1_15;
$L__BB1_71:
	mov.b64 	%rd3369, 651;
	bra.uni 	$L__BB1_87;
$L__BB1_72:
	mov.b64 	%rd3369, 124;
	bra.uni 	$L__BB1_87;
$L__BB1_73:
	mov.b64 	%rd3369, 155;
	bra.uni 	$L__BB1_87;
$L__BB1_74:
	mov.b64 	%rd3369, 186;
	bra.uni 	$L__BB1_87;
$L__BB1_75:
	mov.b64 	%rd3369, 248;
	bra.uni 	$L__BB1_87;
$L__BB1_76:
	mov.b64 	%rd3369, 279;
	bra.uni 	$L__BB1_87;
$L__BB1_77:
	mov.b64 	%rd3369, 310;
	bra.uni 	$L__BB1_87;
$L__BB1_78:
	mov.b64 	%rd3369, 372;
	bra.uni 	$L__BB1_87;
$L__BB1_79:
	mov.b64 	%rd3369, 403;
	bra.uni 	$L__BB1_87;
$L__BB1_80:
	mov.b64 	%rd3369, 434;
	bra.uni 	$L__BB1_87;
$L__BB1_81:
	mov.b64 	%rd3369, 465;
	bra.uni 	$L__BB1_87;
$L__BB1_82:
	mov.b64 	%rd3369, 496;
	bra.uni 	$L__BB1_87;
$L__BB1_83:
	mov.b64 	%rd3369, 527;
	bra.uni 	$L__BB1_87;
$L__BB1_84:
	mov.b64 	%rd3369, 558;
	bra.uni 	$L__BB1_87;
$L__BB1_85:
	mov.b64 	%rd3369, 620;
	bra.uni 	$L__BB1_87;
$L__BB1_86:
	mov.b64 	%rd3369, 713;
$L__BB1_87:
	cvt.u64.u32 	%rd325, %r1427;
	add.s64 	%rd11, %rd7, %rd325;
	ld.global.u8 	%rs3, [%rd11+1];
	mov.b64 	%rd3370, 0;
	setp.gt.s16 	%p75, %rs3, 75;
	@%p75 bra 	$L__BB1_106;
	setp.gt.s16 	%p91, %rs3, 68;
	@%p91 bra 	$L__BB1_97;
	setp.gt.s16 	%p99, %rs3, 65;
	@%p99 bra 	$L__BB1_93;
	setp.eq.s16 	%p103, %rs3, 42;
	@%p103 bra 	$L__BB1_139;
	setp.eq.s16 	%p104, %rs3, 65;
	@%p104 bra 	$L__BB1_140;
$L__BB1_92:
	mov.b64 	%rd3370, 22;
	bra.uni 	$L__BB1_140;
$L__BB1_93:
	setp.eq.s16 	%p100, %rs3, 66;
	@%p100 bra 	$L__BB1_138;
	setp.eq.s16 	%p101, %rs3, 67;
	@%p101 bra 	$L__BB1_137;
	setp.eq.s16 	%p102, %rs3, 68;
	@%p102 bra 	$L__BB1_96;
	bra.uni 	$L__BB1_92;
$L__BB1_96:
	mov.b64 	%rd3370, 3;
	bra.uni 	$L__BB1_140;
$L__BB1_97:
	setp.gt.s16 	%p92, %rs3, 71;
	@%p92 bra 	$L__BB1_102;
	setp.eq.s16 	%p96, %rs3, 69;
	@%p96 bra 	$L__BB1_136;
	setp.eq.s16 	%p97, %rs3, 70;
	@%p97 bra 	$L__BB1_135;
	setp.eq.s16 	%p98, %rs3, 71;
	@%p98 bra 	$L__BB1_101;
	bra.uni 	$L__BB1_92;
$L__BB1_101:
	mov.b64 	%rd3370, 7;
	bra.uni 	$L__BB1_140;
$L__BB1_102:
	setp.eq.s16 	%p93, %rs3, 72;
	@%p93 bra 	$L__BB1_134;
	setp.eq.s16 	%p94, %rs3, 73;
	@%p94 bra 	$L__BB1_133;
	setp.eq.s16 	%p95, %rs3, 75;
	@%p95 bra 	$L__BB1_105;
	bra.uni 	$L__BB1_92;
$L__BB1_105:
	mov.b64 	%rd3370, 11;
	bra.uni 	$L__BB1_140;
$L__BB1_106:
	setp.gt.s16 	%p76, %rs3, 82;
	@%p76 bra 	$L__BB1_116;
	setp.gt.s16 	%p84, %rs3, 79;
	@%p84 bra 	$L__BB1_112;
	setp.eq.s16 	%p88, %rs3, 76;
	@%p88 bra 	$L__BB1_132;
	setp.eq.s16 	%p89, %rs3, 77;
	@%p89 bra 	$L__BB1_131;
	setp.eq.s16 	%p90, %rs3, 78;
	@%p90 bra 	$L__BB1_111;
	bra.uni 	$L__BB1_92;
$L__BB1_111:
	mov.b64 	%rd3370, 2;
	bra.uni 	$L__BB1_140;
$L__BB1_112:
	setp.eq.s16 	%p85, %rs3, 80;
	@%p85 bra 	$L__BB1_130;
	setp.eq.s16 	%p86, %rs3, 81;
	@%p86 bra 	$L__BB1_129;
	setp.eq.s16 	%p87, %rs3, 82;
	@%p87 bra 	$L__BB1_115;
	bra.uni 	$L__BB1_92;
$L__BB1_115:
	mov.b64 	%rd3370, 1;
	bra.uni 	$L__BB1_140;
$L__BB1_116:
	setp.gt.s16 	%p77, %rs3, 86;
	@%p77 bra 	$L__BB1_121;
	setp.eq.s16 	%p81, %rs3, 83;
	@%p81 bra 	$L__BB1_128;
	setp.eq.s16 	%p82, %rs3, 84;
	@%p82 bra 	$L__BB1_127;
	setp.eq.s16 	%p83, %rs3, 86;
	@%p83 bra 	$L__BB1_120;
	bra.uni 	$L__BB1_92;
$L__BB1_120:
	mov.b64 	%rd3370, 19;
	bra.uni 	$L__BB1_140;
$L__BB1_121:
	setp.eq.s16 	%p78, %rs3, 87;
	@%p78 bra 	$L__BB1_126;
	setp.eq.s16 	%p79, %rs3, 90;
	@%p79 bra 	$L__BB1_125;
	setp.ne.s16 	%p80, %rs3, 89;
	@%p80 bra 	$L__BB1_92;
	mov.b64 	%rd3370, 18;
	bra.uni 	$L__BB1_140;
$L__BB1_125:
	mov.b64 	%rd3370, 21;
	bra.uni 	$L__BB1_140;
$L__BB1_126:
	mov.b64 	%rd3370, 17;
	bra.uni 	$L__BB1_140;
$L__BB1_127:
	mov.b64 	%rd3370, 16;
	bra.uni 	$L__BB1_140;
$L__BB1_128:
	mov.b64 	%rd3370, 15;
	bra.uni 	$L__BB1_140;
$L__BB1_129:
	mov.b64 	%rd3370, 5;
	bra.uni 	$L__BB1_140;
$L__BB1_130:
	mov.b64 	%rd3370, 14;
	bra.uni 	$L__BB1_140;
$L__BB1_131:
	mov.b64 	%rd3370, 12;
	bra.uni 	$L__BB1_140;
$L__BB1_132:
	mov.b64 	%rd3370, 10;
	bra.uni 	$L__BB1_140;
$L__BB1_133:
	mov.b64 	%rd3370, 9;
	bra.uni 	$L__BB1_140;
$L__BB1_134:
	mov.b64 	%rd3370, 8;
	bra.uni 	$L__BB1_140;
$L__BB1_135:
	mov.b64 	%rd3370, 13;
	bra.uni 	$L__BB1_140;
$L__BB1_136:
	mov.b64 	%rd3370, 6;
	bra.uni 	$L__BB1_140;
$L__BB1_137:
	mov.b64 	%rd3370, 4;
	bra.uni 	$L__BB1_140;
$L__BB1_138:
	mov.b64 	%rd3370, 20;
	bra.uni 	$L__BB1_140;
$L__BB1_139:
	mov.b64 	%rd3370, 23;
$L__BB1_140:
	add.s64 	%rd13, %rd3370, %rd3369;
	ld.global.u8 	%rs233, [%rd11+2];
	mov.b64 	%rd3371, 0;
	setp.gt.s16 	%p105, %rs233, 75;
	@%p105 bra 	$L__BB1_159;
	setp.gt.s16 	%p121, %rs233, 68;
	@%p121 bra 	$L__BB1_150;
	setp.gt.s16 	%p129, %rs233, 65;
	@%p129 bra 	$L__BB1_146;
	setp.eq.s16 	%p133, %rs233, 42;
	@%p133 bra 	$L__BB1_192;
	setp.eq.s16 	%p134, %rs233, 65;
	@%p134 bra 	$L__BB1_193;
$L__BB1_145:
	mov.b64 	%rd3371, 22;
	bra.uni 	$L__BB1_193;
$L__BB1_146:
	setp.eq.s16 	%p130, %rs233, 66;
	@%p130 bra 	$L__BB1_191;
	setp.eq.s16 	%p131, %rs233, 67;
	@%p131 bra 	$L__BB1_190;
	setp.eq.s16 	%p132, %rs233, 68;
	@%p132 bra 	$L__BB1_149;
	bra.uni 	$L__BB1_145;
$L__BB1_149:
	mov.b64 	%rd3371, 3;
	bra.uni 	$L__BB1_193;
$L__BB1_150:
	setp.gt.s16 	%p122, %rs233, 71;
	@%p122 bra 	$L__BB1_155;
	setp.eq.s16 	%p126, %rs233, 69;
	@%p126 bra 	$L__BB1_189;
	setp.eq.s16 	%p127, %rs233, 70;
	@%p127 bra 	$L__BB1_188;
	setp.eq.s16 	%p128, %rs233, 71;
	@%p128 bra 	$L__BB1_154;
	bra.uni 	$L__BB1_145;
$L__BB1_154:
	mov.b64 	%rd3371, 7;
	bra.uni 	$L__BB1_193;
$L__BB1_155:
	setp.eq.s16 	%p123, %rs233, 72;
	@%p123 bra 	$L__BB1_187;
	setp.eq.s16 	%p124, %rs233, 73;
	@%p124 bra 	$L__BB1_186;
	setp.eq.s16 	%p125, %rs233, 75;
	@%p125 bra 	$L__BB1_158;
	bra.uni 	$L__BB1_145;
$L__BB1_158:
	mov.b64 	%rd3371, 11;
	bra.uni 	$L__BB1_193;
$L__BB1_159:
	setp.gt.s16 	%p106, %rs233, 82;
	@%p106 bra 	$L__BB1_169;
	setp.gt.s16 	%p114, %rs233, 79;
	@%p114 bra 	$L__BB1_165;
	setp.eq.s16 	%p118, %rs233, 76;
	@%p118 bra 	$L__BB1_185;
	setp.eq.s16 	%p119, %rs233, 77;
	@%p119 bra 	$L__BB1_184;
	setp.eq.s16 	%p120, %rs233, 78;
	@%p120 bra 	$L__BB1_164;
	bra.uni 	$L__BB1_145;
$L__BB1_164:
	mov.b64 	%rd3371, 2;
	bra.uni 	$L__BB1_193;
$L__BB1_165:
	setp.eq.s16 	%p115, %rs233, 80;
	@%p115 bra 	$L__BB1_183;
	setp.eq.s16 	%p116, %rs233, 81;
	@%p116 bra 	$L__BB1_182;
	setp.eq.s16 	%p117, %rs233, 82;
	@%p117 bra 	$L__BB1_168;
	bra.uni 	$L__BB1_145;
$L__BB1_168:
	mov.b64 	%rd3371, 1;
	bra.uni 	$L__BB1_193;
$L__BB1_169:
	setp.gt.s16 	%p107, %rs233, 86;
	@%p107 bra 	$L__BB1_174;
	setp.eq.s16 	%p111, %rs233, 83;
	@%p111 bra 	$L__BB1_181;
	setp.eq.s16 	%p112, %rs233, 84;
	@%p112 bra 	$L__BB1_180;
	setp.eq.s16 	%p113, %rs233, 86;
	@%p113 bra 	$L__BB1_173;
	bra.uni 	$L__BB1_145;
$L__BB1_173:
	mov.b64 	%rd3371, 19;
	bra.uni 	$L__BB1_193;
$L__BB1_174:
	setp.eq.s16 	%p108, %rs233, 87;
	@%p108 bra 	$L__BB1_179;
	setp.eq.s16 	%p109, %rs233, 90;
	@%p109 bra 	$L__BB1_178;
	setp.ne.s16 	%p110, %rs233, 89;
	@%p110 bra 	$L__BB1_145;
	mov.b64 	%rd3371, 18;
	bra.uni 	$L__BB1_193;
$L__BB1_178:
	mov.b64 	%rd3371, 21;
	bra.uni 	$L__BB1_193;
$L__BB1_179:
	mov.b64 	%rd3371, 17;
	bra.uni 	$L__BB1_193;
$L__BB1_180:
	mov.b64 	%rd3371, 16;
	bra.uni 	$L__BB1_193;
$L__BB1_181:
	mov.b64 	%rd3371, 15;
	bra.uni 	$L__BB1_193;
$L__BB1_182:
	mov.b64 	%rd3371, 5;
	bra.uni 	$L__BB1_193;
$L__BB1_183:
	mov.b64 	%rd3371, 14;
	bra.uni 	$L__BB1_193;
$L__BB1_184:
	mov.b64 	%rd3371, 12;
	bra.uni 	$L__BB1_193;
$L__BB1_185:
	mov.b64 	%rd3371, 10;
	bra.uni 	$L__BB1_193;
$L__BB1_186:
	mov.b64 	%rd3371, 9;
	bra.uni 	$L__BB1_193;
$L__BB1_187:
	mov.b64 	%rd3371, 8;
	bra.uni 	$L__BB1_193;
$L__BB1_188:
	mov.b64 	%rd3371, 13;
	bra.uni 	$L__BB1_193;
$L__BB1_189:
	mov.b64 	%rd3371, 6;
	bra.uni 	$L__BB1_193;
$L__BB1_190:
	mov.b64 	%rd3371, 4;
	bra.uni 	$L__BB1_193;
$L__BB1_191:
	mov.b64 	%rd3371, 20;
	bra.uni 	$L__BB1_193;
$L__BB1_192:
	mov.b64 	%rd3371, 23;
$L__BB1_193:
	mad.lo.s64 	%rd15, %rd13, 31, %rd3371;
	ld.global.u8 	%rs234, [%rd11+3];
	mov.b64 	%rd3372, 0;
	setp.gt.s16 	%p135, %rs234, 75;
	@%p135 bra 	$L__BB1_212;
	setp.gt.s16 	%p151, %rs234, 68;
	@%p151 bra 	$L__BB1_203;
	setp.gt.s16 	%p159, %rs234, 65;
	@%p159 bra 	$L__BB1_199;
	setp.eq.s16 	%p163, %rs234, 42;
	@%p163 bra 	$L__BB1_245;
	setp.eq.s16 	%p164, %rs234, 65;
	@%p164 bra 	$L__BB1_246;
$L__BB1_198:
	mov.b64 	%rd3372, 22;
	bra.uni 	$L__BB1_246;
$L__BB1_199:
	setp.eq.s16 	%p160, %rs234, 66;
	@%p160 bra 	$L__BB1_244;
	setp.eq.s16 	%p161, %rs234, 67;
	@%p161 bra 	$L__BB1_243;
	setp.eq.s16 	%p162, %rs234, 68;
	@%p162 bra 	$L__BB1_202;
	bra.uni 	$L__BB1_198;
$L__BB1_202:
	mov.b64 	%rd3372, 3;
	bra.uni 	$L__BB1_246;
$L__BB1_203:
	setp.gt.s16 	%p152, %rs234, 71;
	@%p152 bra 	$L__BB1_208;
	setp.eq.s16 	%p156, %rs234, 69;
	@%p156 bra 	$L__BB1_242;
	setp.eq.s16 	%p157, %rs234, 70;
	@%p157 bra 	$L__BB1_241;
	setp.eq.s16 	%p158, %rs234, 71;
	@%p158 bra 	$L__BB1_207;
	bra.uni 	$L__BB1_198;
$L__BB1_207:
	mov.b64 	%rd3372, 7;
	bra.uni 	$L__BB1_246;
$L__BB1_208:
	setp.eq.s16 	%p153, %rs234, 72;
	@%p153 bra 	$L__BB1_240;
	setp.eq.s16 	%p154, %rs234, 73;
	@%p154 bra 	$L__BB1_239;
	setp.eq.s16 	%p155, %rs234, 75;
	@%p155 bra 	$L__BB1_211;
	bra.uni 	$L__BB1_198;
$L__BB1_211:
	mov.b64 	%rd3372, 11;
	bra.uni 	$L__BB1_246;
$L__BB1_212:
	setp.gt.s16 	%p136, %rs234, 82;
	@%p136 bra 	$L__BB1_222;
	setp.gt.s16 	%p144, %rs234, 79;
	@%p144 bra 	$L__BB1_218;
	setp.eq.s16 	%p148, %rs234, 76;
	@%p148 bra 	$L__BB1_238;
	setp.eq.s16 	%p149, %rs234, 77;
	@%p149 bra 	$L__BB1_237;
	setp.eq.s16 	%p150, %rs234, 78;
	@%p150 bra 	$L__BB1_217;
	bra.uni 	$L__BB1_198;
$L__BB1_217:
	mov.b64 	%rd3372, 2;
	bra.uni 	$L__BB1_246;
$L__BB1_218:
	setp.eq.s16 	%p145, %rs234, 80;
	@%p145 bra 	$L__BB1_236;
	setp.eq.s16 	%p146, %rs234, 81;
	@%p146 bra 	$L__BB1_235;
	setp.eq.s16 	%p147, %rs234, 82;
	@%p147 bra 	$L__BB1_221;
	bra.uni 	$L__BB1_198;
$L__BB1_221:
	mov.b64 	%rd3372, 1;
	bra.uni 	$L__BB1_246;
$L__BB1_222:
	setp.gt.s16 	%p137, %rs234, 86;
	@%p137 bra 	$L__BB1_227;
	setp.eq.s16 	%p141, %rs234, 83;
	@%p141 bra 	$L__BB1_234;
	setp.eq.s16 	%p142, %rs234, 84;
	@%p142 bra 	$L__BB1_233;
	setp.eq.s16 	%p143, %rs234, 86;
	@%p143 bra 	$L__BB1_226;
	bra.uni 	$L__BB1_198;
$L__BB1_226:
	mov.b64 	%rd3372, 19;
	bra.uni 	$L__BB1_246;
$L__BB1_227:
	setp.eq.s16 	%p138, %rs234, 87;
	@%p138 bra 	$L__BB1_232;
	setp.eq.s16 	%p139, %rs234, 90;
	@%p139 bra 	$L__BB1_231;
	setp.ne.s16 	%p140, %rs234, 89;
	@%p140 bra 	$L__BB1_198;
	mov.b64 	%rd3372, 18;
	bra.uni 	$L__BB1_246;
$L__BB1_231:
	mov.b64 	%rd3372, 21;
	bra.uni 	$L__BB1_246;
$L__BB1_232:
	mov.b64 	%rd3372, 17;
	bra.uni 	$L__BB1_246;
$L__BB1_233:
	mov.b64 	%rd3372, 16;
	bra.uni 	$L__BB1_246;
$L__BB1_234:
	mov.b64 	%rd3372, 15;
	bra.uni 	$L__BB1_246;
$L__BB1_235:
	mov.b64 	%rd3372, 5;
	bra.uni 	$L__BB1_246;
$L__BB1_236:
	mov.b64 	%rd3372, 14;
	bra.uni 	$L__BB1_246;
$L__BB1_237:
	mov.b64 	%rd3372, 12;
	bra.uni 	$L__BB1_246;
$L__BB1_238:
	mov.b64 	%rd3372, 10;
	bra.uni 	$L__BB1_246;
$L__BB1_239:
	mov.b64 	%rd3372, 9;
	bra.uni 	$L__BB1_246;
$L__BB1_240:
	mov.b64 	%rd3372, 8;
	bra.uni 	$L__BB1_246;
$L__BB1_241:
	mov.b64 	%rd3372, 13;
	bra.uni 	$L__BB1_246;
$L__BB1_242:
	mov.b64 	%rd3372, 6;
	bra.uni 	$L__BB1_246;
$L__BB1_243:
	mov.b64 	%rd3372, 4;
	bra.uni 	$L__BB1_246;
$L__BB1_244:
	mov.b64 	%rd3372, 20;
	bra.uni 	$L__BB1_246;
$L__BB1_245:
	mov.b64 	%rd3372, 23;
$L__BB1_246:
	mad.lo.s64 	%rd17, %rd15, 31, %rd3372;
	ld.global.u8 	%rs235, [%rd11+4];
	mov.b64 	%rd3373, 0;
	setp.gt.s16 	%p165, %rs235, 75;
	@%p165 bra 	$L__BB1_265;
	setp.gt.s16 	%p181, %rs235, 68;
	@%p181 bra 	$L__BB1_256;
	setp.gt.s16 	%p189, %rs235, 65;
	@%p189 bra 	$L__BB1_252;
	setp.eq.s16 	%p193, %rs235, 42;
	@%p193 bra 	$L__BB1_298;
	setp.eq.s16 	%p194, %rs235, 65;
	@%p194 bra 	$L__BB1_299;
$L__BB1_251:
	mov.b64 	%rd3373, 22;
	bra.uni 	$L__BB1_299;
$L__BB1_252:
	setp.eq.s16 	%p190, %rs235, 66;
	@%p190 bra 	$L__BB1_297;
	setp.eq.s16 	%p191, %rs235, 67;
	@%p191 bra 	$L__BB1_296;
	setp.eq.s16 	%p192, %rs235, 68;
	@%p192 bra 	$L__BB1_255;
	bra.uni 	$L__BB1_251;
$L__BB1_255:
	mov.b64 	%rd3373, 3;
	bra.uni 	$L__BB1_299;
$L__BB1_256:
	setp.gt.s16 	%p182, %rs235, 71;
	@%p182 bra 	$L__BB1_261;
	setp.eq.s16 	%p186, %rs235, 69;
	@%p186 bra 	$L__BB1_295;
	setp.eq.s16 	%p187, %rs235, 70;
	@%p187 bra 	$L__BB1_294;
	setp.eq.s16 	%p188, %rs235, 71;
	@%p188 bra 	$L__BB1_260;
	bra.uni 	$L__BB1_251;
$L__BB1_260:
	mov.b64 	%rd3373, 7;
	bra.uni 	$L__BB1_299;
$L__BB1_261:
	setp.eq.s16 	%p183, %rs235, 72;
	@%p183 bra 	$L__BB1_293;
	setp.eq.s16 	%p184, %rs235, 73;
	@%p184 bra 	$L__BB1_292;
	setp.eq.s16 	%p185, %rs235, 75;
	@%p185 bra 	$L__BB1_264;
	bra.uni 	$L__BB1_251;
$L__BB1_264:
	mov.b64 	%rd3373, 11;
	bra.uni 	$L__BB1_299;
$L__BB1_265:
	setp.gt.s16 	%p166, %rs235, 82;
	@%p166 bra 	$L__BB1_275;
	setp.gt.s16 	%p174, %rs235, 79;
	@%p174 bra 	$L__BB1_271;
	setp.eq.s16 	%p178, %rs235, 76;
	@%p178 bra 	$L__BB1_291;
	setp.eq.s16 	%p179, %rs235, 77;
	@%p179 bra 	$L__BB1_290;
	setp.eq.s16 	%p180, %rs235, 78;
	@%p180 bra 	$L__BB1_270;
	bra.uni 	$L__BB1_251;
$L__BB1_270:
	mov.b64 	%rd3373, 2;
	bra.uni 	$L__BB1_299;
$L__BB1_271:
	setp.eq.s16 	%p175, %rs235, 80;
	@%p175 bra 	$L__BB1_289;
	setp.eq.s16 	%p176, %rs235, 81;
	@%p176 bra 	$L__BB1_288;
	setp.eq.s16 	%p177, %rs235, 82;
	@%p177 bra 	$L__BB1_274;
	bra.uni 	$L__BB1_251;
$L__BB1_274:
	mov.b64 	%rd3373, 1;
	bra.uni 	$L__BB1_299;
$L__BB1_275:
	setp.gt.s16 	%p167, %rs235, 86;
	@%p167 bra 	$L__BB1_280;
	setp.eq.s16 	%p171, %rs235, 83;
	@%p171 bra 	$L__BB1_287;
	setp.eq.s16 	%p172, %rs235, 84;
	@%p172 bra 	$L__BB1_286;
	setp.eq.s16 	%p173, %rs235, 86;
	@%p173 bra 	$L__BB1_279;
	bra.uni 	$L__BB1_251;
$L__BB1_279:
	mov.b64 	%rd3373, 19;
	bra.uni 	$L__BB1_299;
$L__BB1_280:
	setp.eq.s16 	%p168, %rs235, 87;
	@%p168 bra 	$L__BB1_285;
	setp.eq.s16 	%p169, %rs235, 90;
	@%p169 bra 	$L__BB1_284;
	setp.ne.s16 	%p170, %rs235, 89;
	@%p170 bra 	$L__BB1_251;
	mov.b64 	%rd3373, 18;
	bra.uni 	$L__BB1_299;
$L__BB1_284:
	mov.b64 	%rd3373, 21;
	bra.uni 	$L__BB1_299;
$L__BB1_285:
	mov.b64 	%rd3373, 17;
	bra.uni 	$L__BB1_299;
$L__BB1_286:
	mov.b64 	%rd3373, 16;
	bra.uni 	$L__BB1_299;
$L__BB1_287:
	mov.b64 	%rd3373, 15;
	bra.uni 	$L__BB1_299;
$L__BB1_288:
	mov.b64 	%rd3373, 5;
	bra.uni 	$L__BB1_299;
$L__BB1_289:
	mov.b64 	%rd3373, 14;
	bra.uni 	$L__BB1_299;
$L__BB1_290:
	mov.b64 	%rd3373, 12;
	bra.uni 	$L__BB1_299;
$L__BB1_291:
	mov.b64 	%rd3373, 10;
	bra.uni 	$L__BB1_299;
$L__BB1_292:
	mov.b64 	%rd3373, 9;
	bra.uni 	$L__BB1_299;
$L__BB1_293:
	mov.b64 	%rd3373, 8;
	bra.uni 	$L__BB1_299;
$L__BB1_294:
	mov.b64 	%rd3373, 13;
	bra.uni 	$L__BB1_299;
$L__BB1_295:
	mov.b64 	%rd3373, 6;
	bra.uni 	$L__BB1_299;
$L__BB1_296:
	mov.b64 	%rd3373, 4;
	bra.uni 	$L__BB1_299;
$L__BB1_297:
	mov.b64 	%rd3373, 20;
	bra.uni 	$L__BB1_299;
$L__BB1_298:
	mov.b64 	%rd3373, 23;
$L__BB1_299:
	mad.lo.s64 	%rd19, %rd17, 31, %rd3373;
	ld.global.u8 	%rs236, [%rd11+5];
	mov.b64 	%rd3374, 0;
	setp.gt.s16 	%p195, %rs236, 75;
	@%p195 bra 	$L__BB1_318;
	setp.gt.s16 	%p211, %rs236, 68;
	@%p211 bra 	$L__BB1_309;
	setp.gt.s16 	%p219, %rs236, 65;
	@%p219 bra 	$L__BB1_305;
	setp.eq.s16 	%p223, %rs236, 42;
	@%p223 bra 	$L__BB1_351;
	setp.eq.s16 	%p224, %rs236, 65;
	@%p224 bra 	$L__BB1_352;
$L__BB1_304:
	mov.b64 	%rd3374, 22;
	bra.uni 	$L__BB1_352;
$L__BB1_305:
	setp.eq.s16 	%p220, %rs236, 66;
	@%p220 bra 	$L__BB1_350;
	setp.eq.s16 	%p221, %rs236, 67;
	@%p221 bra 	$L__BB1_349;
	setp.eq.s16 	%p222, %rs236, 68;
	@%p222 bra 	$L__BB1_308;
	bra.uni 	$L__BB1_304;
$L__BB1_308:
	mov.b64 	%rd3374, 3;
	bra.uni 	$L__BB1_352;
$L__BB1_309:
	setp.gt.s16 	%p212, %rs236, 71;
	@%p212 bra 	$L__BB1_314;
	setp.eq.s16 	%p216, %rs236, 69;
	@%p216 bra 	$L__BB1_348;
	setp.eq.s16 	%p217, %rs236, 70;
	@%p217 bra 	$L__BB1_347;
	setp.eq.s16 	%p218, %rs236, 71;
	@%p218 bra 	$L__BB1_313;
	bra.uni 	$L__BB1_304;
$L__BB1_313:
	mov.b64 	%rd3374, 7;
	bra.uni 	$L__BB1_352;
$L__BB1_314:
	setp.eq.s16 	%p213, %rs236, 72;
	@%p213 bra 	$L__BB1_346;
	setp.eq.s16 	%p214, %rs236, 73;
	@%p214 bra 	$L__BB1_345;
	setp.eq.s16 	%p215, %rs236, 75;
	@%p215 bra 	$L__BB1_317;
	bra.uni 	$L__BB1_304;
$L__BB1_317:
	mov.b64 	%rd3374, 11;
	bra.uni 	$L__BB1_352;
$L__BB1_318:
	setp.gt.s16 	%p196, %rs236, 82;
	@%p196 bra 	$L__BB1_328;
	setp.gt.s16 	%p204, %rs236, 79;
	@%p204 bra 	$L__BB1_324;
	setp.eq.s16 	%p208, %rs236, 76;
	@%p208 bra 	$L__BB1_344;
	setp.eq.s16 	%p209, %rs236, 77;
	@%p209 bra 	$L__BB1_343;
	setp.eq.s16 	%p210, %rs236, 78;
	@%p210 bra 	$L__BB1_323;
	bra.uni 	$L__BB1_304;
$L__BB1_323:
	mov.b64 	%rd3374, 2;
	bra.uni 	$L__BB1_352;
$L__BB1_324:
	setp.eq.s16 	%p205, %rs236, 80;
	@%p205 bra 	$L__BB1_342;
	setp.eq.s16 	%p206, %rs236, 81;
	@%p206 bra 	$L__BB1_341;
	setp.eq.s16 	%p207, %rs236, 82;
	@%p207 bra 	$L__BB1_327;
	bra.uni 	$L__BB1_304;
$L__BB1_327:
	mov.b64 	%rd3374, 1;
	bra.uni 	$L__BB1_352;
$L__BB1_328:
	setp.gt.s16 	%p197, %rs236, 86;
	@%p197 bra 	$L__BB1_333;
	setp.eq.s16 	%p201, %rs236, 83;
	@%p201 bra 	$L__BB1_340;
	setp.eq.s16 	%p202, %rs236, 84;
	@%p202 bra 	$L__BB1_339;
	setp.eq.s16 	%p203, %rs236, 86;
	@%p203 bra 	$L__BB1_332;
	bra.uni 	$L__BB1_304;
$L__BB1_332:
	mov.b64 	%rd3374, 19;
	bra.uni 	$L__BB1_352;
$L__BB1_333:
	setp.eq.s16 	%p198, %rs236, 87;
	@%p198 bra 	$L__BB1_338;
	setp.eq.s16 	%p199, %rs236, 90;
	@%p199 bra 	$L__BB1_337;
	setp.ne.s16 	%p200, %rs236, 89;
	@%p200 bra 	$L__BB1_304;
	mov.b64 	%rd3374, 18;
	bra.uni 	$L__BB1_352;
$L__BB1_337:
	mov.b64 	%rd3374, 21;
	bra.uni 	$L__BB1_352;
$L__BB1_338:
	mov.b64 	%rd3374, 17;
	bra.uni 	$L__BB1_352;
$L__BB1_339:
	mov.b64 	%rd3374, 16;
	bra.uni 	$L__BB1_352;
$L__BB1_340:
	mov.b64 	%rd3374, 15;
	bra.uni 	$L__BB1_352;
$L__BB1_341:
	mov.b64 	%rd3374, 5;
	bra.uni 	$L__BB1_352;
$L__BB1_342:
	mov.b64 	%rd3374, 14;
	bra.uni 	$L__BB1_352;
$L__BB1_343:
	mov.b64 	%rd3374, 12;
	bra.uni 	$L__BB1_352;
$L__BB1_344:
	mov.b64 	%rd3374, 10;
	bra.uni 	$L__BB1_352;
$L__BB1_345:
	mov.b64 	%rd3374, 9;
	bra.uni 	$L__BB1_352;
$L__BB1_346:
	mov.b64 	%rd3374, 8;
	bra.uni 	$L__BB1_352;
$L__BB1_347:
	mov.b64 	%rd3374, 13;
	bra.uni 	$L__BB1_352;
$L__BB1_348:
	mov.b64 	%rd3374, 6;
	bra.uni 	$L__BB1_352;
$L__BB1_349:
	mov.b64 	%rd3374, 4;
	bra.uni 	$L__BB1_352;
$L__BB1_350:
	mov.b64 	%rd3374, 20;
	bra.uni 	$L__BB1_352;
$L__BB1_351:
	mov.b64 	%rd3374, 23;
$L__BB1_352:
	mad.lo.s64 	%rd21, %rd19, 31, %rd3374;
	ld.global.u8 	%rs237, [%rd11+6];
	mov.b64 	%rd3375, 0;
	setp.gt.s16 	%p225, %rs237, 75;
	@%p225 bra 	$L__BB1_371;
	setp.gt.s16 	%p241, %rs237, 68;
	@%p241 bra 	$L__BB1_362;
	setp.gt.s16 	%p249, %rs237, 65;
	@%p249 bra 	$L__BB1_358;
	setp.eq.s16 	%p253, %rs237, 42;
	@%p253 bra 	$L__BB1_404;
	setp.eq.s16 	%p254, %rs237, 65;
	@%p254 bra 	$L__BB1_405;
$L__BB1_357:
	mov.b64 	%rd3375, 22;
	bra.uni 	$L__BB1_405;
$L__BB1_358:
	setp.eq.s16 	%p250, %rs237, 66;
	@%p250 bra 	$L__BB1_403;
	setp.eq.s16 	%p251, %rs237, 67;
	@%p251 bra 	$L__BB1_402;
	setp.eq.s16 	%p252, %rs237, 68;
	@%p252 bra 	$L__BB1_361;
	bra.uni 	$L__BB1_357;
$L__BB1_361:
	mov.b64 	%rd3375, 3;
	bra.uni 	$L__BB1_405;
$L__BB1_362:
	setp.gt.s16 	%p242, %rs237, 71;
	@%p242 bra 	$L__BB1_367;
	setp.eq.s16 	%p246, %rs237, 69;
	@%p246 bra 	$L__BB1_401;
	setp.eq.s16 	%p247, %rs237, 70;
	@%p247 bra 	$L__BB1_400;
	setp.eq.s16 	%p248, %rs237, 71;
	@%p248 bra 	$L__BB1_366;
	bra.uni 	$L__BB1_357;
$L__BB1_366:
	mov.b64 	%rd3375, 7;
	bra.uni 	$L__BB1_405;
$L__BB1_367:
	setp.eq.s16 	%p243, %rs237, 72;
	@%p243 bra 	$L__BB1_399;
	setp.eq.s16 	%p244, %rs237, 73;
	@%p244 bra 	$L__BB1_398;
	setp.eq.s16 	%p245, %rs237, 75;
	@%p245 bra 	$L__BB1_370;
	bra.uni 	$L__BB1_357;
$L__BB1_370:
	mov.b64 	%rd3375, 11;
	bra.uni 	$L__BB1_405;
$L__BB1_371:
	setp.gt.s16 	%p226, %rs237, 82;
	@%p226 bra 	$L__BB1_381;
	setp.gt.s16 	%p234, %rs237, 79;
	@%p234 bra 	$L__BB1_377;
	setp.eq.s16 	%p238, %rs237, 76;
	@%p238 bra 	$L__BB1_397;
	setp.eq.s16 	%p239, %rs237, 77;
	@%p239 bra 	$L__BB1_396;
	setp.eq.s16 	%p240, %rs237, 78;
	@%p240 bra 	$L__BB1_376;
	bra.uni 	$L__BB1_357;
$L__BB1_376:
	mov.b64 	%rd3375, 2;
	bra.uni 	$L__BB1_405;
$L__BB1_377:
	setp.eq.s16 	%p235, %rs237, 80;
	@%p235 bra 	$L__BB1_395;
	setp.eq.s16 	%p236, %rs237, 81;
	@%p236 bra 	$L__BB1_394;
	setp.eq.s16 	%p237, %rs237, 82;
	@%p237 bra 	$L__BB1_380;
	bra.uni 	$L__BB1_357;
$L__BB1_380:
	mov.b64 	%rd3375, 1;
	bra.uni 	$L__BB1_405;
$L__BB1_381:
	setp.gt.s16 	%p227, %rs237, 86;
	@%p227 bra 	$L__BB1_386;
	setp.eq.s16 	%p231, %rs237, 83;
	@%p231 bra 	$L__BB1_393;
	setp.eq.s16 	%p232, %rs237, 84;
	@%p232 bra 	$L__BB1_392;
	setp.eq.s16 	%p233, %rs237, 86;
	@%p233 bra 	$L__BB1_385;
	bra.uni 	$L__BB1_357;
$L__BB1_385:
	mov.b64 	%rd3375, 19;
	bra.uni 	$L__BB1_405;
$L__BB1_386:
	setp.eq.s16 	%p228, %rs237, 87;
	@%p228 bra 	$L__BB1_391;
	setp.eq.s16 	%p229, %rs237, 90;
	@%p229 bra 	$L__BB1_390;
	setp.ne.s16 	%p230, %rs237, 89;
	@%p230 bra 	$L__BB1_357;
	mov.b64 	%rd3375, 18;
	bra.uni 	$L__BB1_405;
$L__BB1_390:
	mov.b64 	%rd3375, 21;
	bra.uni 	$L__BB1_405;
$L__BB1_391:
	mov.b64 	%rd3375, 17;
	bra.uni 	$L__BB1_405;
$L__BB1_392:
	mov.b64 	%rd3375, 16;
	bra.uni 	$L__BB1_405;
$L__BB1_393:
	mov.b64 	%rd3375, 15;
	bra.uni 	$L__BB1_405;
$L__BB1_394:
	mov.b64 	%rd3375, 5;
	bra.uni 	$L__BB1_405;
$L__BB1_395:
	mov.b64 	%rd3375, 14;
	bra.uni 	$L__BB1_405;
$L__BB1_396:
	mov.b64 	%rd3375, 12;
	bra.uni 	$L__BB1_405;
$L__BB1_397:
	mov.b64 	%rd3375, 10;
	bra.uni 	$L__BB1_405;
$L__BB1_398:
	mov.b64 	%rd3375, 9;
	bra.uni 	$L__BB1_405;
$L__BB1_399:
	mov.b64 	%rd3375, 8;
	bra.uni 	$L__BB1_405;
$L__BB1_400:
	mov.b64 	%rd3375, 13;
	bra.uni 	$L__BB1_405;
$L__BB1_401:
	mov.b64 	%rd3375, 6;
	bra.uni 	$L__BB1_405;
$L__BB1_402:
	mov.b64 	%rd3375, 4;
	bra.uni 	$L__BB1_405;
$L__BB1_403:
	mov.b64 	%rd3375, 20;
	bra.uni 	$L__BB1_405;
$L__BB1_404:
	mov.b64 	%rd3375, 23;
$L__BB1_405:
	mad.lo.s64 	%rd23, %rd21, 31, %rd3375;
	ld.global.u8 	%rs238, [%rd11+7];
	mov.b64 	%rd3376, 0;
	setp.gt.s16 	%p255, %rs238, 75;
	@%p255 bra 	$L__BB1_424;
	setp.gt.s16 	%p271, %rs238, 68;
	@%p271 bra 	$L__BB1_415;
	setp.gt.s16 	%p279, %rs238, 65;
	@%p279 bra 	$L__BB1_411;
	setp.eq.s16 	%p283, %rs238, 42;
	@%p283 bra 	$L__BB1_457;
	setp.eq.s16 	%p284, %rs238, 65;
	@%p284 bra 	$L__BB1_458;
$L__BB1_410:
	mov.b64 	%rd3376, 22;
	bra.uni 	$L__BB1_458;
$L__BB1_411:
	setp.eq.s16 	%p280, %rs238, 66;
	@%p280 bra 	$L__BB1_456;
	setp.eq.s16 	%p281, %rs238, 67;
	@%p281 bra 	$L__BB1_455;
	setp.eq.s16 	%p282, %rs238, 68;
	@%p282 bra 	$L__BB1_414;
	bra.uni 	$L__BB1_410;
$L__BB1_414:
	mov.b64 	%rd3376, 3;
	bra.uni 	$L__BB1_458;
$L__BB1_415:
	setp.gt.s16 	%p272, %rs238, 71;
	@%p272 bra 	$L__BB1_420;
	setp.eq.s16 	%p276, %rs238, 69;
	@%p276 bra 	$L__BB1_454;
	setp.eq.s16 	%p277, %rs238, 70;
	@%p277 bra 	$L__BB1_453;
	setp.eq.s16 	%p278, %rs238, 71;
	@%p278 bra 	$L__BB1_419;
	bra.uni 	$L__BB1_410;
$L__BB1_419:
	mov.b64 	%rd3376, 7;
	bra.uni 	$L__BB1_458;
$L__BB1_420:
	setp.eq.s16 	%p273, %rs238, 72;
	@%p273 bra 	$L__BB1_452;
	setp.eq.s16 	%p274, %rs238, 73;
	@%p274 bra 	$L__BB1_451;
	setp.eq.s16 	%p275, %rs238, 75;
	@%p275 bra 	$L__BB1_423;
	bra.uni 	$L__BB1_410;
$L__BB1_423:
	mov.b64 	%rd3376, 11;
	bra.uni 	$L__BB1_458;
$L__BB1_424:
	setp.gt.s16 	%p256, %rs238, 82;
	@%p256 bra 	$L__BB1_434;
	setp.gt.s16 	%p264, %rs238, 79;
	@%p264 bra 	$L__BB1_430;
	setp.eq.s16 	%p268, %rs238, 76;
	@%p268 bra 	$L__BB1_450;
	setp.eq.s16 	%p269, %rs238, 77;
	@%p269 bra 	$L__BB1_449;
	setp.eq.s16 	%p270, %rs238, 78;
	@%p270 bra 	$L__BB1_429;
	bra.uni 	$L__BB1_410;
$L__BB1_429:
	mov.b64 	%rd3376, 2;
	bra.uni 	$L__BB1_458;
$L__BB1_430:
	setp.eq.s16 	%p265, %rs238, 80;
	@%p265 bra 	$L__BB1_448;
	setp.eq.s16 	%p266, %rs238, 81;
	@%p266 bra 	$L__BB1_447;
	setp.eq.s16 	%p267, %rs238, 82;
	@%p267 bra 	$L__BB1_433;
	bra.uni 	$L__BB1_410;
$L__BB1_433:
	mov.b64 	%rd3376, 1;
	bra.uni 	$L__BB1_458;
$L__BB1_434:
	setp.gt.s16 	%p257, %rs238, 86;
	@%p257 bra 	$L__BB1_439;
	setp.eq.s16 	%p261, %rs238, 83;
	@%p261 bra 	$L__BB1_446;
	setp.eq.s16 	%p262, %rs238, 84;
	@%p262 bra 	$L__BB1_445;
	setp.eq.s16 	%p263, %rs238, 86;
	@%p263 bra 	$L__BB1_438;
	bra.uni 	$L__BB1_410;
$L__BB1_438:
	mov.b64 	%rd3376, 19;
	bra.uni 	$L__BB1_458;
$L__BB1_439:
	setp.eq.s16 	%p258, %rs238, 87;
	@%p258 bra 	$L__BB1_444;
	setp.eq.s16 	%p259, %rs238, 90;
	@%p259 bra 	$L__BB1_443;
	setp.ne.s16 	%p260, %rs238, 89;
	@%p260 bra 	$L__BB1_410;
	mov.b64 	%rd3376, 18;
	bra.uni 	$L__BB1_458;
$L__BB1_443:
	mov.b64 	%rd3376, 21;
	bra.uni 	$L__BB1_458;
$L__BB1_444:
	mov.b64 	%rd3376, 17;
	bra.uni 	$L__BB1_458;
$L__BB1_445:
	mov.b64 	%rd3376, 16;
	bra.uni 	$L__BB1_458;
$L__BB1_446:
	mov.b64 	%rd3376, 15;
	bra.uni 	$L__BB1_458;
$L__BB1_447:
	mov.b64 	%rd3376, 5;
	bra.uni 	$L__BB1_458;
$L__BB1_448:
	mov.b64 	%rd3376, 14;
	bra.uni 	$L__BB1_458;
$L__BB1_449:
	mov.b64 	%rd3376, 12;
	bra.uni 	$L__BB1_458;
$L__BB1_450:
	mov.b64 	%rd3376, 10;
	bra.uni 	$L__BB1_458;
$L__BB1_451:
	mov.b64 	%rd3376, 9;
	bra.uni 	$L__BB1_458;
$L__BB1_452:
	mov.b64 	%rd3376, 8;
	bra.uni 	$L__BB1_458;
$L__BB1_453:
	mov.b64 	%rd3376, 13;
	bra.uni 	$L__BB1_458;
$L__BB1_454:
	mov.b64 	%rd3376, 6;
	bra.uni 	$L__BB1_458;
$L__BB1_455:
	mov.b64 	%rd3376, 4;
	bra.uni 	$L__BB1_458;
$L__BB1_456:
	mov.b64 	%rd3376, 20;
	bra.uni 	$L__BB1_458;
$L__BB1_457:
	mov.b64 	%rd3376, 23;
$L__BB1_458:
	setp.lt.s32 	%p285, %r4, 0;
	mad.lo.s64 	%rd25, %rd23, 31, %rd3376;
	@%p285 bra 	$L__BB1_482;
	mov.b32 	%r1430, 0;
	mov.u32 	%r1429, %r4;
$L__BB1_460:
	sub.s32 	%r819, %r1429, %r1430;
	shr.u32 	%r820, %r819, 31;
	add.s32 	%r821, %r819, %r820;
	shr.s32 	%r822, %r821, 1;
	add.s32 	%r11, %r822, %r1430;
	setp.lt.s32 	%p286, %r11, 0;
	setp.ge.u32 	%p287, %r11, %r3;
	or.pred  	%p288, %p286, %p287;
	@%p288 bra 	$L__BB1_482;
	mul.wide.u32 	%rd493, %r11, 8;
	add.s64 	%rd494, %rd9, %rd493;
	ld.global.u64 	%rd26, [%rd494];
	setp.eq.s64 	%p289, %rd26, %rd25;
	@%p289 bra 	$L__BB1_463;
	setp.lt.u64 	%p290, %rd26, %rd25;
	add.s32 	%r824, %r11, 1;
	add.s32 	%r825, %r11, -1;
	selp.b32 	%r1430, %r824, %r1430, %p290;
	selp.b32 	%r1429, %r1429, %r825, %p290;
	setp.gt.s32 	%p291, %r1430, %r1429;
	@%p291 bra 	$L__BB1_482;
	bra.uni 	$L__BB1_460;
$L__BB1_463:
	ld.global.u64 	%rd495, [%rd1+24];
	cvta.to.global.u64 	%rd496, %rd495;
	mul.wide.u32 	%rd497, %r11, 4;
	add.s64 	%rd498, %rd496, %rd497;
	ld.global.u32 	%r14, [%rd498];
	ld.global.u64 	%rd499, [%rd1+32];
	cvta.to.global.u64 	%rd500, %rd499;
	add.s64 	%rd501, %rd500, %rd497;
	ld.global.u32 	%r826, [%rd501];
	setp.eq.s32 	%p292, %r14, -1;
	setp.eq.s32 	%p293, %r826, 0;
	or.pred  	%p294, %p292, %p293;
	setp.gt.s32 	%p295, %r1435, 99;
	or.pred  	%p296, %p294, %p295;
	@%p296 bra 	$L__BB1_482;
	ld.global.u64 	%rd502, [%rd1+40];
	cvta.to.global.u64 	%rd27, %rd502;
	mul.wide.u32 	%rd503, %r14, 4;
	add.s64 	%rd28, %rd27, %rd503;
	ld.global.u32 	%r16, [%rd28];
	shr.u32 	%r17, %r16, 16;
	ld.global.u32 	%r18, [%rd1];
	setp.ge.u32 	%p297, %r17, %r18;
	@%p297 bra 	$L__BB1_466;
	and.b32  	%r827, %r16, 65535;
	mul.wide.s32 	%rd504, %r1435, 20;
	add.s64 	%rd505, %rd4, %rd504;
	st.local.u32 	[%rd505], %r17;
	st.local.u32 	[%rd505+4], %r1427;
	st.local.u32 	[%rd505+8], %r827;
	mov.b32 	%r828, 1092616192;
	st.local.u32 	[%rd505+12], %r828;
	mov.b32 	%r829, 1;
	st.local.u32 	[%rd505+16], %r829;
	add.s32 	%r1435, %r1435, 1;
$L__BB1_466:
	setp.lt.u32 	%p298, %r826, 2;
	setp.gt.s32 	%p299, %r1435, 99;
	or.pred  	%p300, %p298, %p299;
	@%p300 bra 	$L__BB1_482;
	setp.eq.s32 	%p301, %r14, -2;
	@%p301 bra 	$L__BB1_470;
	ld.global.u32 	%r21, [%rd28+4];
	shr.u32 	%r22, %r21, 16;
	setp.ge.u32 	%p302, %r22, %r18;
	@%p302 bra 	$L__BB1_470;
	and.b32  	%r830, %r21, 65535;
	mul.wide.s32 	%rd506, %r1435, 20;
	add.s64 	%rd507, %rd4, %rd506;
	st.local.u32 	[%rd507], %r22;
	st.local.u32 	[%rd507+4], %r1427;
	st.local.u32 	[%rd507+8], %r830;
	mov.b32 	%r831, 1092616192;
	st.local.u32 	[%rd507+12], %r831;
	mov.b32 	%r832, 1;
	st.local.u32 	[%rd507+16], %r832;
	add.s32 	%r1435, %r1435, 1;
$L__BB1_470:
	setp.lt.u32 	%p303, %r826, 3;
	setp.gt.s32 	%p304, %r1435, 99;
	or.pred  	%p305, %p303, %p304;
	@%p305 bra 	$L__BB1_482;
	add.s32 	%r25, %r14, 2;
	setp.eq.s32 	%p306, %r25, -1;
	@%p306 bra 	$L__BB1_474;
	mul.wide.u32 	%rd508, %r25, 4;
	add.s64 	%rd509, %rd27, %rd508;
	ld.global.u32 	%r26, [%rd509];
	shr.u32 	%r27, %r26, 16;
	setp.ge.u32 	%p307, %r27, %r18;
	@%p307 bra 	$L__BB1_474;
	and.b32  	%r833, %r26, 65535;
	mul.wide.s32 	%rd510, %r1435, 20;
	add.s64 	%rd511, %rd4, %rd510;
	st.local.u32 	[%rd511], %r27;
	st.local.u32 	[%rd511+4], %r1427;
	st.local.u32 	[%rd511+8], %r833;
	mov.b32 	%r834, 1092616192;
	st.local.u32 	[%rd511+12], %r834;
	mov.b32 	%r835, 1;
	st.local.u32 	[%rd511+16], %r835;
	add.s32 	%r1435, %r1435, 1;
$L__BB1_474:
	setp.lt.u32 	%p308, %r826, 4;
	setp.gt.s32 	%p309, %r1435, 99;
	or.pred  	%p310, %p308, %p309;
	@%p310 bra 	$L__BB1_482;
	add.s32 	%r30, %r14, 3;
	setp.eq.s32 	%p311, %r30, -1;
	@%p311 bra 	$L__BB1_478;
	mul.wide.u32 	%rd512, %r30, 4;
	add.s64 	%rd513, %rd27, %rd512;
	ld.global.u32 	%r31, [%rd513];
	shr.u32 	%r32, %r31, 16;
	setp.ge.u32 	%p312, %r32, %r18;
	@%p312 bra 	$L__BB1_478;
	and.b32  	%r836, %r31, 65535;
	mul.wide.s32 	%rd514, %r1435, 20;
	add.s64 	%rd515, %rd4, %rd514;
	st.local.u32 	[%rd515], %r32;
	st.local.u32 	[%rd515+4], %r1427;
	st.local.u32 	[%rd515+8], %r836;
	mov.b32 	%r837, 1092616192;
	st.local.u32 	[%rd515+12], %r837;
	mov.b32 	%r838, 1;
	st.local.u32 	[%rd515+16], %r838;
	add.s32 	%r1435, %r1435, 1;
$L__BB1_478:
	setp.lt.u32 	%p313, %r826, 5;
	setp.gt.s32 	%p314, %r1435, 99;
	or.pred  	%p315, %p313, %p314;
	@%p315 bra 	$L__BB1_482;
	add.s32 	%r35, %r14, 4;
	setp.eq.s32 	%p316, %r35, -1;
	@%p316 bra 	$L__BB1_482;
	mul.wide.u32 	%rd516, %r35, 4;
	add.s64 	%rd517, %rd27, %rd516;
	ld.global.u32 	%r36, [%rd517];
	shr.u32 	%r37, %r36, 16;
	setp.ge.u32 	%p317, %r37, %r18;
	@%p317 bra 	$L__BB1_482;
	and.b32  	%r839, %r36, 65535;
	mul.wide.s32 	%rd518, %r1435, 20;
	add.s64 	%rd519, %rd4, %rd518;
	st.local.u32 	[%rd519], %r37;
	st.local.u32 	[%rd519+4], %r1427;
	st.local.u32 	[%rd519+8], %r839;
	mov.b32 	%r840, 1092616192;
	st.local.u32 	[%rd519+12], %r840;
	mov.b32 	%r841, 1;
	st.local.u32 	[%rd519+16], %r841;
	add.s32 	%r1435, %r1435, 1;
$L__BB1_482:
	add.s32 	%r842, %r1427, 9;
	setp.le.u32 	%p318, %r842, %r5;
	setp.lt.s32 	%p319, %r1435, 100;
	and.pred  	%p320, %p318, %p319;
	add.s32 	%r1427, %r1427, 1;
	@%p320 bra 	$L__BB1_10;
	bra.uni 	$L__BB1_16;
$L__BB1_483:
	setp.eq.s16 	%p370, %rs8, 66;
	@%p370 bra 	$L__BB1_528;
	setp.eq.s16 	%p371, %rs8, 67;
	@%p371 bra 	$L__BB1_515;
	setp.eq.s16 	%p372, %rs8, 68;
	@%p372 bra 	$L__BB1_486;
	bra.uni 	$L__BB1_39;
$L__BB1_486:
	mov.b64 	%rd3377, 3;
	bra.uni 	$L__BB1_530;
$L__BB1_487:
	setp.gt.s16 	%p362, %rs8, 71;
	@%p362 bra 	$L__BB1_492;
	setp.eq.s16 	%p366, %rs8, 69;
	@%p366 bra 	$L__BB1_517;
	setp.eq.s16 	%p367, %rs8, 70;
	@%p367 bra 	$L__BB1_522;
	setp.eq.s16 	%p368, %rs8, 71;
	@%p368 bra 	$L__BB1_491;
	bra.uni 	$L__BB1_39;
$L__BB1_491:
	mov.b64 	%rd3377, 7;
	bra.uni 	$L__BB1_530;
$L__BB1_492:
	setp.eq.s16 	%p363, %rs8, 72;
	@%p363 bra 	$L__BB1_518;
	setp.eq.s16 	%p364, %rs8, 73;
	@%p364 bra 	$L__BB1_519;
	setp.eq.s16 	%p365, %rs8, 75;
	@%p365 bra 	$L__BB1_495;
	bra.uni 	$L__BB1_39;
$L__BB1_495:
	mov.b64 	%rd3377, 11;
	bra.uni 	$L__BB1_530;
$L__BB1_496:
	setp.gt.s16 	%p346, %rs8, 82;
	@%p346 bra 	$L__BB1_506;
	setp.gt.s16 	%p354, %rs8, 79;
	@%p354 bra 	$L__BB1_502;
	setp.eq.s16 	%p358, %rs8, 76;
	@%p358 bra 	$L__BB1_520;
	setp.eq.s16 	%p359, %rs8, 77;
	@%p359 bra 	$L__BB1_521;
	setp.eq.s16 	%p360, %rs8, 78;
	@%p360 bra 	$L__BB1_501;
	bra.uni 	$L__BB1_39;
$L__BB1_501:
	mov.b64 	%rd3377, 2;
	bra.uni 	$L__BB1_530;
$L__BB1_502:
	setp.eq.s16 	%p355, %rs8, 80;
	@%p355 bra 	$L__BB1_523;
	setp.eq.s16 	%p356, %rs8, 81;
	@%p356 bra 	$L__BB1_516;
	setp.eq.s16 	%p357, %rs8, 82;
	@%p357 bra 	$L__BB1_505;
	bra.uni 	$L__BB1_39;
$L__BB1_505:
	mov.b64 	%rd3377, 1;
	bra.uni 	$L__BB1_530;
$L__BB1_506:
	setp.gt.s16 	%p347, %rs8, 86;
	@%p347 bra 	$L__BB1_511;
	setp.eq.s16 	%p351, %rs8, 83;
	@%p351 bra 	$L__BB1_524;
	setp.eq.s16 	%p352, %rs8, 84;
	@%p352 bra 	$L__BB1_525;
	setp.eq.s16 	%p353, %rs8, 86;
	@%p353 bra 	$L__BB1_510;
	bra.uni 	$L__BB1_39;
$L__BB1_510:
	mov.b64 	%rd3377, 19;
	bra.uni 	$L__BB1_530;
$L__BB1_511:
	setp.eq.s16 	%p348, %rs8, 87;
	@%p348 bra 	$L__BB1_526;
	setp.eq.s16 	%p349, %rs8, 89;
	@%p349 bra 	$L__BB1_527;
	setp.eq.s16 	%p350, %rs8, 90;
	@%p350 bra 	$L__BB1_514;
	bra.uni 	$L__BB1_39;
$L__BB1_514:
	mov.b64 	%rd3377, 21;
	bra.uni 	$L__BB1_530;
$L__BB1_515:
	mov.b64 	%rd3377, 4;
	bra.uni 	$L__BB1_530;
$L__BB1_516:
	mov.b64 	%rd3377, 5;
	bra.uni 	$L__BB1_530;
$L__BB1_517:
	mov.b64 	%rd3377, 6;
	bra.uni 	$L__BB1_530;
$L__BB1_518:
	mov.b64 	%rd3377, 8;
	bra.uni 	$L__BB1_530;
$L__BB1_519:
	mov.b64 	%rd3377, 9;
	bra.uni 	$L__BB1_530;
$L__BB1_520:
	mov.b64 	%rd3377, 10;
	bra.uni 	$L__BB1_530;
$L__BB1_521:
	mov.b64 	%rd3377, 12;
	bra.uni 	$L__BB1_530;
$L__BB1_522:
	mov.b64 	%rd3377, 13;
	bra.uni 	$L__BB1_530;
$L__BB1_523:
	mov.b64 	%rd3377, 14;
	bra.uni 	$L__BB1_530;
$L__BB1_524:
	mov.b64 	%rd3377, 15;
	bra.uni 	$L__BB1_530;
$L__BB1_525:
	mov.b64 	%rd3377, 16;
	bra.uni 	$L__BB1_530;
$L__BB1_526:
	mov.b64 	%rd3377, 17;
	bra.uni 	$L__BB1_530;
$L__BB1_527:
	mov.b64 	%rd3377, 18;
	bra.uni 	$L__BB1_530;
$L__BB1_528:
	mov.b64 	%rd3377, 20;
	bra.uni 	$L__BB1_530;
$L__BB1_529:
	mov.b64 	%rd3377, 23;
$L__BB1_530:
	mov.b64 	%rd3378, 0;
	setp.gt.s16 	%p375, %rs7, 75;
	@%p375 bra 	$L__BB1_549;
	setp.gt.s16 	%p391, %rs7, 68;
	@%p391 bra 	$L__BB1_540;
	setp.gt.s16 	%p399, %rs7, 65;
	@%p399 bra 	$L__BB1_536;
	setp.eq.s16 	%p403, %rs7, 42;
	@%p403 bra 	$L__BB1_582;
	setp.eq.s16 	%p404, %rs7, 65;
	@%p404 bra 	$L__BB1_583;
$L__BB1_535:
	mov.b64 	%rd3378, 528;
	bra.uni 	$L__BB1_583;
$L__BB1_536:
	setp.eq.s16 	%p400, %rs7, 66;
	@%p400 bra 	$L__BB1_581;
	setp.eq.s16 	%p401, %rs7, 67;
	@%p401 bra 	$L__BB1_568;
	setp.eq.s16 	%p402, %rs7, 68;
	@%p402 bra 	$L__BB1_539;
	bra.uni 	$L__BB1_535;
$L__BB1_539:
	mov.b64 	%rd3378, 72;
	bra.uni 	$L__BB1_583;
$L__BB1_540:
	setp.gt.s16 	%p392, %rs7, 71;
	@%p392 bra 	$L__BB1_545;
	setp.eq.s16 	%p396, %rs7, 69;
	@%p396 bra 	$L__BB1_570;
	setp.eq.s16 	%p397, %rs7, 70;
	@%p397 bra 	$L__BB1_575;
	setp.eq.s16 	%p398, %rs7, 71;
	@%p398 bra 	$L__BB1_544;
	bra.uni 	$L__BB1_535;
$L__BB1_544:
	mov.b64 	%rd3378, 168;
	bra.uni 	$L__BB1_583;
$L__BB1_545:
	setp.eq.s16 	%p393, %rs7, 72;
	@%p393 bra 	$L__BB1_571;
	setp.eq.s16 	%p394, %rs7, 73;
	@%p394 bra 	$L__BB1_572;
	setp.eq.s16 	%p395, %rs7, 75;
	@%p395 bra 	$L__BB1_548;
	bra.uni 	$L__BB1_535;
$L__BB1_548:
	mov.b64 	%rd3378, 264;
	bra.uni 	$L__BB1_583;
$L__BB1_549:
	setp.gt.s16 	%p376, %rs7, 82;
	@%p376 bra 	$L__BB1_559;
	setp.gt.s16 	%p384, %rs7, 79;
	@%p384 bra 	$L__BB1_555;
	setp.eq.s16 	%p388, %rs7, 76;
	@%p388 bra 	$L__BB1_573;
	setp.eq.s16 	%p389, %rs7, 77;
	@%p389 bra 	$L__BB1_574;
	setp.eq.s16 	%p390, %rs7, 78;
	@%p390 bra 	$L__BB1_554;
	bra.uni 	$L__BB1_535;
$L__BB1_554:
	mov.b64 	%rd3378, 48;
	bra.uni 	$L__BB1_583;
$L__BB1_555:
	setp.eq.s16 	%p385, %rs7, 80;
	@%p385 bra 	$L__BB1_576;
	setp.eq.s16 	%p386, %rs7, 81;
	@%p386 bra 	$L__BB1_569;
	setp.eq.s16 	%p387, %rs7, 82;
	@%p387 bra 	$L__BB1_558;
	bra.uni 	$L__BB1_535;
$L__BB1_558:
	mov.b64 	%rd3378, 24;
	bra.uni 	$L__BB1_583;
$L__BB1_559:
	setp.gt.s16 	%p377, %rs7, 86;
	@%p377 bra 	$L__BB1_564;
	setp.eq.s16 	%p381, %rs7, 83;
	@%p381 bra 	$L__BB1_577;
	setp.eq.s16 	%p382, %rs7, 84;
	@%p382 bra 	$L__BB1_578;
	setp.eq.s16 	%p383, %rs7, 86;
	@%p383 bra 	$L__BB1_563;
	bra.uni 	$L__BB1_535;
$L__BB1_563:
	mov.b64 	%rd3378, 456;
	bra.uni 	$L__BB1_583;
$L__BB1_564:
	setp.eq.s16 	%p378, %rs7, 87;
	@%p378 bra 	$L__BB1_579;
	setp.eq.s16 	%p379, %rs7, 89;
	@%p379 bra 	$L__BB1_580;
	setp.eq.s16 	%p380, %rs7, 90;
	@%p380 bra 	$L__BB1_567;
	bra.uni 	$L__BB1_535;
$L__BB1_567:
	mov.b64 	%rd3378, 504;
	bra.uni 	$L__BB1_583;
$L__BB1_568:
	mov.b64 	%rd3378, 96;
	bra.uni 	$L__BB1_583;
$L__BB1_569:
	mov.b64 	%rd3378, 120;
	bra.uni 	$L__BB1_583;
$L__BB1_570:
	mov.b64 	%rd3378, 144;
	bra.uni 	$L__BB1_583;
$L__BB1_571:
	mov.b64 	%rd3378, 192;
	bra.uni 	$L__BB1_583;
$L__BB1_572:
	mov.b64 	%rd3378, 216;
	bra.uni 	$L__BB1_583;
$L__BB1_573:
	mov.b64 	%rd3378, 240;
	bra.uni 	$L__BB1_583;
$L__BB1_574:
	mov.b64 	%rd3378, 288;
	bra.uni 	$L__BB1_583;
$L__BB1_575:
	mov.b64 	%rd3378, 312;
	bra.uni 	$L__BB1_583;
$L__BB1_576:
	mov.b64 	%rd3378, 336;
	bra.uni 	$L__BB1_583;
$L__BB1_577:
	mov.b64 	%rd3378, 360;
	bra.uni 	$L__BB1_583;
$L__BB1_578:
	mov.b64 	%rd3378, 384;
	bra.uni 	$L__BB1_583;
$L__BB1_579:
	mov.b64 	%rd3378, 408;
	bra.uni 	$L__BB1_583;
$L__BB1_580:
	mov.b64 	%rd3378, 432;
	bra.uni 	$L__BB1_583;
$L__BB1_581:
	mov.b64 	%rd3378, 480;
	bra.uni 	$L__BB1_583;
$L__BB1_582:
	mov.b64 	%rd3378, 552;
$L__BB1_583:
	add.s64 	%rd588, %rd3378, %rd3377;
	shl.b64 	%rd589, %rd588, 2;
	mov.u64 	%rd590, BLOSUM62_SCORES;
	add.s64 	%rd591, %rd590, %rd589;
	ld.const.f32 	%f92, [%rd591];
	setp.gt.f32 	%p405, %f92, 0f00000000;
	@%p405 bra 	$L__BB1_585;
	add.s32 	%r1445, %r1445, 1;
$L__BB1_585:
	add.s32 	%r1444, %r56, 1;
	setp.lt.u32 	%p406, %r1444, %r54;
	setp.lt.u32 	%p407, %r56, 29;
	and.pred  	%p408, %p407, %p406;
	setp.lt.s32 	%p409, %r1445, 4;
	and.pred  	%p410, %p408, %p409;
	@%p410 bra 	$L__BB1_30;
$L__BB1_586:
	add.s32 	%r1447, %r49, 8;
	ld.global.u16 	%rs9, [%rd7+200];
	cvt.u32.u16 	%r65, %rs9;
	setp.ge.u32 	%p411, %r1447, %r65;
	add.s32 	%r1453, %r857, 8;
	setp.ge.u32 	%p412, %r1453, %r53;
	mov.b32 	%r1452, 0;
	mov.b32 	%r1451, 8;
	or.pred  	%p413, %p411, %p412;
	@%p413 bra 	$L__BB1_699;
	mov.b32 	%r1451, 8;
	mov.b32 	%r1452, 0;
$L__BB1_588:
	mov.u32 	%r70, %r1451;
	setp.ge.u32 	%p414, %r1447, %r65;
	@%p414 bra 	$L__BB1_699;
	cvt.u64.u32 	%rd592, %r1447;
	add.s64 	%rd593, %rd7, %rd592;
	ld.global.u8 	%rs10, [%rd593];
	cvt.u64.u32 	%rd594, %r1453;
	add.s64 	%rd595, %rd31, %rd594;
	ld.global.u8 	%rs11, [%rd595];
	setp.eq.s16 	%p415, %rs10, %rs11;
	@%p415 bra 	$L__BB1_698;
	mov.b64 	%rd3379, 0;
	setp.gt.s16 	%p416, %rs11, 75;
	@%p416 bra 	$L__BB1_609;
	setp.gt.s16 	%p432, %rs11, 68;
	@%p432 bra 	$L__BB1_600;
	setp.gt.s16 	%p440, %rs11, 65;
	@%p440 bra 	$L__BB1_596;
	setp.eq.s16 	%p444, %rs11, 42;
	@%p444 bra 	$L__BB1_642;
	setp.eq.s16 	%p445, %rs11, 65;
	@%p445 bra 	$L__BB1_643;
$L__BB1_595:
	mov.b64 	%rd3379, 22;
	bra.uni 	$L__BB1_643;
$L__BB1_596:
	setp.eq.s16 	%p441, %rs11, 66;
	@%p441 bra 	$L__BB1_641;
	setp.eq.s16 	%p442, %rs11, 67;
	@%p442 bra 	$L__BB1_628;
	setp.eq.s16 	%p443, %rs11, 68;
	@%p443 bra 	$L__BB1_599;
	bra.uni 	$L__BB1_595;
$L__BB1_599:
	mov.b64 	%rd3379, 3;
	bra.uni 	$L__BB1_643;
$L__BB1_600:
	setp.gt.s16 	%p433, %rs11, 71;
	@%p433 bra 	$L__BB1_605;
	setp.eq.s16 	%p437, %rs11, 69;
	@%p437 bra 	$L__BB1_630;
	setp.eq.s16 	%p438, %rs11, 70;
	@%p438 bra 	$L__BB1_635;
	setp.eq.s16 	%p439, %rs11, 71;
	@%p439 bra 	$L__BB1_604;
	bra.uni 	$L__BB1_595;
$L__BB1_604:
	mov.b64 	%rd3379, 7;
	bra.uni 	$L__BB1_643;
$L__BB1_605:
	setp.eq.s16 	%p434, %rs11, 72;
	@%p434 bra 	$L__BB1_631;
	setp.eq.s16 	%p435, %rs11, 73;
	@%p435 bra 	$L__BB1_632;
	setp.eq.s16 	%p436, %rs11, 75;
	@%p436 bra 	$L__BB1_608;
	bra.uni 	$L__BB1_595;
$L__BB1_608:
	mov.b64 	%rd3379, 11;
	bra.uni 	$L__BB1_643;
$L__BB1_609:
	setp.gt.s16 	%p417, %rs11, 82;
	@%p417 bra 	$L__BB1_619;
	setp.gt.s16 	%p425, %rs11, 79;
	@%p425 bra 	$L__BB1_615;
	setp.eq.s16 	%p429, %rs11, 76;
	@%p429 bra 	$L__BB1_633;
	setp.eq.s16 	%p430, %rs11, 77;
	@%p430 bra 	$L__BB1_634;
	setp.eq.s16 	%p431, %rs11, 78;
	@%p431 bra 	$L__BB1_614;
	bra.uni 	$L__BB1_595;
$L__BB1_614:
	mov.b64 	%rd3379, 2;
	bra.uni 	$L__BB1_643;
$L__BB1_615:
	setp.eq.s16 	%p426, %rs11, 80;
	@%p426 bra 	$L__BB1_636;
	setp.eq.s16 	%p427, %rs11, 81;
	@%p427 bra 	$L__BB1_629;
	setp.eq.s16 	%p428, %rs11, 82;
	@%p428 bra 	$L__BB1_618;
	bra.uni 	$L__BB1_595;
$L__BB1_618:
	mov.b64 	%rd3379, 1;
	bra.uni 	$L__BB1_643;
$L__BB1_619:
	setp.gt.s16 	%p418, %rs11, 86;
	@%p418 bra 	$L__BB1_624;
	setp.eq.s16 	%p422, %rs11, 83;
	@%p422 bra 	$L__BB1_637;
	setp.eq.s16 	%p423, %rs11, 84;
	@%p423 bra 	$L__BB1_638;
	setp.eq.s16 	%p424, %rs11, 86;
	@%p424 bra 	$L__BB1_623;
	bra.uni 	$L__BB1_595;
$L__BB1_623:
	mov.b64 	%rd3379, 19;
	bra.uni 	$L__BB1_643;
$L__BB1_624:
	setp.eq.s16 	%p419, %rs11, 87;
	@%p419 bra 	$L__BB1_639;
	setp.eq.s16 	%p420, %rs11, 89;
	@%p420 bra 	$L__BB1_640;
	setp.eq.s16 	%p421, %rs11, 90;
	@%p421 bra 	$L__BB1_627;
	bra.uni 	$L__BB1_595;
$L__BB1_627:
	mov.b64 	%rd3379, 21;
	bra.uni 	$L__BB1_643;
$L__BB1_628:
	mov.b64 	%rd3379, 4;
	bra.uni 	$L__BB1_643;
$L__BB1_629:
	mov.b64 	%rd3379, 5;
	bra.uni 	$L__BB1_643;
$L__BB1_630:
	mov.b64 	%rd3379, 6;
	bra.uni 	$L__BB1_643;
$L__BB1_631:
	mov.b64 	%rd3379, 8;
	bra.uni 	$L__BB1_643;
$L__BB1_632:
	mov.b64 	%rd3379, 9;
	bra.uni 	$L__BB1_643;
$L__BB1_633:
	mov.b64 	%rd3379, 10;
	bra.uni 	$L__BB1_643;
$L__BB1_634:
	mov.b64 	%rd3379, 12;
	bra.uni 	$L__BB1_643;
$L__BB1_635:
	mov.b64 	%rd3379, 13;
	bra.uni 	$L__BB1_643;
$L__BB1_636:
	mov.b64 	%rd3379, 14;
	bra.uni 	$L__BB1_643;
$L__BB1_637:
	mov.b64 	%rd3379, 15;
	bra.uni 	$L__BB1_643;
$L__BB1_638:
	mov.b64 	%rd3379, 16;
	bra.uni 	$L__BB1_643;
$L__BB1_639:
	mov.b64 	%rd3379, 17;
	bra.uni 	$L__BB1_643;
$L__BB1_640:
	mov.b64 	%rd3379, 18;
	bra.uni 	$L__BB1_643;
$L__BB1_641:
	mov.b64 	%rd3379, 20;
	bra.uni 	$L__BB1_643;
$L__BB1_642:
	mov.b64 	%rd3379, 23;
$L__BB1_643:
	mov.b64 	%rd3380, 0;
	setp.gt.s16 	%p446, %rs10, 75;
	@%p446 bra 	$L__BB1_662;
	setp.gt.s16 	%p462, %rs10, 68;
	@%p462 bra 	$L__BB1_653;
	setp.gt.s16 	%p470, %rs10, 65;
	@%p470 bra 	$L__BB1_649;
	setp.eq.s16 	%p474, %rs10, 42;
	@%p474 bra 	$L__BB1_695;
	setp.eq.s16 	%p475, %rs10, 65;
	@%p475 bra 	$L__BB1_696;
$L__BB1_648:
	mov.b64 	%rd3380, 528;
	bra.uni 	$L__BB1_696;
$L__BB1_649:
	setp.eq.s16 	%p471, %rs10, 66;
	@%p471 bra 	$L__BB1_694;
	setp.eq.s16 	%p472, %rs10, 67;
	@%p472 bra 	$L__BB1_681;
	setp.eq.s16 	%p473, %rs10, 68;
	@%p473 bra 	$L__BB1_652;
	bra.uni 	$L__BB1_648;
$L__BB1_652:
	mov.b64 	%rd3380, 72;
	bra.uni 	$L__BB1_696;
$L__BB1_653:
	setp.gt.s16 	%p463, %rs10, 71;
	@%p463 bra 	$L__BB1_658;
	setp.eq.s16 	%p467, %rs10, 69;
	@%p467 bra 	$L__BB1_683;
	setp.eq.s16 	%p468, %rs10, 70;
	@%p468 bra 	$L__BB1_688;
	setp.eq.s16 	%p469, %rs10, 71;
	@%p469 bra 	$L__BB1_657;
	bra.uni 	$L__BB1_648;
$L__BB1_657:
	mov.b64 	%rd3380, 168;
	bra.uni 	$L__BB1_696;
$L__BB1_658:
	setp.eq.s16 	%p464, %rs10, 72;
	@%p464 bra 	$L__BB1_684;
	setp.eq.s16 	%p465, %rs10, 73;
	@%p465 bra 	$L__BB1_685;
	setp.eq.s16 	%p466, %rs10, 75;
	@%p466 bra 	$L__BB1_661;
	bra.uni 	$L__BB1_648;
$L__BB1_661:
	mov.b64 	%rd3380, 264;
	bra.uni 	$L__BB1_696;
$L__BB1_662:
	setp.gt.s16 	%p447, %rs10, 82;
	@%p447 bra 	$L__BB1_672;
	setp.gt.s16 	%p455, %rs10, 79;
	@%p455 bra 	$L__BB1_668;
	setp.eq.s16 	%p459, %rs10, 76;
	@%p459 bra 	$L__BB1_686;
	setp.eq.s16 	%p460, %rs10, 77;
	@%p460 bra 	$L__BB1_687;
	setp.eq.s16 	%p461, %rs10, 78;
	@%p461 bra 	$L__BB1_667;
	bra.uni 	$L__BB1_648;
$L__BB1_667:
	mov.b64 	%rd3380, 48;
	bra.uni 	$L__BB1_696;
$L__BB1_668:
	setp.eq.s16 	%p456, %rs10, 80;
	@%p456 bra 	$L__BB1_689;
	setp.eq.s16 	%p457, %rs10, 81;
	@%p457 bra 	$L__BB1_682;
	setp.eq.s16 	%p458, %rs10, 82;
	@%p458 bra 	$L__BB1_671;
	bra.uni 	$L__BB1_648;
$L__BB1_671:
	mov.b64 	%rd3380, 24;
	bra.uni 	$L__BB1_696;
$L__BB1_672:
	setp.gt.s16 	%p448, %rs10, 86;
	@%p448 bra 	$L__BB1_677;
	setp.eq.s16 	%p452, %rs10, 83;
	@%p452 bra 	$L__BB1_690;
	setp.eq.s16 	%p453, %rs10, 84;
	@%p453 bra 	$L__BB1_691;
	setp.eq.s16 	%p454, %rs10, 86;
	@%p454 bra 	$L__BB1_676;
	bra.uni 	$L__BB1_648;
$L__BB1_676:
	mov.b64 	%rd3380, 456;
	bra.uni 	$L__BB1_696;
$L__BB1_677:
	setp.eq.s16 	%p449, %rs10, 87;
	@%p449 bra 	$L__BB1_692;
	setp.eq.s16 	%p450, %rs10, 89;
	@%p450 bra 	$L__BB1_693;
	setp.eq.s16 	%p451, %rs10, 90;
	@%p451 bra 	$L__BB1_680;
	bra.uni 	$L__BB1_648;
$L__BB1_680:
	mov.b64 	%rd3380, 504;
	bra.uni 	$L__BB1_696;
$L__BB1_681:
	mov.b64 	%rd3380, 96;
	bra.uni 	$L__BB1_696;
$L__BB1_682:
	mov.b64 	%rd3380, 120;
	bra.uni 	$L__BB1_696;
$L__BB1_683:
	mov.b64 	%rd3380, 144;
	bra.uni 	$L__BB1_696;
$L__BB1_684:
	mov.b64 	%rd3380, 192;
	bra.uni 	$L__BB1_696;
$L__BB1_685:
	mov.b64 	%rd3380, 216;
	bra.uni 	$L__BB1_696;
$L__BB1_686:
	mov.b64 	%rd3380, 240;
	bra.uni 	$L__BB1_696;
$L__BB1_687:
	mov.b64 	%rd3380, 288;
	bra.uni 	$L__BB1_696;
$L__BB1_688:
	mov.b64 	%rd3380, 312;
	bra.uni 	$L__BB1_696;
$L__BB1_689:
	mov.b64 	%rd3380, 336;
	bra.uni 	$L__BB1_696;
$L__BB1_690:
	mov.b64 	%rd3380, 360;
	bra.uni 	$L__BB1_696;
$L__BB1_691:
	mov.b64 	%rd3380, 384;
	bra.uni 	$L__BB1_696;
$L__BB1_692:
	mov.b64 	%rd3380, 408;
	bra.uni 	$L__BB1_696;
$L__BB1_693:
	mov.b64 	%rd3380, 432;
	bra.uni 	$L__BB1_696;
$L__BB1_694:
	mov.b64 	%rd3380, 480;
	bra.uni 	$L__BB1_696;
$L__BB1_695:
	mov.b64 	%rd3380, 552;
$L__BB1_696:
	add.s64 	%rd644, %rd3380, %rd3379;
	shl.b64 	%rd645, %rd644, 2;
	mov.u64 	%rd646, BLOSUM62_SCORES;
	add.s64 	%rd647, %rd646, %rd645;
	ld.const.f32 	%f93, [%rd647];
	setp.gt.f32 	%p476, %f93, 0f00000000;
	@%p476 bra 	$L__BB1_698;
	add.s32 	%r1452, %r1452, 1;
$L__BB1_698:
	add.s32 	%r1451, %r70, 1;
	add.s32 	%r1447, %r1451, %r49;
	setp.lt.u32 	%p477, %r1447, %r65;
	add.s32 	%r1453, %r1451, %r857;
	setp.lt.u32 	%p478, %r1453, %r53;
	and.pred  	%p479, %p477, %p478;
	setp.lt.u32 	%p480, %r70, 29;
	and.pred  	%p481, %p480, %p479;
	setp.lt.s32 	%p482, %r1452, 4;
	and.pred  	%p483, %p481, %p482;
	@%p483 bra 	$L__BB1_588;
$L__BB1_699:
	sub.s32 	%r79, %r49, %r1444;
	sub.s32 	%r80, %r857, %r1444;
	add.s32 	%r81, %r1451, %r1444;
	setp.lt.u32 	%p484, %r81, 12;
	@%p484 bra 	$L__BB1_980;
	st.local.u32 	[%rd6], %r1;
	ld.global.u8 	%rs12, [%rd7+202];
	st.local.u8 	[%rd6+4], %rs12;
	st.local.u32 	[%rd6+8], %r43;
	ld.global.u64 	%rd649, [%rd1+56];
	cvta.to.global.u64 	%rd650, %rd649;
	add.s64 	%rd652, %rd650, %rd528;
	ld.global.u32 	%r82, [%rd652];
	st.local.u32 	[%rd6+12], %r82;
	ld.global.u64 	%rd653, [%rd1+64];
	cvta.to.global.u64 	%rd654, %rd653;
	add.s64 	%rd655, %rd654, %rd528;
	ld.global.u32 	%r83, [%rd655];
	st.local.u32 	[%rd6+16], %r83;
	cvt.u16.u32 	%rs531, %r79;
	cvt.u16.u32 	%rs530, %r80;
	mov.b32 	%r868, {%rs531, %rs530};
	st.local.u32 	[%rd6+20], %r868;
	cvt.u16.u32 	%rs532, %r81;
	st.local.u16 	[%rd6+24], %rs532;
	add.s32 	%r869, %r1452, %r1445;
	cvt.rn.f32.s32 	%f94, %r869;
	cvt.rn.f32.u32 	%f95, %r81;
	div.rn.f32 	%f96, %f94, %f95;
	mov.f32 	%f97, 0f3F800000;
	sub.f32 	%f277, %f97, %f96;
	st.local.f32 	[%rd6+32], %f277;
	mul.f32 	%f98, %f94, 0fC0800000;
	fma.rn.f32 	%f276, %f95, 0f40000000, %f98;
	st.local.f32 	[%rd6+28], %f276;
	mul.lo.s32 	%r84, %r53, 3;
	st.local.u32 	[%rd6+36], %r84;
	cvt.u16.u32 	%rs529, %r1453;
	mov.b32 	%r870, {%rs530, %rs529};
	st.local.u32 	[%rd6+40], %r870;
	mov.b16 	%rs247, 0;
	st.local.v2.u8 	[%rd6+44], {%rs247, %rs247};
	mov.b64 	%rd3381, 0;
$L__BB1_701:
	shl.b64 	%rd656, %rd3381, 1;
	add.s64 	%rd657, %rd6, %rd656;
	mov.b16 	%rs248, 0;
	st.local.u16 	[%rd657+46], %rs248;
	add.s64 	%rd37, %rd3381, 1;
	setp.lt.u64 	%p485, %rd3381, 24;
	mov.u64 	%rd3381, %rd37;
	@%p485 bra 	$L__BB1_701;
	mov.b16 	%rs249, 0;
	st.local.u8 	[%rd6+96], %rs249;
	min.u32 	%r85, %r81, 50;
	and.b32  	%r86, %r85, 3;
	and.b32  	%r87, %r85, 60;
	mov.b32 	%r1454, 0;
$L__BB1_703:
	add.s32 	%r89, %r1454, %r79;
	setp.ge.s32 	%p486, %r89, %r65;
	cvt.s64.s32 	%rd658, %r89;
	add.s64 	%rd38, %rd7, %rd658;
	cvt.u64.u32 	%rd659, %r1454;
	add.s64 	%rd39, %rd6, %rd659;
	@%p486 bra 	$L__BB1_705;
	ld.global.u8 	%rs251, [%rd38];
	st.local.u8 	[%rd39+46], %rs251;
	bra.uni 	$L__BB1_706;
$L__BB1_705:
	mov.b16 	%rs250, 88;
	st.local.u8 	[%rd39+46], %rs250;
$L__BB1_706:
	add.s32 	%r872, %r89, 1;
	setp.lt.s32 	%p487, %r872, %r65;
	@%p487 bra 	$L__BB1_708;
	mov.b16 	%rs252, 88;
	st.local.u8 	[%rd39+47], %rs252;
	bra.uni 	$L__BB1_709;
$L__BB1_708:
	ld.global.u8 	%rs253, [%rd38+1];
	st.local.u8 	[%rd39+47], %rs253;
$L__BB1_709:
	add.s32 	%r873, %r89, 2;
	setp.lt.s32 	%p488, %r873, %r65;
	@%p488 bra 	$L__BB1_711;
	mov.b16 	%rs254, 88;
	st.local.u8 	[%rd39+48], %rs254;
	bra.uni 	$L__BB1_712;
$L__BB1_711:
	ld.global.u8 	%rs255, [%rd38+2];
	st.local.u8 	[%rd39+48], %rs255;
$L__BB1_712:
	add.s32 	%r874, %r89, 3;
	setp.lt.s32 	%p489, %r874, %r65;
	@%p489 bra 	$L__BB1_714;
	mov.b16 	%rs256, 88;
	st.local.u8 	[%rd39+49], %rs256;
	bra.uni 	$L__BB1_715;
$L__BB1_714:
	ld.global.u8 	%rs257, [%rd38+3];
	st.local.u8 	[%rd39+49], %rs257;
$L__BB1_715:
	add.s32 	%r1454, %r1454, 4;
	setp.ne.s32 	%p490, %r1454, %r87;
	@%p490 bra 	$L__BB1_703;
	setp.eq.s32 	%p491, %r86, 0;
	@%p491 bra 	$L__BB1_728;
	add.s32 	%r875, %r89, 4;
	setp.lt.s32 	%p492, %r875, %r65;
	@%p492 bra 	$L__BB1_719;
	mov.b16 	%rs258, 88;
	st.local.u8 	[%rd39+50], %rs258;
	bra.uni 	$L__BB1_720;
$L__BB1_719:
	ld.global.u8 	%rs259, [%rd38+4];
	st.local.u8 	[%rd39+50], %rs259;
$L__BB1_720:
	setp.eq.s32 	%p493, %r86, 1;
	@%p493 bra 	$L__BB1_728;
	add.s32 	%r876, %r89, 5;
	setp.lt.s32 	%p494, %r876, %r65;
	@%p494 bra 	$L__BB1_723;
	mov.b16 	%rs260, 88;
	st.local.u8 	[%rd39+51], %rs260;
	bra.uni 	$L__BB1_724;
$L__BB1_723:
	ld.global.u8 	%rs261, [%rd38+5];
	st.local.u8 	[%rd39+51], %rs261;
$L__BB1_724:
	setp.eq.s32 	%p495, %r86, 2;
	@%p495 bra 	$L__BB1_728;
	add.s32 	%r877, %r89, 6;
	setp.lt.s32 	%p496, %r877, %r65;
	@%p496 bra 	$L__BB1_727;
	mov.b16 	%rs262, 88;
	st.local.u8 	[%rd39+52], %rs262;
	bra.uni 	$L__BB1_728;
$L__BB1_727:
	ld.global.u8 	%rs263, [%rd38+6];
	st.local.u8 	[%rd39+52], %rs263;
$L__BB1_728:
	ld.param.s8 	%rs518, [_Z34enhanced_protein_kmer_match_kernelPK15TranslatedFramePKjiPK15ProteinDatabaseP12ProteinMatchPjjb_param_7];
	setp.eq.s16 	%p497, %rs518, 0;
	cvt.u64.u32 	%rd660, %r85;
	add.s64 	%rd661, %rd6, %rd660;
	mov.b16 	%rs528, 0;
	st.local.u8 	[%rd661+46], %rs528;
	setp.gt.u32 	%p498, %r81, 39;
	or.pred  	%p499, %p497, %p498;
	@%p499 bra 	$L__BB1_978;
	sub.s16 	%rs17, %rs6, %rs530;
	sub.s16 	%rs266, %rs9, %rs531;
	min.u16 	%rs18, %rs17, 50;
	cvt.u32.u16 	%r91, %rs18;
	min.u16 	%rs267, %rs266, 50;
	cvt.u32.u16 	%r92, %rs267;
	setp.eq.s16 	%p500, %rs17, 0;
	setp.eq.s16 	%p501, %rs266, 0;
	or.pred  	%p502, %p500, %p501;
	@%p502 bra 	$L__BB1_978;
	cvt.u64.u32 	%rd40, %r79;
	cvt.u64.u32 	%rd662, %r80;
	add.s64 	%rd41, %rd31, %rd662;
	setp.eq.s64 	%p503, %rd30, 0;
	mov.f32 	%f273, 0f00000000;
	mov.b16 	%rs525, 0;
	mov.u16 	%rs526, %rs525;
	mov.u16 	%rs527, %rs525;
	@%p503 bra 	$L__BB1_976;
	add.s32 	%r879, %r91, 1;
	add.s16 	%rs269, %rs18, 1;
	and.b16  	%rs270, %rs269, 15;
	and.b16  	%rs19, %rs269, 7;
	and.b32  	%r93, %r879, 15;
	and.b32  	%r94, %r879, 112;
	add.s16 	%rs20, %rs270, -1;
	and.b16  	%rs21, %rs269, 3;
	add.s16 	%rs22, %rs19, -1;
	mov.b32 	%r1455, 0;
$L__BB1_732:
	mov.u32 	%r95, %r1455;
	setp.lt.u16 	%p504, %rs17, 15;
	mul.wide.u32 	%rd663, %r95, 204;
	add.s64 	%rd42, %rd3, %rd663;
	mov.b32 	%r1458, 0;
	@%p504 bra 	$L__BB1_735;
	mov.b32 	%r1456, 0;
$L__BB1_734:
	.pragma "nounroll";
	mul.wide.u32 	%rd664, %r1456, 4;
	add.s64 	%rd665, %rd42, %rd664;
	mov.b32 	%r882, 0;
	st.local.u32 	[%rd665], %r882;
	st.local.u32 	[%rd665+4], %r882;
	st.local.u32 	[%rd665+8], %r882;
	st.local.u32 	[%rd665+12], %r882;
	st.local.u32 	[%rd665+16], %r882;
	st.local.u32 	[%rd665+20], %r882;
	st.local.u32 	[%rd665+24], %r882;
	st.local.u32 	[%rd665+28], %r882;
	st.local.u32 	[%rd665+32], %r882;
	st.local.u32 	[%rd665+36], %r882;
	st.local.u32 	[%rd665+40], %r882;
	st.local.u32 	[%rd665+44], %r882;
	st.local.u32 	[%rd665+48], %r882;
	st.local.u32 	[%rd665+52], %r882;
	st.local.u32 	[%rd665+56], %r882;
	st.local.u32 	[%rd665+60], %r882;
	add.s32 	%r1456, %r1456, 16;
	setp.ne.s32 	%p505, %r1456, %r94;
	mov.u32 	%r1458, %r94;
	@%p505 bra 	$L__BB1_734;
$L__BB1_735:
	setp.eq.s32 	%p506, %r93, 0;
	@%p506 bra 	$L__BB1_745;
	setp.lt.u16 	%p507, %rs20, 7;
	@%p507 bra 	$L__BB1_738;
	mul.wide.u32 	%rd666, %r1458, 4;
	add.s64 	%rd667, %rd42, %rd666;
	mov.b32 	%r883, 0;
	st.local.u32 	[%rd667], %r883;
	st.local.u32 	[%rd667+4], %r883;
	st.local.u32 	[%rd667+8], %r883;
	st.local.u32 	[%rd667+12], %r883;
	st.local.u32 	[%rd667+16], %r883;
	st.local.u32 	[%rd667+20], %r883;
	st.local.u32 	[%rd667+24], %r883;
	st.local.u32 	[%rd667+28], %r883;
	add.s32 	%r1458, %r1458, 8;
$L__BB1_738:
	setp.eq.s16 	%p508, %rs19, 0;
	@%p508 bra 	$L__BB1_745;
	setp.lt.u16 	%p509, %rs22, 3;
	@%p509 bra 	$L__BB1_741;
	mul.wide.u32 	%rd668, %r1458, 4;
	add.s64 	%rd669, %rd42, %rd668;
	mov.b32 	%r884, 0;
	st.local.u32 	[%rd669], %r884;
	st.local.u32 	[%rd669+4], %r884;
	st.local.u32 	[%rd669+8], %r884;
	st.local.u32 	[%rd669+12], %r884;
	add.s32 	%r1458, %r1458, 4;
$L__BB1_741:
	setp.eq.s16 	%p510, %rs21, 0;
	@%p510 bra 	$L__BB1_745;
	setp.eq.s16 	%p511, %rs21, 1;
	mul.wide.u32 	%rd670, %r1458, 4;
	add.s64 	%rd43, %rd42, %rd670;
	mov.b32 	%r885, 0;
	st.local.u32 	[%rd43], %r885;
	@%p511 bra 	$L__BB1_745;
	setp.eq.s16 	%p512, %rs21, 2;
	mov.b32 	%r886, 0;
	st.local.u32 	[%rd43+4], %r886;
	@%p512 bra 	$L__BB1_745;
	mov.b32 	%r887, 0;
	st.local.u32 	[%rd43+8], %r887;
$L__BB1_745:
	add.s32 	%r1455, %r95, 1;
	setp.ne.s32 	%p513, %r95, %r92;
	@%p513 bra 	$L__BB1_732;
	add.s64 	%rd44, %rd7, %rd40;
	max.u32 	%r104, %r92, 1;
	mov.f32 	%f273, 0f00000000;
	mov.b32 	%r1467, 0;
	mov.b32 	%r1460, 1;
	mov.u32 	%r1466, %r1467;
$L__BB1_747:
	max.s32 	%r890, %r1460, 16;
	add.s32 	%r1463, %r890, -15;
	add.s32 	%r891, %r1460, 15;
	min.s32 	%r109, %r91, %r891;
	setp.gt.u32 	%p514, %r1463, %r109;
	@%p514 bra 	$L__BB1_856;
	cvt.s64.s32 	%rd671, %r1460;
	mul.wide.s32 	%rd672, %r1460, 204;
	add.s64 	%rd673, %rd3, %rd672;
	add.s64 	%rd45, %rd673, -204;
	add.s64 	%rd674, %rd44, %rd671;
	ld.global.u8 	%rs23, [%rd674+-1];
$L__BB1_749:
	mov.u32 	%r110, %r1463;
	cvt.s64.s32 	%rd676, %r110;
	mul.wide.s32 	%rd677, %r110, 4;
	add.s64 	%rd46, %rd45, %rd677;
	ld.local.f32 	%f5, [%rd46+-4];
	add.s64 	%rd678, %rd41, %rd676;
	ld.global.u8 	%rs271, [%rd678+-1];
	mov.b64 	%rd3382, 0;
	setp.gt.s16 	%p515, %rs271, 75;
	@%p515 bra 	$L__BB1_768;
	setp.gt.s16 	%p531, %rs271, 68;
	@%p531 bra 	$L__BB1_759;
	setp.gt.s16 	%p539, %rs271, 65;
	@%p539 bra 	$L__BB1_755;
	setp.eq.s16 	%p543, %rs271, 42;
	@%p543 bra 	$L__BB1_801;
	setp.eq.s16 	%p544, %rs271, 65;
	@%p544 bra 	$L__BB1_802;
$L__BB1_754:
	mov.b64 	%rd3382, 22;
	bra.uni 	$L__BB1_802;
$L__BB1_755:
	setp.eq.s16 	%p540, %rs271, 66;
	@%p540 bra 	$L__BB1_800;
	setp.eq.s16 	%p541, %rs271, 67;
	@%p541 bra 	$L__BB1_787;
	setp.eq.s16 	%p542, %rs271, 68;
	@%p542 bra 	$L__BB1_758;
	bra.uni 	$L__BB1_754;
$L__BB1_758:
	mov.b64 	%rd3382, 3;
	bra.uni 	$L__BB1_802;
$L__BB1_759:
	setp.gt.s16 	%p532, %rs271, 71;
	@%p532 bra 	$L__BB1_764;
	setp.eq.s16 	%p536, %rs271, 69;
	@%p536 bra 	$L__BB1_789;
	setp.eq.s16 	%p537, %rs271, 70;
	@%p537 bra 	$L__BB1_794;
	setp.eq.s16 	%p538, %rs271, 71;
	@%p538 bra 	$L__BB1_763;
	bra.uni 	$L__BB1_754;
$L__BB1_763:
	mov.b64 	%rd3382, 7;
	bra.uni 	$L__BB1_802;
$L__BB1_764:
	setp.eq.s16 	%p533, %rs271, 72;
	@%p533 bra 	$L__BB1_790;
	setp.eq.s16 	%p534, %rs271, 73;
	@%p534 bra 	$L__BB1_791;
	setp.eq.s16 	%p535, %rs271, 75;
	@%p535 bra 	$L__BB1_767;
	bra.uni 	$L__BB1_754;
$L__BB1_767:
	mov.b64 	%rd3382, 11;
	bra.uni 	$L__BB1_802;
$L__BB1_768:
	setp.gt.s16 	%p516, %rs271, 82;
	@%p516 bra 	$L__BB1_778;
	setp.gt.s16 	%p524, %rs271, 79;
	@%p524 bra 	$L__BB1_774;
	setp.eq.s16 	%p528, %rs271, 76;
	@%p528 bra 	$L__BB1_792;
	setp.eq.s16 	%p529, %rs271, 77;
	@%p529 bra 	$L__BB1_793;
	setp.eq.s16 	%p530, %rs271, 78;
	@%p530 bra 	$L__BB1_773;
	bra.uni 	$L__BB1_754;
$L__BB1_773:
	mov.b64 	%rd3382, 2;
	bra.uni 	$L__BB1_802;
$L__BB1_774:
	setp.eq.s16 	%p525, %rs271, 80;
	@%p525 bra 	$L__BB1_795;
	setp.eq.s16 	%p526, %rs271, 81;
	@%p526 bra 	$L__BB1_788;
	setp.eq.s16 	%p527, %rs271, 82;
	@%p527 bra 	$L__BB1_777;
	bra.uni 	$L__BB1_754;
$L__BB1_777:
	mov.b64 	%rd3382, 1;
	bra.uni 	$L__BB1_802;
$L__BB1_778:
	setp.gt.s16 	%p517, %rs271, 86;
	@%p517 bra 	$L__BB1_783;
	setp.eq.s16 	%p521, %rs271, 83;
	@%p521 bra 	$L__BB1_796;
	setp.eq.s16 	%p522, %rs271, 84;
	@%p522 bra 	$L__BB1_797;
	setp.eq.s16 	%p523, %rs271, 86;
	@%p523 bra 	$L__BB1_782;
	bra.uni 	$L__BB1_754;
$L__BB1_782:
	mov.b64 	%rd3382, 19;
	bra.uni 	$L__BB1_802;
$L__BB1_783:
	setp.eq.s16 	%p518, %rs271, 87;
	@%p518 bra 	$L__BB1_798;
	setp.eq.s16 	%p519, %rs271, 89;
	@%p519 bra 	$L__BB1_799;
	setp.eq.s16 	%p520, %rs271, 90;
	@%p520 bra 	$L__BB1_786;
	bra.uni 	$L__BB1_754;
$L__BB1_786:
	mov.b64 	%rd3382, 21;
	bra.uni 	$L__BB1_802;
$L__BB1_787:
	mov.b64 	%rd3382, 4;
	bra.uni 	$L__BB1_802;
$L__BB1_788:
	mov.b64 	%rd3382, 5;
	bra.uni 	$L__BB1_802;
$L__BB1_789:
	mov.b64 	%rd3382, 6;
	bra.uni 	$L__BB1_802;
$L__BB1_790:
	mov.b64 	%rd3382, 8;
	bra.uni 	$L__BB1_802;
$L__BB1_791:
	mov.b64 	%rd3382, 9;
	bra.uni 	$L__BB1_802;
$L__BB1_792:
	mov.b64 	%rd3382, 10;
	bra.uni 	$L__BB1_802;
$L__BB1_793:
	mov.b64 	%rd3382, 12;
	bra.uni 	$L__BB1_802;
$L__BB1_794:
	mov.b64 	%rd3382, 13;
	bra.uni 	$L__BB1_802;
$L__BB1_795:
	mov.b64 	%rd3382, 14;
	bra.uni 	$L__BB1_802;
$L__BB1_796:
	mov.b64 	%rd3382, 15;
	bra.uni 	$L__BB1_802;
$L__BB1_797:
	mov.b64 	%rd3382, 16;
	bra.uni 	$L__BB1_802;
$L__BB1_798:
	mov.b64 	%rd3382, 17;
	bra.uni 	$L__BB1_802;
$L__BB1_799:
	mov.b64 	%rd3382, 18;
	bra.uni 	$L__BB1_802;
$L__BB1_800:
	mov.b64 	%rd3382, 20;
	bra.uni 	$L__BB1_802;
$L__BB1_801:
	mov.b64 	%rd3382, 23;
$L__BB1_802:
	mov.b64 	%rd3383, 0;
	setp.gt.s16 	%p545, %rs23, 75;
	@%p545 bra 	$L__BB1_821;
	setp.gt.s16 	%p561, %rs23, 68;
	@%p561 bra 	$L__BB1_812;
	setp.gt.s16 	%p569, %rs23, 65;
	@%p569 bra 	$L__BB1_808;
	setp.eq.s16 	%p573, %rs23, 42;
	@%p573 bra 	$L__BB1_854;
	setp.eq.s16 	%p574, %rs23, 65;
	@%p574 bra 	$L__BB1_855;
$L__BB1_807:
	mov.b64 	%rd3383, 528;
	bra.uni 	$L__BB1_855;
$L__BB1_808:
	setp.eq.s16 	%p570, %rs23, 66;
	@%p570 bra 	$L__BB1_853;
	setp.eq.s16 	%p571, %rs23, 67;
	@%p571 bra 	$L__BB1_840;
	setp.eq.s16 	%p572, %rs23, 68;
	@%p572 bra 	$L__BB1_811;
	bra.uni 	$L__BB1_807;
$L__BB1_811:
	mov.b64 	%rd3383, 72;
	bra.uni 	$L__BB1_855;
$L__BB1_812:
	setp.gt.s16 	%p562, %rs23, 71;
	@%p562 bra 	$L__BB1_817;
	setp.eq.s16 	%p566, %rs23, 69;
	@%p566 bra 	$L__BB1_842;
	setp.eq.s16 	%p567, %rs23, 70;
	@%p567 bra 	$L__BB1_847;
	setp.eq.s16 	%p568, %rs23, 71;
	@%p568 bra 	$L__BB1_816;
	bra.uni 	$L__BB1_807;
$L__BB1_816:
	mov.b64 	%rd3383, 168;
	bra.uni 	$L__BB1_855;
$L__BB1_817:
	setp.eq.s16 	%p563, %rs23, 72;
	@%p563 bra 	$L__BB1_843;
	setp.eq.s16 	%p564, %rs23, 73;
	@%p564 bra 	$L__BB1_844;
	setp.eq.s16 	%p565, %rs23, 75;
	@%p565 bra 	$L__BB1_820;
	bra.uni 	$L__BB1_807;
$L__BB1_820:
	mov.b64 	%rd3383, 264;
	bra.uni 	$L__BB1_855;
$L__BB1_821:
	setp.gt.s16 	%p546, %rs23, 82;
	@%p546 bra 	$L__BB1_831;
	setp.gt.s16 	%p554, %rs23, 79;
	@%p554 bra 	$L__BB1_827;
	setp.eq.s16 	%p558, %rs23, 76;
	@%p558 bra 	$L__BB1_845;
	setp.eq.s16 	%p559, %rs23, 77;
	@%p559 bra 	$L__BB1_846;
	setp.eq.s16 	%p560, %rs23, 78;
	@%p560 bra 	$L__BB1_826;
	bra.uni 	$L__BB1_807;
$L__BB1_826:
	mov.b64 	%rd3383, 48;
	bra.uni 	$L__BB1_855;
$L__BB1_827:
	setp.eq.s16 	%p555, %rs23, 80;
	@%p555 bra 	$L__BB1_848;
	setp.eq.s16 	%p556, %rs23, 81;
	@%p556 bra 	$L__BB1_841;
	setp.eq.s16 	%p557, %rs23, 82;
	@%p557 bra 	$L__BB1_830;
	bra.uni 	$L__BB1_807;
$L__BB1_830:
	mov.b64 	%rd3383, 24;
	bra.uni 	$L__BB1_855;
$L__BB1_831:
	setp.gt.s16 	%p547, %rs23, 86;
	@%p547 bra 	$L__BB1_836;
	setp.eq.s16 	%p551, %rs23, 83;
	@%p551 bra 	$L__BB1_849;
	setp.eq.s16 	%p552, %rs23, 84;
	@%p552 bra 	$L__BB1_850;
	setp.eq.s16 	%p553, %rs23, 86;
	@%p553 bra 	$L__BB1_835;
	bra.uni 	$L__BB1_807;
$L__BB1_835:
	mov.b64 	%rd3383, 456;
	bra.uni 	$L__BB1_855;
$L__BB1_836:
	setp.eq.s16 	%p548, %rs23, 87;
	@%p548 bra 	$L__BB1_851;
	setp.eq.s16 	%p549, %rs23, 89;
	@%p549 bra 	$L__BB1_852;
	setp.eq.s16 	%p550, %rs23, 90;
	@%p550 bra 	$L__BB1_839;
	bra.uni 	$L__BB1_807;
$L__BB1_839:
	mov.b64 	%rd3383, 504;
	bra.uni 	$L__BB1_855;
$L__BB1_840:
	mov.b64 	%rd3383, 96;
	bra.uni 	$L__BB1_855;
$L__BB1_841:
	mov.b64 	%rd3383, 120;
	bra.uni 	$L__BB1_855;
$L__BB1_842:
	mov.b64 	%rd3383, 144;
	bra.uni 	$L__BB1_855;
$L__BB1_843:
	mov.b64 	%rd3383, 192;
	bra.uni 	$L__BB1_855;
$L__BB1_844:
	mov.b64 	%rd3383, 216;
	bra.uni 	$L__BB1_855;
$L__BB1_845:
	mov.b64 	%rd3383, 240;
	bra.uni 	$L__BB1_855;
$L__BB1_846:
	mov.b64 	%rd3383, 288;
	bra.uni 	$L__BB1_855;
$L__BB1_847:
	mov.b64 	%rd3383, 312;
	bra.uni 	$L__BB1_855;
$L__BB1_848:
	mov.b64 	%rd3383, 336;
	bra.uni 	$L__BB1_855;
$L__BB1_849:
	mov.b64 	%rd3383, 360;
	bra.uni 	$L__BB1_855;
$L__BB1_850:
	mov.b64 	%rd3383, 384;
	bra.uni 	$L__BB1_855;
$L__BB1_851:
	mov.b64 	%rd3383, 408;
	bra.uni 	$L__BB1_855;
$L__BB1_852:
	mov.b64 	%rd3383, 432;
	bra.uni 	$L__BB1_855;
$L__BB1_853:
	mov.b64 	%rd3383, 480;
	bra.uni 	$L__BB1_855;
$L__BB1_854:
	mov.b64 	%rd3383, 552;
$L__BB1_855:
	add.s64 	%rd726, %rd3383, %rd3382;
	shl.b64 	%rd727, %rd726, 2;
	mov.u64 	%rd728, BLOSUM62_SCORES;
	add.s64 	%rd729, %rd728, %rd727;
	ld.const.f32 	%f101, [%rd729];
	add.f32 	%f102, %f5, %f101;
	ld.local.f32 	%f103, [%rd46];
	add.f32 	%f104, %f103, 0fC0400000;
	ld.local.f32 	%f105, [%rd46+200];
	add.f32 	%f106, %f105, 0fC0400000;
	max.f32 	%f107, %f104, %f106;
	max.f32 	%f108, %f102, %f107;
	max.f32 	%f109, %f108, 0f00000000;
	st.local.f32 	[%rd46+204], %f109;
	setp.gt.f32 	%p575, %f109, %f273;
	selp.f32 	%f273, %f109, %f273, %p575;
	selp.b32 	%r1466, %r1460, %r1466, %p575;
	selp.b32 	%r1467, %r110, %r1467, %p575;
	add.s32 	%r1463, %r110, 1;
	setp.lt.u32 	%p576, %r110, %r109;
	@%p576 bra 	$L__BB1_749;
$L__BB1_856:
	add.s32 	%r118, %r1460, 1;
	setp.ne.s32 	%p577, %r1460, %r104;
	mov.u32 	%r1460, %r118;
	@%p577 bra 	$L__BB1_747;
	mov.b32 	%r1470, 0;
	mov.u32 	%r1471, %r1466;
	mov.u32 	%r1472, %r1467;
$L__BB1_858:
	min.s32 	%r893, %r1466, %r1467;
	setp.gt.s32 	%p3, %r893, 0;
	setp.lt.s32 	%p579, %r893, 1;
	mul.wide.u32 	%rd730, %r1466, 204;
	add.s64 	%rd49, %rd3, %rd730;
	mul.wide.u32 	%rd731, %r1467, 4;
	add.s64 	%rd50, %rd49, %rd731;
	mov.pred 	%p3728, 0;
	@%p579 bra 	$L__BB1_860;
	ld.local.f32 	%f110, [%rd50];
	setp.gt.f32 	%p3728, %f110, 0f00000000;
$L__BB1_860:
	setp.gt.u32 	%p580, %r1470, 49;
	not.pred 	%p581, %p3728;
	or.pred  	%p582, %p581, %p580;
	@%p582 bra 	$L__BB1_975;
	not.pred 	%p583, %p3;
	@%p583 bra 	$L__BB1_969;
	ld.local.f32 	%f274, [%rd50];
	add.s32 	%r1473, %r1466, -1;
	cvt.u64.u32 	%rd735, %r1473;
	mul.wide.u32 	%rd736, %r1473, 204;
	add.s64 	%rd737, %rd3, %rd736;
	add.s32 	%r1474, %r1467, -1;
	cvt.u64.u32 	%rd738, %r1474;
	mul.wide.u32 	%rd739, %r1474, 4;
	add.s64 	%rd740, %rd737, %rd739;
	ld.local.f32 	%f9, [%rd740];
	add.s64 	%rd741, %rd44, %rd735;
	ld.global.u8 	%rs24, [%rd741];
	add.s64 	%rd742, %rd41, %rd738;
	ld.global.u8 	%rs272, [%rd742];
	mov.b64 	%rd3384, 0;
	setp.gt.s16 	%p585, %rs272, 75;
	@%p585 bra 	$L__BB1_881;
	setp.gt.s16 	%p601, %rs272, 68;
	@%p601 bra 	$L__BB1_872;
	setp.gt.s16 	%p609, %rs272, 65;
	@%p609 bra 	$L__BB1_868;
	setp.eq.s16 	%p613, %rs272, 42;
	@%p613 bra 	$L__BB1_914;
	setp.eq.s16 	%p614, %rs272, 65;
	@%p614 bra 	$L__BB1_915;
$L__BB1_867:
	mov.b64 	%rd3384, 22;
	bra.uni 	$L__BB1_915;
$L__BB1_868:
	setp.eq.s16 	%p610, %rs272, 66;
	@%p610 bra 	$L__BB1_913;
	setp.eq.s16 	%p611, %rs272, 67;
	@%p611 bra 	$L__BB1_900;
	setp.eq.s16 	%p612, %rs272, 68;
	@%p612 bra 	$L__BB1_871;
	bra.uni 	$L__BB1_867;
$L__BB1_871:
	mov.b64 	%rd3384, 3;
	bra.uni 	$L__BB1_915;
$L__BB1_872:
	setp.gt.s16 	%p602, %rs272, 71;
	@%p602 bra 	$L__BB1_877;
	setp.eq.s16 	%p606, %rs272, 69;
	@%p606 bra 	$L__BB1_902;
	setp.eq.s16 	%p607, %rs272, 70;
	@%p607 bra 	$L__BB1_907;
	setp.eq.s16 	%p608, %rs272, 71;
	@%p608 bra 	$L__BB1_876;
	bra.uni 	$L__BB1_867;
$L__BB1_876:
	mov.b64 	%rd3384, 7;
	bra.uni 	$L__BB1_915;
$L__BB1_877:
	setp.eq.s16 	%p603, %rs272, 72;
	@%p603 bra 	$L__BB1_903;
	setp.eq.s16 	%p604, %rs272, 73;
	@%p604 bra 	$L__BB1_904;
	setp.eq.s16 	%p605, %rs272, 75;
	@%p605 bra 	$L__BB1_880;
	bra.uni 	$L__BB1_867;
$L__BB1_880:
	mov.b64 	%rd3384, 11;
	bra.uni 	$L__BB1_915;
$L__BB1_881:
	setp.gt.s16 	%p586, %rs272, 82;
	@%p586 bra 	$L__BB1_891;
	setp.gt.s16 	%p594, %rs272, 79;
	@%p594 bra 	$L__BB1_887;
	setp.eq.s16 	%p598, %rs272, 76;
	@%p598 bra 	$L__BB1_905;
	setp.eq.s16 	%p599, %rs272, 77;
	@%p599 bra 	$L__BB1_906;
	setp.eq.s16 	%p600, %rs272, 78;
	@%p600 bra 	$L__BB1_886;
	bra.uni 	$L__BB1_867;
$L__BB1_886:
	mov.b64 	%rd3384, 2;
	bra.uni 	$L__BB1_915;
$L__BB1_887:
	setp.eq.s16 	%p595, %rs272, 80;
	@%p595 bra 	$L__BB1_908;
	setp.eq.s16 	%p596, %rs272, 81;
	@%p596 bra 	$L__BB1_901;
	setp.eq.s16 	%p597, %rs272, 82;
	@%p597 bra 	$L__BB1_890;
	bra.uni 	$L__BB1_867;
$L__BB1_890:
	mov.b64 	%rd3384, 1;
	bra.uni 	$L__BB1_915;
$L__BB1_891:
	setp.gt.s16 	%p587, %rs272, 86;
	@%p587 bra 	$L__BB1_896;
	setp.eq.s16 	%p591, %rs272, 83;
	@%p591 bra 	$L__BB1_909;
	setp.eq.s16 	%p592, %rs272, 84;
	@%p592 bra 	$L__BB1_910;
	setp.eq.s16 	%p593, %rs272, 86;
	@%p593 bra 	$L__BB1_895;
	bra.uni 	$L__BB1_867;
$L__BB1_895:
	mov.b64 	%rd3384, 19;
	bra.uni 	$L__BB1_915;
$L__BB1_896:
	setp.eq.s16 	%p588, %rs272, 87;
	@%p588 bra 	$L__BB1_911;
	setp.eq.s16 	%p589, %rs272, 89;
	@%p589 bra 	$L__BB1_912;
	setp.eq.s16 	%p590, %rs272, 90;
	@%p590 bra 	$L__BB1_899;
	bra.uni 	$L__BB1_867;
$L__BB1_899:
	mov.b64 	%rd3384, 21;
	bra.uni 	$L__BB1_915;
$L__BB1_900:
	mov.b64 	%rd3384, 4;
	bra.uni 	$L__BB1_915;
$L__BB1_901:
	mov.b64 	%rd3384, 5;
	bra.uni 	$L__BB1_915;
$L__BB1_902:
	mov.b64 	%rd3384, 6;
	bra.uni 	$L__BB1_915;
$L__BB1_903:
	mov.b64 	%rd3384, 8;
	bra.uni 	$L__BB1_915;
$L__BB1_904:
	mov.b64 	%rd3384, 9;
	bra.uni 	$L__BB1_915;
$L__BB1_905:
	mov.b64 	%rd3384, 10;
	bra.uni 	$L__BB1_915;
$L__BB1_906:
	mov.b64 	%rd3384, 12;
	bra.uni 	$L__BB1_915;
$L__BB1_907:
	mov.b64 	%rd3384, 13;
	bra.uni 	$L__BB1_915;
$L__BB1_908:
	mov.b64 	%rd3384, 14;
	bra.uni 	$L__BB1_915;
$L__BB1_909:
	mov.b64 	%rd3384, 15;
	bra.uni 	$L__BB1_915;
$L__BB1_910:
	mov.b64 	%rd3384, 16;
	bra.uni 	$L__BB1_915;
$L__BB1_911:
	mov.b64 	%rd3384, 17;
	bra.uni 	$L__BB1_915;
$L__BB1_912:
	mov.b64 	%rd3384, 18;
	bra.uni 	$L__BB1_915;
$L__BB1_913:
	mov.b64 	%rd3384, 20;
	bra.uni 	$L__BB1_915;
$L__BB1_914:
	mov.b64 	%rd3384, 23;
$L__BB1_915:
	mov.b64 	%rd3385, 0;
	setp.gt.s16 	%p615, %rs24, 75;
	@%p615 bra 	$L__BB1_934;
	setp.gt.s16 	%p631, %rs24, 68;
	@%p631 bra 	$L__BB1_925;
	setp.gt.s16 	%p639, %rs24, 65;
	@%p639 bra 	$L__BB1_921;
	setp.eq.s16 	%p643, %rs24, 42;
	@%p643 bra 	$L__BB1_967;
	setp.eq.s16 	%p644, %rs24, 65;
	@%p644 bra 	$L__BB1_968;
$L__BB1_920:
	mov.b64 	%rd3385, 528;
	bra.uni 	$L__BB1_968;
$L__BB1_921:
	setp.eq.s16 	%p640, %rs24, 66;
	@%p640 bra 	$L__BB1_966;
	setp.eq.s16 	%p641, %rs24, 67;
	@%p641 bra 	$L__BB1_953;
	setp.eq.s16 	%p642, %rs24, 68;
	@%p642 bra 	$L__BB1_924;
	bra.uni 	$L__BB1_920;
$L__BB1_924:
	mov.b64 	%rd3385, 72;
	bra.uni 	$L__BB1_968;
$L__BB1_925:
	setp.gt.s16 	%p632, %rs24, 71;
	@%p632 bra 	$L__BB1_930;
	setp.eq.s16 	%p636, %rs24, 69;
	@%p636 bra 	$L__BB1_955;
	setp.eq.s16 	%p637, %rs24, 70;
	@%p637 bra 	$L__BB1_960;
	setp.eq.s16 	%p638, %rs24, 71;
	@%p638 bra 	$L__BB1_929;
	bra.uni 	$L__BB1_920;
$L__BB1_929:
	mov.b64 	%rd3385, 168;
	bra.uni 	$L__BB1_968;
$L__BB1_930:
	setp.eq.s16 	%p633, %rs24, 72;
	@%p633 bra 	$L__BB1_956;
	setp.eq.s16 	%p634, %rs24, 73;
	@%p634 bra 	$L__BB1_957;
	setp.eq.s16 	%p635, %rs24, 75;
	@%p635 bra 	$L__BB1_933;
	bra.uni 	$L__BB1_920;
$L__BB1_933:
	mov.b64 	%rd3385, 264;
	bra.uni 	$L__BB1_968;
$L__BB1_934:
	setp.gt.s16 	%p616, %rs24, 82;
	@%p616 bra 	$L__BB1_944;
	setp.gt.s16 	%p624, %rs24, 79;
	@%p624 bra 	$L__BB1_940;
	setp.eq.s16 	%p628, %rs24, 76;
	@%p628 bra 	$L__BB1_958;
	setp.eq.s16 	%p629, %rs24, 77;
	@%p629 bra 	$L__BB1_959;
	setp.eq.s16 	%p630, %rs24, 78;
	@%p630 bra 	$L__BB1_939;
	bra.uni 	$L__BB1_920;
$L__BB1_939:
	mov.b64 	%rd3385, 48;
	bra.uni 	$L__BB1_968;
$L__BB1_940:
	setp.eq.s16 	%p625, %rs24, 80;
	@%p625 bra 	$L__BB1_961;
	setp.eq.s16 	%p626, %rs24, 81;
	@%p626 bra 	$L__BB1_954;
	setp.eq.s16 	%p627, %rs24, 82;
	@%p627 bra 	$L__BB1_943;
	bra.uni 	$L__BB1_920;
$L__BB1_943:
	mov.b64 	%rd3385, 24;
	bra.uni 	$L__BB1_968;
$L__BB1_944:
	setp.gt.s16 	%p617, %rs24, 86;
	@%p617 bra 	$L__BB1_949;
	setp.eq.s16 	%p621, %rs24, 83;
	@%p621 bra 	$L__BB1_962;
	setp.eq.s16 	%p622, %rs24, 84;
	@%p622 bra 	$L__BB1_963;
	setp.eq.s16 	%p623, %rs24, 86;
	@%p623 bra 	$L__BB1_948;
	bra.uni 	$L__BB1_920;
$L__BB1_948:
	mov.b64 	%rd3385, 456;
	bra.uni 	$L__BB1_968;
$L__BB1_949:
	setp.eq.s16 	%p618, %rs24, 87;
	@%p618 bra 	$L__BB1_964;
	setp.eq.s16 	%p619, %rs24, 89;
	@%p619 bra 	$L__BB1_965;
	setp.eq.s16 	%p620, %rs24, 90;
	@%p620 bra 	$L__BB1_952;
	bra.uni 	$L__BB1_920;
$L__BB1_952:
	mov.b64 	%rd3385, 504;
	bra.uni 	$L__BB1_968;
$L__BB1_953:
	mov.b64 	%rd3385, 96;
	bra.uni 	$L__BB1_968;
$L__BB1_954:
	mov.b64 	%rd3385, 120;
	bra.uni 	$L__BB1_968;
$L__BB1_955:
	mov.b64 	%rd3385, 144;
	bra.uni 	$L__BB1_968;
$L__BB1_956:
	mov.b64 	%rd3385, 192;
	bra.uni 	$L__BB1_968;
$L__BB1_957:
	mov.b64 	%rd3385, 216;
	bra.uni 	$L__BB1_968;
$L__BB1_958:
	mov.b64 	%rd3385, 240;
	bra.uni 	$L__BB1_968;
$L__BB1_959:
	mov.b64 	%rd3385, 288;
	bra.uni 	$L__BB1_968;
$L__BB1_960:
	mov.b64 	%rd3385, 312;
	bra.uni 	$L__BB1_968;
$L__BB1_961:
	mov.b64 	%rd3385, 336;
	bra.uni 	$L__BB1_968;
$L__BB1_962:
	mov.b64 	%rd3385, 360;
	bra.uni 	$L__BB1_968;
$L__BB1_963:
	mov.b64 	%rd3385, 384;
	bra.uni 	$L__BB1_968;
$L__BB1_964:
	mov.b64 	%rd3385, 408;
	bra.uni 	$L__BB1_968;
$L__BB1_965:
	mov.b64 	%rd3385, 432;
	bra.uni 	$L__BB1_968;
$L__BB1_966:
	mov.b64 	%rd3385, 480;
	bra.uni 	$L__BB1_968;
$L__BB1_967:
	mov.b64 	%rd3385, 552;
$L__BB1_968:
	add.s64 	%rd790, %rd3385, %rd3384;
	shl.b64 	%rd791, %rd790, 2;
	mov.u64 	%rd792, BLOSUM62_SCORES;
	add.s64 	%rd793, %rd792, %rd791;
	ld.const.f32 	%f111, [%rd793];
	add.f32 	%f112, %f9, %f111;
	setp.eq.f32 	%p645, %f274, %f112;
	mov.u32 	%r1475, %r1473;
	mov.u32 	%r1476, %r1474;
	@%p645 bra 	$L__BB1_974;
	bra.uni 	$L__BB1_971;
$L__BB1_969:
	setp.lt.s32 	%p584, %r1466, 1;
	@%p584 bra 	$L__BB1_972;
	mul.wide.s32 	%rd732, %r1467, 4;
	add.s64 	%rd733, %rd49, %rd732;
	ld.local.f32 	%f274, [%rd733];
$L__BB1_971:
	add.s32 	%r1473, %r1466, -1;
	mul.wide.u32 	%rd794, %r1473, 204;
	add.s64 	%rd795, %rd3, %rd794;
	mul.wide.s32 	%rd796, %r1467, 4;
	add.s64 	%rd797, %rd795, %rd796;
	ld.local.f32 	%f113, [%rd797];
	add.f32 	%f114, %f113, 0fC0400000;
	setp.eq.f32 	%p646, %f274, %f114;
	mov.u32 	%r1474, %r1467;
	mov.u32 	%r1475, %r1473;
	mov.u32 	%r1476, %r1472;
	@%p646 bra 	$L__BB1_974;
$L__BB1_972:
	setp.lt.s32 	%p647, %r1467, 1;
	@%p647 bra 	$L__BB1_975;
	mul.wide.s32 	%rd798, %r1466, 204;
	add.s64 	%rd799, %rd3, %rd798;
	mul.wide.u32 	%rd800, %r1467, 4;
	add.s64 	%rd801, %rd799, %rd800;
	ld.local.f32 	%f115, [%rd801];
	add.s32 	%r1474, %r1467, -1;
	mul.wide.u32 	%rd802, %r1474, 4;
	add.s64 	%rd803, %rd799, %rd802;
	ld.local.f32 	%f116, [%rd803];
	add.f32 	%f117, %f116, 0fC0400000;
	setp.neu.f32 	%p648, %f115, %f117;
	mov.u32 	%r1473, %r1466;
	mov.u32 	%r1475, %r1471;
	mov.u32 	%r1476, %r1474;
	@%p648 bra 	$L__BB1_975;
$L__BB1_974:
	add.s32 	%r1470, %r1470, 1;
	mov.u32 	%r1466, %r1473;
	mov.u32 	%r1467, %r1474;
	mov.u32 	%r1471, %r1475;
	mov.u32 	%r1472, %r1476;
	bra.uni 	$L__BB1_858;
$L__BB1_975:
	cvt.u16.u32 	%rs525, %r1471;
	cvt.u16.u32 	%rs526, %r1472;
	cvt.u16.u32 	%rs527, %r1470;
$L__BB1_976:
	add.f32 	%f118, %f276, 0f41200000;
	setp.leu.f32 	%p649, %f273, %f118;
	mov.b16 	%rs528, 0;
	@%p649 bra 	$L__BB1_978;
	st.local.f32 	[%rd6+28], %f273;
	add.s16 	%rs531, %rs525, %rs531;
	add.s16 	%rs530, %rs526, %rs530;
	mov.b32 	%r894, {%rs531, %rs530};
	st.local.u32 	[%rd6+20], %r894;
	st.local.u16 	[%rd6+24], %rs527;
	cvt.rn.f32.u16 	%f119, %rs527;
	mul.f32 	%f120, %f119, 0f40400000;
	div.rn.f32 	%f277, %f273, %f120;
	st.local.f32 	[%rd6+32], %f277;
	mov.b16 	%rs528, 1;
	st.local.u8 	[%rd6+44], %rs528;
	add.s16 	%rs529, %rs530, %rs527;
	mov.b32 	%r895, {%rs530, %rs529};
	st.local.u32 	[%rd6+40], %r895;
	mov.f32 	%f276, %f273;
	mov.u16 	%rs532, %rs527;
$L__BB1_978:
	setp.ltu.f32 	%p650, %f277, 0f3F400000;
	setp.lt.u16 	%p651, %rs532, 12;
	or.pred  	%p652, %p650, %p651;
	@%p652 bra 	$L__BB1_980;
	ld.param.u64 	%rd3360, [_Z34enhanced_protein_kmer_match_kernelPK15TranslatedFramePKjiPK15ProteinDatabaseP12ProteinMatchPjjb_param_4];
	cvt.u64.u32 	%rd804, %r1742;
	mul.lo.s32 	%r896, %r807, %r1;
	cvt.u64.u32 	%rd805, %r896;
	add.s64 	%rd806, %rd804, %rd805;
	cvta.to.global.u64 	%rd807, %rd3360;
	mad.lo.s64 	%rd808, %rd806, 100, %rd807;
	ld.local.v2.u8 	{%rs276, %rs277}, [%rd6+46];
	ld.local.u32 	%r897, [%rd6+48];
	ld.local.u32 	%r898, [%rd6+52];
	ld.local.u32 	%r899, [%rd6+56];
	ld.local.u32 	%r900, [%rd6+60];
	ld.local.u32 	%r901, [%rd6+64];
	ld.local.u32 	%r902, [%rd6+68];
	ld.local.u32 	%r903, [%rd6+72];
	ld.local.u32 	%r904, [%rd6+76];
	ld.local.u32 	%r905, [%rd6+80];
	ld.local.u32 	%r906, [%rd6+84];
	ld.local.u32 	%r907, [%rd6+88];
	ld.local.u32 	%r908, [%rd6+92];
	ld.local.u32 	%r909, [%rd6+96];
	st.global.u32 	[%rd808], %r1;
	st.global.u8 	[%rd808+4], %rs12;
	st.global.u32 	[%rd808+8], %r43;
	st.global.u32 	[%rd808+12], %r82;
	st.global.u32 	[%rd808+16], %r83;
	mov.b32 	%r910, {%rs531, %rs530};
	st.global.u32 	[%rd808+20], %r910;
	st.global.u16 	[%rd808+24], %rs532;
	st.global.f32 	[%rd808+28], %f276;
	st.global.f32 	[%rd808+32], %f277;
	st.global.u32 	[%rd808+36], %r84;
	mov.b32 	%r911, {%rs530, %rs529};
	st.global.u32 	[%rd808+40], %r911;
	cvt.u32.u16 	%r912, %rs277;
	cvt.u32.u16 	%r913, %rs276;
	prmt.b32 	%r914, %r913, %r912, 0x3340U;
	cvt.u32.u16 	%r915, %rs528;
	prmt.b32 	%r916, %r915, 0, 0x3340U;
	prmt.b32 	%r917, %r916, %r914, 0x5410U;
	st.global.u32 	[%rd808+44], %r917;
	st.global.u32 	[%rd808+48], %r897;
	st.global.u32 	[%rd808+52], %r898;
	st.global.u32 	[%rd808+56], %r899;
	st.global.u32 	[%rd808+60], %r900;
	st.global.u32 	[%rd808+64], %r901;
	st.global.u32 	[%rd808+68], %r902;
	st.global.u32 	[%rd808+72], %r903;
	st.global.u32 	[%rd808+76], %r904;
	st.global.u32 	[%rd808+80], %r905;
	st.global.u32 	[%rd808+84], %r906;
	st.global.u32 	[%rd808+88], %r907;
	st.global.u32 	[%rd808+92], %r908;
	st.global.u32 	[%rd808+96], %r909;
	add.s32 	%r1742, %r1742, 1;
$L__BB1_980:
	add.s32 	%r1436, %r1436, 1;
	setp.lt.s32 	%p653, %r1436, %r1435;
	setp.lt.u32 	%p654, %r1742, %r807;
	and.pred  	%p655, %p653, %p654;
	@%p655 bra 	$L__BB1_18;
$L__BB1_981:
	setp.eq.s32 	%p656, %r2, 1;
	@%p656 bra 	$L__BB1_5856;
	ld.global.u8 	%rs278, [%rd7+414];
	setp.eq.s16 	%p657, %rs278, 0;
	@%p657 bra 	$L__BB1_1956;
	ld.global.u16 	%rs39, [%rd7+408];
	setp.lt.u16 	%p658, %rs39, 8;
	@%p658 bra 	$L__BB1_1956;
	ld.global.u64 	%rd53, [%rd1+16];
	setp.eq.s64 	%p659, %rd53, 0;
	mov.b32 	%r1487, 0;
	@%p659 bra 	$L__BB1_1435;
	add.s64 	%rd54, %rd7, 208;
	ld.global.u8 	%rs41, [%rd7+208];
	ld.global.u32 	%r137, [%rd1+4];
	add.s32 	%r138, %r137, -1;
	cvta.to.global.u64 	%rd55, %rd53;
	cvt.u32.u16 	%r139, %rs39;
	mov.b32 	%r1479, 0;
	mov.u32 	%r1487, %r1479;
$L__BB1_986:
	mov.b64 	%rd3386, 0;
	setp.gt.s16 	%p660, %rs41, 75;
	@%p660 bra 	$L__BB1_1005;
	setp.gt.s16 	%p676, %rs41, 68;
	@%p676 bra 	$L__BB1_996;
	setp.gt.s16 	%p684, %rs41, 65;
	@%p684 bra 	$L__BB1_992;
	setp.eq.s16 	%p688, %rs41, 42;
	@%p688 bra 	$L__BB1_1038;
	setp.eq.s16 	%p689, %rs41, 65;
	@%p689 bra 	$L__BB1_1039;
$L__BB1_991:
	mov.b64 	%rd3386, 682;
	bra.uni 	$L__BB1_1039;
$L__BB1_992:
	setp.eq.s16 	%p685, %rs41, 66;
	@%p685 bra 	$L__BB1_1037;
	setp.eq.s16 	%p686, %rs41, 67;
	@%p686 bra 	$L__BB1_1036;
	setp.eq.s16 	%p687, %rs41, 68;
	@%p687 bra 	$L__BB1_995;
	bra.uni 	$L__BB1_991;
$L__BB1_995:
	mov.b64 	%rd3386, 93;
	bra.uni 	$L__BB1_1039;
$L__BB1_996:
	setp.gt.s16 	%p677, %rs41, 71;
	@%p677 bra 	$L__BB1_1001;
	setp.eq.s16 	%p681, %rs41, 69;
	@%p681 bra 	$L__BB1_1035;
	setp.eq.s16 	%p682, %rs41, 70;
	@%p682 bra 	$L__BB1_1034;
	setp.eq.s16 	%p683, %rs41, 71;
	@%p683 bra 	$L__BB1_1000;
	bra.uni 	$L__BB1_991;
$L__BB1_1000:
	mov.b64 	%rd3386, 217;
	bra.uni 	$L__BB1_1039;
$L__BB1_1001:
	setp.eq.s16 	%p678, %rs41, 72;
	@%p678 bra 	$L__BB1_1033;
	setp.eq.s16 	%p679, %rs41, 73;
	@%p679 bra 	$L__BB1_1032;
	setp.eq.s16 	%p680, %rs41, 75;
	@%p680 bra 	$L__BB1_1004;
	bra.uni 	$L__BB1_991;
$L__BB1_1004:
	mov.b64 	%rd3386, 341;
	bra.uni 	$L__BB1_1039;
$L__BB1_1005:
	setp.gt.s16 	%p661, %rs41, 82;
	@%p661 bra 	$L__BB1_1015;
	setp.gt.s16 	%p669, %rs41, 79;
	@%p669 bra 	$L__BB1_1011;
	setp.eq.s16 	%p673, %rs41, 76;
	@%p673 bra 	$L__BB1_1031;
	setp.eq.s16 	%p674, %rs41, 77;
	@%p674 bra 	$L__BB1_1030;
	setp.eq.s16 	%p675, %rs41, 78;
	@%p675 bra 	$L__BB1_1010;
	bra.uni 	$L__BB1_991;
$L__BB1_1010:
	mov.b64 	%rd3386, 62;
	bra.uni 	$L__BB1_1039;
$L__BB1_1011:
	setp.eq.s16 	%p670, %rs41, 80;
	@%p670 bra 	$L__BB1_1029;
	setp.eq.s16 	%p671, %rs41, 81;
	@%p671 bra 	$L__BB1_1028;
	setp.eq.s16 	%p672, %rs41, 82;
	@%p672 bra 	$L__BB1_1014;
	bra.uni 	$L__BB1_991;
$L__BB1_1014:
	mov.b64 	%rd3386, 31;
	bra.uni 	$L__BB1_1039;
$L__BB1_1015:
	setp.gt.s16 	%p662, %rs41, 86;
	@%p662 bra 	$L__BB1_1020;
	setp.eq.s16 	%p666, %rs41, 83;
	@%p666 bra 	$L__BB1_1027;
	setp.eq.s16 	%p667, %rs41, 84;
	@%p667 bra 	$L__BB1_1026;
	setp.eq.s16 	%p668, %rs41, 86;
	@%p668 bra 	$L__BB1_1019;
	bra.uni 	$L__BB1_991;
$L__BB1_1019:
	mov.b64 	%rd3386, 589;
	bra.uni 	$L__BB1_1039;
$L__BB1_1020:
	setp.eq.s16 	%p663, %rs41, 87;
	@%p663 bra 	$L__BB1_1025;
	setp.eq.s16 	%p664, %rs41, 90;
	@%p664 bra 	$L__BB1_1024;
	setp.ne.s16 	%p665, %rs41, 89;
	@%p665 bra 	$L__BB1_991;
	mov.b64 	%rd3386, 558;
	bra.uni 	$L__BB1_1039;
$L__BB1_1024:
	mov.b64 	%rd3386, 651;
	bra.uni 	$L__BB1_1039;
$L__BB1_1025:
	mov.b64 	%rd3386, 527;
	bra.uni 	$L__BB1_1039;
$L__BB1_1026:
	mov.b64 	%rd3386, 496;
	bra.uni 	$L__BB1_1039;
$L__BB1_1027:
	mov.b64 	%rd3386, 465;
	bra.uni 	$L__BB1_1039;
$L__BB1_1028:
	mov.b64 	%rd3386, 155;
	bra.uni 	$L__BB1_1039;
$L__BB1_1029:
	mov.b64 	%rd3386, 434;
	bra.uni 	$L__BB1_1039;
$L__BB1_1030:
	mov.b64 	%rd3386, 372;
	bra.uni 	$L__BB1_1039;
$L__BB1_1031:
	mov.b64 	%rd3386, 310;
	bra.uni 	$L__BB1_1039;
$L__BB1_1032:
	mov.b64 	%rd3386, 279;
	bra.uni 	$L__BB1_1039;
$L__BB1_1033:
	mov.b64 	%rd3386, 248;
	bra.uni 	$L__BB1_1039;
$L__BB1_1034:
	mov.b64 	%rd3386, 403;
	bra.uni 	$L__BB1_1039;
$L__BB1_1035:
	mov.b64 	%rd3386, 186;
	bra.uni 	$L__BB1_1039;
$L__BB1_1036:
	mov.b64 	%rd3386, 124;
	bra.uni 	$L__BB1_1039;
$L__BB1_1037:
	mov.b64 	%rd3386, 620;
	bra.uni 	$L__BB1_1039;
$L__BB1_1038:
	mov.b64 	%rd3386, 713;
$L__BB1_1039:
	cvt.u64.u32 	%rd834, %r1479;
	add.s64 	%rd57, %rd54, %rd834;
	ld.global.u8 	%rs41, [%rd57+1];
	mov.b64 	%rd3387, 0;
	setp.gt.s16 	%p690, %rs41, 75;
	@%p690 bra 	$L__BB1_1058;
	setp.gt.s16 	%p706, %rs41, 68;
	@%p706 bra 	$L__BB1_1049;
	setp.gt.s16 	%p714, %rs41, 65;
	@%p714 bra 	$L__BB1_1045;
	setp.eq.s16 	%p718, %rs41, 42;
	@%p718 bra 	$L__BB1_1091;
	setp.eq.s16 	%p719, %rs41, 65;
	@%p719 bra 	$L__BB1_1092;
$L__BB1_1044:
	mov.b64 	%rd3387, 22;
	bra.uni 	$L__BB1_1092;
$L__BB1_1045:
	setp.eq.s16 	%p715, %rs41, 66;
	@%p715 bra 	$L__BB1_1090;
	setp.eq.s16 	%p716, %rs41, 67;
	@%p716 bra 	$L__BB1_1089;
	setp.eq.s16 	%p717, %rs41, 68;
	@%p717 bra 	$L__BB1_1048;
	bra.uni 	$L__BB1_1044;
$L__BB1_1048:
	mov.b64 	%rd3387, 3;
	bra.uni 	$L__BB1_1092;
$L__BB1_1049:
	setp.gt.s16 	%p707, %rs41, 71;
	@%p707 bra 	$L__BB1_1054;
	setp.eq.s16 	%p711, %rs41, 69;
	@%p711 bra 	$L__BB1_1088;
	setp.eq.s16 	%p712, %rs41, 70;
	@%p712 bra 	$L__BB1_1087;
	setp.eq.s16 	%p713, %rs41, 71;
	@%p713 bra 	$L__BB1_1053;
	bra.uni 	$L__BB1_1044;
$L__BB1_1053:
	mov.b64 	%rd3387, 7;
	bra.uni 	$L__BB1_1092;
$L__BB1_1054:
	setp.eq.s16 	%p708, %rs41, 72;
	@%p708 bra 	$L__BB1_1086;
	setp.eq.s16 	%p709, %rs41, 73;
	@%p709 bra 	$L__BB1_1085;
	setp.eq.s16 	%p710, %rs41, 75;
	@%p710 bra 	$L__BB1_1057;
	bra.uni 	$L__BB1_1044;
$L__BB1_1057:
	mov.b64 	%rd3387, 11;
	bra.uni 	$L__BB1_1092;
$L__BB1_1058:
	setp.gt.s16 	%p691, %rs41, 82;
	@%p691 bra 	$L__BB1_1068;
	setp.gt.s16 	%p699, %rs41, 79;
	@%p699 bra 	$L__BB1_1064;
	setp.eq.s16 	%p703, %rs41, 76;
	@%p703 bra 	$L__BB1_1084;
	setp.eq.s16 	%p704, %rs41, 77;
	@%p704 bra 	$L__BB1_1083;
	setp.eq.s16 	%p705, %rs41, 78;
	@%p705 bra 	$L__BB1_1063;
	bra.uni 	$L__BB1_1044;
$L__BB1_1063:
	mov.b64 	%rd3387, 2;
	bra.uni 	$L__BB1_1092;
$L__BB1_1064:
	setp.eq.s16 	%p700, %rs41, 80;
	@%p700 bra 	$L__BB1_1082;
	setp.eq.s16 	%p701, %rs41, 81;
	@%p701 bra 	$L__BB1_1081;
	setp.eq.s16 	%p702, %rs41, 82;
	@%p702 bra 	$L__BB1_1067;
	bra.uni 	$L__BB1_1044;
$L__BB1_1067:
	mov.b64 	%rd3387, 1;
	bra.uni 	$L__BB1_1092;
$L__BB1_1068:
	setp.gt.s16 	%p692, %rs41, 86;
	@%p692 bra 	$L__BB1_1073;
	setp.eq.s16 	%p696, %rs41, 83;
	@%p696 bra 	$L__BB1_1080;
	setp.eq.s16 	%p697, %rs41, 84;
	@%p697 bra 	$L__BB1_1079;
	setp.eq.s16 	%p698, %rs41, 86;
	@%p698 bra 	$L__BB1_1072;
	bra.uni 	$L__BB1_1044;
$L__BB1_1072:
	mov.b64 	%rd3387, 19;
	bra.uni 	$L__BB1_1092;
$L__BB1_1073:
	setp.eq.s16 	%p693, %rs41, 87;
	@%p693 bra 	$L__BB1_1078;
	setp.eq.s16 	%p694, %rs41, 90;
	@%p694 bra 	$L__BB1_1077;
	setp.ne.s16 	%p695, %rs41, 89;
	@%p695 bra 	$L__BB1_1044;
	mov.b64 	%rd3387, 18;
	bra.uni 	$L__BB1_1092;
$L__BB1_1077:
	mov.b64 	%rd3387, 21;
	bra.uni 	$L__BB1_1092;
$L__BB1_1078:
	mov.b64 	%rd3387, 17;
	bra.uni 	$L__BB1_1092;
$L__BB1_1079:
	mov.b64 	%rd3387, 16;
	bra.uni 	$L__BB1_1092;
$L__BB1_1080:
	mov.b64 	%rd3387, 15;
	bra.uni 	$L__BB1_1092;
$L__BB1_1081:
	mov.b64 	%rd3387, 5;
	bra.uni 	$L__BB1_1092;
$L__BB1_1082:
	mov.b64 	%rd3387, 14;
	bra.uni 	$L__BB1_1092;
$L__BB1_1083:
	mov.b64 	%rd3387, 12;
	bra.uni 	$L__BB1_1092;
$L__BB1_1084:
	mov.b64 	%rd3387, 10;
	bra.uni 	$L__BB1_1092;
$L__BB1_1085:
	mov.b64 	%rd3387, 9;
	bra.uni 	$L__BB1_1092;
$L__BB1_1086:
	mov.b64 	%rd3387, 8;
	bra.uni 	$L__BB1_1092;
$L__BB1_1087:
	mov.b64 	%rd3387, 13;
	bra.uni 	$L__BB1_1092;
$L__BB1_1088:
	mov.b64 	%rd3387, 6;
	bra.uni 	$L__BB1_1092;
$L__BB1_1089:
	mov.b64 	%rd3387, 4;
	bra.uni 	$L__BB1_1092;
$L__BB1_1090:
	mov.b64 	%rd3387, 20;
	bra.uni 	$L__BB1_1092;
$L__BB1_1091:
	mov.b64 	%rd3387, 23;
$L__BB1_1092:
	add.s64 	%rd59, %rd3387, %rd3386;
	ld.global.u8 	%rs281, [%rd57+2];
	mov.b64 	%rd3388, 0;
	setp.gt.s16 	%p720, %rs281, 75;
	@%p720 bra 	$L__BB1_1111;
	setp.gt.s16 	%p736, %rs281, 68;
	@%p736 bra 	$L__BB1_1102;
	setp.gt.s16 	%p744, %rs281, 65;
	@%p744 bra 	$L__BB1_1098;
	setp.eq.s16 	%p748, %rs281, 42;
	@%p748 bra 	$L__BB1_1144;
	setp.eq.s16 	%p749, %rs281, 65;
	@%p749 bra 	$L__BB1_1145;
$L__BB1_1097:
	mov.b64 	%rd3388, 22;
	bra.uni 	$L__BB1_1145;
$L__BB1_1098:
	setp.eq.s16 	%p745, %rs281, 66;
	@%p745 bra 	$L__BB1_1143;
	setp.eq.s16 	%p746, %rs281, 67;
	@%p746 bra 	$L__BB1_1142;
	setp.eq.s16 	%p747, %rs281, 68;
	@%p747 bra 	$L__BB1_1101;
	bra.uni 	$L__BB1_1097;
$L__BB1_1101:
	mov.b64 	%rd3388, 3;
	bra.uni 	$L__BB1_1145;
$L__BB1_1102:
	setp.gt.s16 	%p737, %rs281, 71;
	@%p737 bra 	$L__BB1_1107;
	setp.eq.s16 	%p741, %rs281, 69;
	@%p741 bra 	$L__BB1_1141;
	setp.eq.s16 	%p742, %rs281, 70;
	@%p742 bra 	$L__BB1_1140;
	setp.eq.s16 	%p743, %rs281, 71;
	@%p743 bra 	$L__BB1_1106;
	bra.uni 	$L__BB1_1097;
$L__BB1_1106:
	mov.b64 	%rd3388, 7;
	bra.uni 	$L__BB1_1145;
$L__BB1_1107:
	setp.eq.s16 	%p738, %rs281, 72;
	@%p738 bra 	$L__BB1_1139;
	setp.eq.s16 	%p739, %rs281, 73;
	@%p739 bra 	$L__BB1_1138;
	setp.eq.s16 	%p740, %rs281, 75;
	@%p740 bra 	$L__BB1_1110;
	bra.uni 	$L__BB1_1097;
$L__BB1_1110:
	mov.b64 	%rd3388, 11;
	bra.uni 	$L__BB1_1145;
$L__BB1_1111:
	setp.gt.s16 	%p721, %rs281, 82;
	@%p721 bra 	$L__BB1_1121;
	setp.gt.s16 	%p729, %rs281, 79;
	@%p729 bra 	$L__BB1_1117;
	setp.eq.s16 	%p733, %rs281, 76;
	@%p733 bra 	$L__BB1_1137;
	setp.eq.s16 	%p734, %rs281, 77;
	@%p734 bra 	$L__BB1_1136;
	setp.eq.s16 	%p735, %rs281, 78;
	@%p735 bra 	$L__BB1_1116;
	bra.uni 	$L__BB1_1097;
$L__BB1_1116:
	mov.b64 	%rd3388, 2;
	bra.uni 	$L__BB1_1145;
$L__BB1_1117:
	setp.eq.s16 	%p730, %rs281, 80;
	@%p730 bra 	$L__BB1_1135;
	setp.eq.s16 	%p731, %rs281, 81;
	@%p731 bra 	$L__BB1_1134;
	setp.eq.s16 	%p732, %rs281, 82;
	@%p732 bra 	$L__BB1_1120;
	bra.uni 	$L__BB1_1097;
$L__BB1_1120:
	mov.b64 	%rd3388, 1;
	bra.uni 	$L__BB1_1145;
$L__BB1_1121:
	setp.gt.s16 	%p722, %rs281, 86;
	@%p722 bra 	$L__BB1_1126;
	setp.eq.s16 	%p726, %rs281, 83;
	@%p726 bra 	$L__BB1_1133;
	setp.eq.s16 	%p727, %rs281, 84;
	@%p727 bra 	$L__BB1_1132;
	setp.eq.s16 	%p728, %rs281, 86;
	@%p728 bra 	$L__BB1_1125;
	bra.uni 	$L__BB1_1097;
$L__BB1_1125:
	mov.b64 	%rd3388, 19;
	bra.uni 	$L__BB1_1145;
$L__BB1_1126:
	setp.eq.s16 	%p723, %rs281, 87;
	@%p723 bra 	$L__BB1_1131;
	setp.eq.s16 	%p724, %rs281, 90;
	@%p724 bra 	$L__BB1_1130;
	setp.ne.s16 	%p725, %rs281, 89;
	@%p725 bra 	$L__BB1_1097;
	mov.b64 	%rd3388, 18;
	bra.uni 	$L__BB1_1145;
$L__BB1_1130:
	mov.b64 	%rd3388, 21;
	bra.uni 	$L__BB1_1145;
$L__BB1_1131:
	mov.b64 	%rd3388, 17;
	bra.uni 	$L__BB1_1145;
$L__BB1_1132:
	mov.b64 	%rd3388, 16;
	bra.uni 	$L__BB1_1145;
$L__BB1_1133:
	mov.b64 	%rd3388, 15;
	bra.uni 	$L__BB1_1145;
$L__BB1_1134:
	mov.b64 	%rd3388, 5;
	bra.uni 	$L__BB1_1145;
$L__BB1_1135:
	mov.b64 	%rd3388, 14;
	bra.uni 	$L__BB1_1145;
$L__BB1_1136:
	mov.b64 	%rd3388, 12;
	bra.uni 	$L__BB1_1145;
$L__BB1_1137:
	mov.b64 	%rd3388, 10;
	bra.uni 	$L__BB1_1145;
$L__BB1_1138:
	mov.b64 	%rd3388, 9;
	bra.uni 	$L__BB1_1145;
$L__BB1_1139:
	mov.b64 	%rd3388, 8;
	bra.uni 	$L__BB1_1145;
$L__BB1_1140:
	mov.b64 	%rd3388, 13;
	bra.uni 	$L__BB1_1145;
$L__BB1_1141:
	mov.b64 	%rd3388, 6;
	bra.uni 	$L__BB1_1145;
$L__BB1_1142:
	mov.b64 	%rd3388, 4;
	bra.uni 	$L__BB1_1145;
$L__BB1_1143:
	mov.b64 	%rd3388, 20;
	bra.uni 	$L__BB1_1145;
$L__BB1_1144:
	mov.b64 	%rd3388, 23;
$L__BB1_1145:
	mad.lo.s64 	%rd61, %rd59, 31, %rd3388;
	ld.global.u8 	%rs282, [%rd57+3];
	mov.b64 	%rd3389, 0;
	setp.gt.s16 	%p750, %rs282, 75;
	@%p750 bra 	$L__BB1_1164;
	setp.gt.s16 	%p766, %rs282, 68;
	@%p766 bra 	$L__BB1_1155;
	setp.gt.s16 	%p774, %rs282, 65;
	@%p774 bra 	$L__BB1_1151;
	setp.eq.s16 	%p778, %rs282, 42;
	@%p778 bra 	$L__BB1_1197;
	setp.eq.s16 	%p779, %rs282, 65;
	@%p779 bra 	$L__BB1_1198;
$L__BB1_1150:
	mov.b64 	%rd3389, 22;
	bra.uni 	$L__BB1_1198;
$L__BB1_1151:
	setp.eq.s16 	%p775, %rs282, 66;
	@%p775 bra 	$L__BB1_1196;
	setp.eq.s16 	%p776, %rs282, 67;
	@%p776 bra 	$L__BB1_1195;
	setp.eq.s16 	%p777, %rs282, 68;
	@%p777 bra 	$L__BB1_1154;
	bra.uni 	$L__BB1_1150;
$L__BB1_1154:
	mov.b64 	%rd3389, 3;
	bra.uni 	$L__BB1_1198;
$L__BB1_1155:
	setp.gt.s16 	%p767, %rs282, 71;
	@%p767 bra 	$L__BB1_1160;
	setp.eq.s16 	%p771, %rs282, 69;
	@%p771 bra 	$L__BB1_1194;
	setp.eq.s16 	%p772, %rs282, 70;
	@%p772 bra 	$L__BB1_1193;
	setp.eq.s16 	%p773, %rs282, 71;
	@%p773 bra 	$L__BB1_1159;
	bra.uni 	$L__BB1_1150;
$L__BB1_1159:
	mov.b64 	%rd3389, 7;
	bra.uni 	$L__BB1_1198;
$L__BB1_1160:
	setp.eq.s16 	%p768, %rs282, 72;
	@%p768 bra 	$L__BB1_1192;
	setp.eq.s16 	%p769, %rs282, 73;
	@%p769 bra 	$L__BB1_1191;
	setp.eq.s16 	%p770, %rs282, 75;
	@%p770 bra 	$L__BB1_1163;
	bra.uni 	$L__BB1_1150;
$L__BB1_1163:
	mov.b64 	%rd3389, 11;
	bra.uni 	$L__BB1_1198;
$L__BB1_1164:
	setp.gt.s16 	%p751, %rs282, 82;
	@%p751 bra 	$L__BB1_1174;
	setp.gt.s16 	%p759, %rs282, 79;
	@%p759 bra 	$L__BB1_1170;
	setp.eq.s16 	%p763, %rs282, 76;
	@%p763 bra 	$L__BB1_1190;
	setp.eq.s16 	%p764, %rs282, 77;
	@%p764 bra 	$L__BB1_1189;
	setp.eq.s16 	%p765, %rs282, 78;
	@%p765 bra 	$L__BB1_1169;
	bra.uni 	$L__BB1_1150;
$L__BB1_1169:
	mov.b64 	%rd3389, 2;
	bra.uni 	$L__BB1_1198;
$L__BB1_1170:
	setp.eq.s16 	%p760, %rs282, 80;
	@%p760 bra 	$L__BB1_1188;
	setp.eq.s16 	%p761, %rs282, 81;
	@%p761 bra 	$L__BB1_1187;
	setp.eq.s16 	%p762, %rs282, 82;
	@%p762 bra 	$L__BB1_1173;
	bra.uni 	$L__BB1_1150;
$L__BB1_1173:
	mov.b64 	%rd3389, 1;
	bra.uni 	$L__BB1_1198;
$L__BB1_1174:
	setp.gt.s16 	%p752, %rs282, 86;
	@%p752 bra 	$L__BB1_1179;
	setp.eq.s16 	%p756, %rs282, 83;
	@%p756 bra 	$L__BB1_1186;
	setp.eq.s16 	%p757, %rs282, 84;
	@%p757 bra 	$L__BB1_1185;
	setp.eq.s16 	%p758, %rs282, 86;
	@%p758 bra 	$L__BB1_1178;
	bra.uni 	$L__BB1_1150;
$L__BB1_1178:
	mov.b64 	%rd3389, 19;
	bra.uni 	$L__BB1_1198;
$L__BB1_1179:
	setp.eq.s16 	%p753, %rs282, 87;
	@%p753 bra 	$L__BB1_1184;
	setp.eq.s16 	%p754, %rs282, 90;
	@%p754 bra 	$L__BB1_1183;
	setp.ne.s16 	%p755, %rs282, 89;
	@%p755 bra 	$L__BB1_1150;
	mov.b64 	%rd3389, 18;
	bra.uni 	$L__BB1_1198;
$L__BB1_1183:
	mov.b64 	%rd3389, 21;
	bra.uni 	$L__BB1_1198;
$L__BB1_1184:
	mov.b64 	%rd3389, 17;
	bra.uni 	$L__BB1_1198;
$L__BB1_1185:
	mov.b64 	%rd3389, 16;
	bra.uni 	$L__BB1_1198;
$L__BB1_1186:
	mov.b64 	%rd3389, 15;
	bra.uni 	$L__BB1_1198;
$L__BB1_1187:
	mov.b64 	%rd3389, 5;
	bra.uni 	$L__BB1_1198;
$L__BB1_1188:
	mov.b64 	%rd3389, 14;
	bra.uni 	$L__BB1_1198;
$L__BB1_1189:
	mov.b64 	%rd3389, 12;
	bra.uni 	$L__BB1_1198;
$L__BB1_1190:
	mov.b64 	%rd3389, 10;
	bra.uni 	$L__BB1_1198;
$L__BB1_1191:
	mov.b64 	%rd3389, 9;
	bra.uni 	$L__BB1_1198;
$L__BB1_1192:
	mov.b64 	%rd3389, 8;
	bra.uni 	$L__BB1_1198;
$L__BB1_1193:
	mov.b64 	%rd3389, 13;
	bra.uni 	$L__BB1_1198;
$L__BB1_1194:
	mov.b64 	%rd3389, 6;
	bra.uni 	$L__BB1_1198;
$L__BB1_1195:
	mov.b64 	%rd3389, 4;
	bra.uni 	$L__BB1_1198;
$L__BB1_1196:
	mov.b64 	%rd3389, 20;
	bra.uni 	$L__BB1_1198;
$L__BB1_1197:
	mov.b64 	%rd3389, 23;
$L__BB1_1198:
	mad.lo.s64 	%rd63, %rd61, 31, %rd3389;
	ld.global.u8 	%rs283, [%rd57+4];
	mov.b64 	%rd3390, 0;
	setp.gt.s16 	%p780, %rs283, 75;
	@%p780 bra 	$L__BB1_1217;
	setp.gt.s16 	%p796, %rs283, 68;
	@%p796 bra 	$L__BB1_1208;
	setp.gt.s16 	%p804, %rs283, 65;
	@%p804 bra 	$L__BB1_1204;
	setp.eq.s16 	%p808, %rs283, 42;
	@%p808 bra 	$L__BB1_1250;
	setp.eq.s16 	%p809, %rs283, 65;
	@%p809 bra 	$L__BB1_1251;
$L__BB1_1203:
	mov.b64 	%rd3390, 22;
	bra.uni 	$L__BB1_1251;
$L__BB1_1204:
	setp.eq.s16 	%p805, %rs283, 66;
	@%p805 bra 	$L__BB1_1249;
	setp.eq.s16 	%p806, %rs283, 67;
	@%p806 bra 	$L__BB1_1248;
	setp.eq.s16 	%p807, %rs283, 68;
	@%p807 bra 	$L__BB1_1207;
	bra.uni 	$L__BB1_1203;
$L__BB1_1207:
	mov.b64 	%rd3390, 3;
	bra.uni 	$L__BB1_1251;
$L__BB1_1208:
	setp.gt.s16 	%p797, %rs283, 71;
	@%p797 bra 	$L__BB1_1213;
	setp.eq.s16 	%p801, %rs283, 69;
	@%p801 bra 	$L__BB1_1247;
	setp.eq.s16 	%p802, %rs283, 70;
	@%p802 bra 	$L__BB1_1246;
	setp.eq.s16 	%p803, %rs283, 71;
	@%p803 bra 	$L__BB1_1212;
	bra.uni 	$L__BB1_1203;
$L__BB1_1212:
	mov.b64 	%rd3390, 7;
	bra.uni 	$L__BB1_1251;
$L__BB1_1213:
	setp.eq.s16 	%p798, %rs283, 72;
	@%p798 bra 	$L__BB1_1245;
	setp.eq.s16 	%p799, %rs283, 73;
	@%p799 bra 	$L__BB1_1244;
	setp.eq.s16 	%p800, %rs283, 75;
	@%p800 bra 	$L__BB1_1216;
	bra.uni 	$L__BB1_1203;
$L__BB1_1216:
	mov.b64 	%rd3390, 11;
	bra.uni 	$L__BB1_1251;
$L__BB1_1217:
	setp.gt.s16 	%p781, %rs283, 82;
	@%p781 bra 	$L__BB1_1227;
	setp.gt.s16 	%p789, %rs283, 79;
	@%p789 bra 	$L__BB1_1223;
	setp.eq.s16 	%p793, %rs283, 76;
	@%p793 bra 	$L__BB1_1243;
	setp.eq.s16 	%p794, %rs283, 77;
	@%p794 bra 	$L__BB1_1242;
	setp.eq.s16 	%p795, %rs283, 78;
	@%p795 bra 	$L__BB1_1222;
	bra.uni 	$L__BB1_1203;
$L__BB1_1222:
	mov.b64 	%rd3390, 2;
	bra.uni 	$L__BB1_1251;
$L__BB1_1223:
	setp.eq.s16 	%p790, %rs283, 80;
	@%p790 bra 	$L__BB1_1241;
	setp.eq.s16 	%p791, %rs283, 81;
	@%p791 bra 	$L__BB1_1240;
	setp.eq.s16 	%p792, %rs283, 82;
	@%p792 bra 	$L__BB1_1226;
	bra.uni 	$L__BB1_1203;
$L__BB1_1226:
	mov.b64 	%rd3390, 1;
	bra.uni 	$L__BB1_1251;
$L__BB1_1227:
	setp.gt.s16 	%p782, %rs283, 86;
	@%p782 bra 	$L__BB1_1232;
	setp.eq.s16 	%p786, %rs283, 83;
	@%p786 bra 	$L__BB1_1239;
	setp.eq.s16 	%p787, %rs283, 84;
	@%p787 bra 	$L__BB1_1238;
	setp.eq.s16 	%p788, %rs283, 86;
	@%p788 bra 	$L__BB1_1231;
	bra.uni 	$L__BB1_1203;
$L__BB1_1231:
	mov.b64 	%rd3390, 19;
	bra.uni 	$L__BB1_1251;
$L__BB1_1232:
	setp.eq.s16 	%p783, %rs283, 87;
	@%p783 bra 	$L__BB1_1237;
	setp.eq.s16 	%p784, %rs283, 90;
	@%p784 bra 	$L__BB1_1236;
	setp.ne.s16 	%p785, %rs283, 89;
	@%p785 bra 	$L__BB1_1203;
	mov.b64 	%rd3390, 18;
	bra.uni 	$L__BB1_1251;
$L__BB1_1236:
	mov.b64 	%rd3390, 21;
	bra.uni 	$L__BB1_1251;
$L__BB1_1237:
	mov.b64 	%rd3390, 17;
	bra.uni 	$L__BB1_1251;
$L__BB1_1238:
	mov.b64 	%rd3390, 16;
	bra.uni 	$L__BB1_1251;
$L__BB1_1239:
	mov.b64 	%rd3390, 15;
	bra.uni 	$L__BB1_1251;
$L__BB1_1240:
	mov.b64 	%rd3390, 5;
	bra.uni 	$L__BB1_1251;
$L__BB1_1241:
	mov.b64 	%rd3390, 14;
	bra.uni 	$L__BB1_1251;
$L__BB1_1242:
	mov.b64 	%rd3390, 12;
	bra.uni 	$L__BB1_1251;
$L__BB1_1243:
	mov.b64 	%rd3390, 10;
	bra.uni 	$L__BB1_1251;
$L__BB1_1244:
	mov.b64 	%rd3390, 9;
	bra.uni 	$L__BB1_1251;
$L__BB1_1245:
	mov.b64 	%rd3390, 8;
	bra.uni 	$L__BB1_1251;
$L__BB1_1246:
	mov.b64 	%rd3390, 13;
	bra.uni 	$L__BB1_1251;
$L__BB1_1247:
	mov.b64 	%rd3390, 6;
	bra.uni 	$L__BB1_1251;
$L__BB1_1248:
	mov.b64 	%rd3390, 4;
	bra.uni 	$L__BB1_1251;
$L__BB1_1249:
	mov.b64 	%rd3390, 20;
	bra.uni 	$L__BB1_1251;
$L__BB1_1250:
	mov.b64 	%rd3390, 23;
$L__BB1_1251:
	mad.lo.s64 	%rd65, %rd63, 31, %rd3390;
	ld.global.u8 	%rs284, [%rd57+5];
	mov.b64 	%rd3391, 0;
	setp.gt.s16 	%p810, %rs284, 75;
	@%p810 bra 	$L__BB1_1270;
	setp.gt.s16 	%p826, %rs284, 68;
	@%p826 bra 	$L__BB1_1261;
	setp.gt.s16 	%p834, %rs284, 65;
	@%p834 bra 	$L__BB1_1257;
	setp.eq.s16 	%p838, %rs284, 42;
	@%p838 bra 	$L__BB1_1303;
	setp.eq.s16 	%p839, %rs284, 65;
	@%p839 bra 	$L__BB1_1304;
$L__BB1_1256:
	mov.b64 	%rd3391, 22;
	bra.uni 	$L__BB1_1304;
$L__BB1_1257:
	setp.eq.s16 	%p835, %rs284, 66;
	@%p835 bra 	$L__BB1_1302;
	setp.eq.s16 	%p836, %rs284, 67;
	@%p836 bra 	$L__BB1_1301;
	setp.eq.s16 	%p837, %rs284, 68;
	@%p837 bra 	$L__BB1_1260;
	bra.uni 	$L__BB1_1256;
$L__BB1_1260:
	mov.b64 	%rd3391, 3;
	bra.uni 	$L__BB1_1304;
$L__BB1_1261:
	setp.gt.s16 	%p827, %rs284, 71;
	@%p827 bra 	$L__BB1_1266;
	setp.eq.s16 	%p831, %rs284, 69;
	@%p831 bra 	$L__BB1_1300;
	setp.eq.s16 	%p832, %rs284, 70;
	@%p832 bra 	$L__BB1_1299;
	setp.eq.s16 	%p833, %rs284, 71;
	@%p833 bra 	$L__BB1_1265;
	bra.uni 	$L__BB1_1256;
$L__BB1_1265:
	mov.b64 	%rd3391, 7;
	bra.uni 	$L__BB1_1304;
$L__BB1_1266:
	setp.eq.s16 	%p828, %rs284, 72;
	@%p828 bra 	$L__BB1_1298;
	setp.eq.s16 	%p829, %rs284, 73;
	@%p829 bra 	$L__BB1_1297;
	setp.eq.s16 	%p830, %rs284, 75;
	@%p830 bra 	$L__BB1_1269;
	bra.uni 	$L__BB1_1256;
$L__BB1_1269:
	mov.b64 	%rd3391, 11;
	bra.uni 	$L__BB1_1304;
$L__BB1_1270:
	setp.gt.s16 	%p811, %rs284, 82;
	@%p811 bra 	$L__BB1_1280;
	setp.gt.s16 	%p819, %rs284, 79;
	@%p819 bra 	$L__BB1_1276;
	setp.eq.s16 	%p823, %rs284, 76;
	@%p823 bra 	$L__BB1_1296;
	setp.eq.s16 	%p824, %rs284, 77;
	@%p824 bra 	$L__BB1_1295;
	setp.eq.s16 	%p825, %rs284, 78;
	@%p825 bra 	$L__BB1_1275;
	bra.uni 	$L__BB1_1256;
$L__BB1_1275:
	mov.b64 	%rd3391, 2;
	bra.uni 	$L__BB1_1304;
$L__BB1_1276:
	setp.eq.s16 	%p820, %rs284, 80;
	@%p820 bra 	$L__BB1_1294;
	setp.eq.s16 	%p821, %rs284, 81;
	@%p821 bra 	$L__BB1_1293;
	setp.eq.s16 	%p822, %rs284, 82;
	@%p822 bra 	$L__BB1_1279;
	bra.uni 	$L__BB1_1256;
$L__BB1_1279:
	mov.b64 	%rd3391, 1;
	bra.uni 	$L__BB1_1304;
$L__BB1_1280:
	setp.gt.s16 	%p812, %rs284, 86;
	@%p812 bra 	$L__BB1_1285;
	setp.eq.s16 	%p816, %rs284, 83;
	@%p816 bra 	$L__BB1_1292;
	setp.eq.s16 	%p817, %rs284, 84;
	@%p817 bra 	$L__BB1_1291;
	setp.eq.s16 	%p818, %rs284, 86;
	@%p818 bra 	$L__BB1_1284;
	bra.uni 	$L__BB1_1256;
$L__BB1_1284:
	mov.b64 	%rd3391, 19;
	bra.uni 	$L__BB1_1304;
$L__BB1_1285:
	setp.eq.s16 	%p813, %rs284, 87;
	@%p813 bra 	$L__BB1_1290;
	setp.eq.s16 	%p814, %rs284, 90;
	@%p814 bra 	$L__BB1_1289;
	setp.ne.s16 	%p815, %rs284, 89;
	@%p815 bra 	$L__BB1_1256;
	mov.b64 	%rd3391, 18;
	bra.uni 	$L__BB1_1304;
$L__BB1_1289:
	mov.b64 	%rd3391, 21;
	bra.uni 	$L__BB1_1304;
$L__BB1_1290:
	mov.b64 	%rd3391, 17;
	bra.uni 	$L__BB1_1304;
$L__BB1_1291:
	mov.b64 	%rd3391, 16;
	bra.uni 	$L__BB1_1304;
$L__BB1_1292:
	mov.b64 	%rd3391, 15;
	bra.uni 	$L__BB1_1304;
$L__BB1_1293:
	mov.b64 	%rd3391, 5;
	bra.uni 	$L__BB1_1304;
$L__BB1_1294:
	mov.b64 	%rd3391, 14;
	bra.uni 	$L__BB1_1304;
$L__BB1_1295:
	mov.b64 	%rd3391, 12;
	bra.uni 	$L__BB1_1304;
$L__BB1_1296:
	mov.b64 	%rd3391, 10;
	bra.uni 	$L__BB1_1304;
$L__BB1_1297:
	mov.b64 	%rd3391, 9;
	bra.uni 	$L__BB1_1304;
$L__BB1_1298:
	mov.b64 	%rd3391, 8;
	bra.uni 	$L__BB1_1304;
$L__BB1_1299:
	mov.b64 	%rd3391, 13;
	bra.uni 	$L__BB1_1304;
$L__BB1_1300:
	mov.b64 	%rd3391, 6;
	bra.uni 	$L__BB1_1304;
$L__BB1_1301:
	mov.b64 	%rd3391, 4;
	bra.uni 	$L__BB1_1304;
$L__BB1_1302:
	mov.b64 	%rd3391, 20;
	bra.uni 	$L__BB1_1304;
$L__BB1_1303:
	mov.b64 	%rd3391, 23;
$L__BB1_1304:
	mad.lo.s64 	%rd67, %rd65, 31, %rd3391;
	ld.global.u8 	%rs285, [%rd57+6];
	mov.b64 	%rd3392, 0;
	setp.gt.s16 	%p840, %rs285, 75;
	@%p840 bra 	$L__BB1_1323;
	setp.gt.s16 	%p856, %rs285, 68;
	@%p856 bra 	$L__BB1_1314;
	setp.gt.s16 	%p864, %rs285, 65;
	@%p864 bra 	$L__BB1_1310;
	setp.eq.s16 	%p868, %rs285, 42;
	@%p868 bra 	$L__BB1_1356;
	setp.eq.s16 	%p869, %rs285, 65;
	@%p869 bra 	$L__BB1_1357;
$L__BB1_1309:
	mov.b64 	%rd3392, 22;
	bra.uni 	$L__BB1_1357;
$L__BB1_1310:
	setp.eq.s16 	%p865, %rs285, 66;
	@%p865 bra 	$L__BB1_1355;
	setp.eq.s16 	%p866, %rs285, 67;
	@%p866 bra 	$L__BB1_1354;
	setp.eq.s16 	%p867, %rs285, 68;
	@%p867 bra 	$L__BB1_1313;
	bra.uni 	$L__BB1_1309;
$L__BB1_1313:
	mov.b64 	%rd3392, 3;
	bra.uni 	$L__BB1_1357;
$L__BB1_1314:
	setp.gt.s16 	%p857, %rs285, 71;
	@%p857 bra 	$L__BB1_1319;
	setp.eq.s16 	%p861, %rs285, 69;
	@%p861 bra 	$L__BB1_1353;
	setp.eq.s16 	%p862, %rs285, 70;
	@%p862 bra 	$L__BB1_1352;
	setp.eq.s16 	%p863, %rs285, 71;
	@%p863 bra 	$L__BB1_1318;
	bra.uni 	$L__BB1_1309;
$L__BB1_1318:
	mov.b64 	%rd3392, 7;
	bra.uni 	$L__BB1_1357;
$L__BB1_1319:
	setp.eq.s16 	%p858, %rs285, 72;
	@%p858 bra 	$L__BB1_1351;
	setp.eq.s16 	%p859, %rs285, 73;
	@%p859 bra 	$L__BB1_1350;
	setp.eq.s16 	%p860, %rs285, 75;
	@%p860 bra 	$L__BB1_1322;
	bra.uni 	$L__BB1_1309;
$L__BB1_1322:
	mov.b64 	%rd3392, 11;
	bra.uni 	$L__BB1_1357;
$L__BB1_1323:
	setp.gt.s16 	%p841, %rs285, 82;
	@%p841 bra 	$L__BB1_1333;
	setp.gt.s16 	%p849, %rs285, 79;
	@%p849 bra 	$L__BB1_1329;
	setp.eq.s16 	%p853, %rs285, 76;
	@%p853 bra 	$L__BB1_1349;
	setp.eq.s16 	%p854, %rs285, 77;
	@%p854 bra 	$L__BB1_1348;
	setp.eq.s16 	%p855, %rs285, 78;
	@%p855 bra 	$L__BB1_1328;
	bra.uni 	$L__BB1_1309;
$L__BB1_1328:
	mov.b64 	%rd3392, 2;
	bra.uni 	$L__BB1_1357;
$L__BB1_1329:
	setp.eq.s16 	%p850, %rs285, 80;
	@%p850 bra 	$L__BB1_1347;
	setp.eq.s16 	%p851, %rs285, 81;
	@%p851 bra 	$L__BB1_1346;
	setp.eq.s16 	%p852, %rs285, 82;
	@%p852 bra 	$L__BB1_1332;
	bra.uni 	$L__BB1_1309;
$L__BB1_1332:
	mov.b64 	%rd3392, 1;
	bra.uni 	$L__BB1_1357;
$L__BB1_1333:
	setp.gt.s16 	%p842, %rs285, 86;
	@%p842 bra 	$L__BB1_1338;
	setp.eq.s16 	%p846, %rs285, 83;
	@%p846 bra 	$L__BB1_1345;
	setp.eq.s16 	%p847, %rs285, 84;
	@%p847 bra 	$L__BB1_1344;
	setp.eq.s16 	%p848, %rs285, 86;
	@%p848 bra 	$L__BB1_1337;
	bra.uni 	$L__BB1_1309;
$L__BB1_1337:
	mov.b64 	%rd3392, 19;
	bra.uni 	$L__BB1_1357;
$L__BB1_1338:
	setp.eq.s16 	%p843, %rs285, 87;
	@%p843 bra 	$L__BB1_1343;
	setp.eq.s16 	%p844, %rs285, 90;
	@%p844 bra 	$L__BB1_1342;
	setp.ne.s16 	%p845, %rs285, 89;
	@%p845 bra 	$L__BB1_1309;
	mov.b64 	%rd3392, 18;
	bra.uni 	$L__BB1_1357;
$L__BB1_1342:
	mov.b64 	%rd3392, 21;
	bra.uni 	$L__BB1_1357;
$L__BB1_1343:
	mov.b64 	%rd3392, 17;
	bra.uni 	$L__BB1_1357;
$L__BB1_1344:
	mov.b64 	%rd3392, 16;
	bra.uni 	$L__BB1_1357;
$L__BB1_1345:
	mov.b64 	%rd3392, 15;
	bra.uni 	$L__BB1_1357;
$L__BB1_1346:
	mov.b64 	%rd3392, 5;
	bra.uni 	$L__BB1_1357;
$L__BB1_1347:
	mov.b64 	%rd3392, 14;
	bra.uni 	$L__BB1_1357;
$L__BB1_1348:
	mov.b64 	%rd3392, 12;
	bra.uni 	$L__BB1_1357;
$L__BB1_1349:
	mov.b64 	%rd3392, 10;
	bra.uni 	$L__BB1_1357;
$L__BB1_1350:
	mov.b64 	%rd3392, 9;
	bra.uni 	$L__BB1_1357;
$L__BB1_1351:
	mov.b64 	%rd3392, 8;
	bra.uni 	$L__BB1_1357;
$L__BB1_1352:
	mov.b64 	%rd3392, 13;
	bra.uni 	$L__BB1_1357;
$L__BB1_1353:
	mov.b64 	%rd3392, 6;
	bra.uni 	$L__BB1_1357;
$L__BB1_1354:
	mov.b64 	%rd3392, 4;
	bra.uni 	$L__BB1_1357;
$L__BB1_1355:
	mov.b64 	%rd3392, 20;
	bra.uni 	$L__BB1_1357;
$L__BB1_1356:
	mov.b64 	%rd3392, 23;
$L__BB1_1357:
	mad.lo.s64 	%rd69, %rd67, 31, %rd3392;
	ld.global.u8 	%rs286, [%rd57+7];
	mov.b64 	%rd3393, 0;
	setp.gt.s16 	%p870, %rs286, 75;
	@%p870 bra 	$L__BB1_1376;
	setp.gt.s16 	%p886, %rs286, 68;
	@%p886 bra 	$L__BB1_1367;
	setp.gt.s16 	%p894, %rs286, 65;
	@%p894 bra 	$L__BB1_1363;
	setp.eq.s16 	%p898, %rs286, 42;
	@%p898 bra 	$L__BB1_1409;
	setp.eq.s16 	%p899, %rs286, 65;
	@%p899 bra 	$L__BB1_1410;
$L__BB1_1362:
	mov.b64 	%rd3393, 22;
	bra.uni 	$L__BB1_1410;
$L__BB1_1363:
	setp.eq.s16 	%p895, %rs286, 66;
	@%p895 bra 	$L__BB1_1408;
	setp.eq.s16 	%p896, %rs286, 67;
	@%p896 bra 	$L__BB1_1407;
	setp.eq.s16 	%p897, %rs286, 68;
	@%p897 bra 	$L__BB1_1366;
	bra.uni 	$L__BB1_1362;
$L__BB1_1366:
	mov.b64 	%rd3393, 3;
	bra.uni 	$L__BB1_1410;
$L__BB1_1367:
	setp.gt.s16 	%p887, %rs286, 71;
	@%p887 bra 	$L__BB1_1372;
	setp.eq.s16 	%p891, %rs286, 69;
	@%p891 bra 	$L__BB1_1406;
	setp.eq.s16 	%p892, %rs286, 70;
	@%p892 bra 	$L__BB1_1405;
	setp.eq.s16 	%p893, %rs286, 71;
	@%p893 bra 	$L__BB1_1371;
	bra.uni 	$L__BB1_1362;
$L__BB1_1371:
	mov.b64 	%rd3393, 7;
	bra.uni 	$L__BB1_1410;
$L__BB1_1372:
	setp.eq.s16 	%p888, %rs286, 72;
	@%p888 bra 	$L__BB1_1404;
	setp.eq.s16 	%p889, %rs286, 73;
	@%p889 bra 	$L__BB1_1403;
	setp.eq.s16 	%p890, %rs286, 75;
	@%p890 bra 	$L__BB1_1375;
	bra.uni 	$L__BB1_1362;
$L__BB1_1375:
	mov.b64 	%rd3393, 11;
	bra.uni 	$L__BB1_1410;
$L__BB1_1376:
	setp.gt.s16 	%p871, %rs286, 82;
	@%p871 bra 	$L__BB1_1386;
	setp.gt.s16 	%p879, %rs286, 79;
	@%p879 bra 	$L__BB1_1382;
	setp.eq.s16 	%p883, %rs286, 76;
	@%p883 bra 	$L__BB1_1402;
	setp.eq.s16 	%p884, %rs286, 77;
	@%p884 bra 	$L__BB1_1401;
	setp.eq.s16 	%p885, %rs286, 78;
	@%p885 bra 	$L__BB1_1381;
	bra.uni 	$L__BB1_1362;
$L__BB1_1381:
	mov.b64 	%rd3393, 2;
	bra.uni 	$L__BB1_1410;
$L__BB1_1382:
	setp.eq.s16 	%p880, %rs286, 80;
	@%p880 bra 	$L__BB1_1400;
	setp.eq.s16 	%p881, %rs286, 81;
	@%p881 bra 	$L__BB1_1399;
	setp.eq.s16 	%p882, %rs286, 82;
	@%p882 bra 	$L__BB1_1385;
	bra.uni 	$L__BB1_1362;
$L__BB1_1385:
	mov.b64 	%rd3393, 1;
	bra.uni 	$L__BB1_1410;
$L__BB1_1386:
	setp.gt.s16 	%p872, %rs286, 86;
	@%p872 bra 	$L__BB1_1391;
	setp.eq.s16 	%p876, %rs286, 83;
	@%p876 bra 	$L__BB1_1398;
	setp.eq.s16 	%p877, %rs286, 84;
	@%p877 bra 	$L__BB1_1397;
	setp.eq.s16 	%p878, %rs286, 86;
	@%p878 bra 	$L__BB1_1390;
	bra.uni 	$L__BB1_1362;
$L__BB1_1390:
	mov.b64 	%rd3393, 19;
	bra.uni 	$L__BB1_1410;
$L__BB1_1391:
	setp.eq.s16 	%p873, %rs286, 87;
	@%p873 bra 	$L__BB1_1396;
	setp.eq.s16 	%p874, %rs286, 90;
	@%p874 bra 	$L__BB1_1395;
	setp.ne.s16 	%p875, %rs286, 89;
	@%p875 bra 	$L__BB1_1362;
	mov.b64 	%rd3393, 18;
	bra.uni 	$L__BB1_1410;
$L__BB1_1395:
	mov.b64 	%rd3393, 21;
	bra.uni 	$L__BB1_1410;
$L__BB1_1396:
	mov.b64 	%rd3393, 17;
	bra.uni 	$L__BB1_1410;
$L__BB1_1397:
	mov.b64 	%rd3393, 16;
	bra.uni 	$L__BB1_1410;
$L__BB1_1398:
	mov.b64 	%rd3393, 15;
	bra.uni 	$L__BB1_1410;
$L__BB1_1399:
	mov.b64 	%rd3393, 5;
	bra.uni 	$L__BB1_1410;
$L__BB1_1400:
	mov.b64 	%rd3393, 14;
	bra.uni 	$L__BB1_1410;
$L__BB1_1401:
	mov.b64 	%rd3393, 12;
	bra.uni 	$L__BB1_1410;
$L__BB1_1402:
	mov.b64 	%rd3393, 10;
	bra.uni 	$L__BB1_1410;
$L__BB1_1403:
	mov.b64 	%rd3393, 9;
	bra.uni 	$L__BB1_1410;
$L__BB1_1404:
	mov.b64 	%rd3393, 8;
	bra.uni 	$L__BB1_1410;
$L__BB1_1405:
	mov.b64 	%rd3393, 13;
	bra.uni 	$L__BB1_1410;
$L__BB1_1406:
	mov.b64 	%rd3393, 6;
	bra.uni 	$L__BB1_1410;
$L__BB1_1407:
	mov.b64 	%rd3393, 4;
	bra.uni 	$L__BB1_1410;
$L__BB1_1408:
	mov.b64 	%rd3393, 20;
	bra.uni 	$L__BB1_1410;
$L__BB1_1409:
	mov.b64 	%rd3393, 23;
$L__BB1_1410:
	setp.lt.s32 	%p900, %r138, 0;
	mad.lo.s64 	%rd71, %rd69, 31, %rd3393;
	@%p900 bra 	$L__BB1_1434;
	mov.b32 	%r1482, 0;
	mov.u32 	%r1481, %r138;
$L__BB1_1412:
	sub.s32 	%r921, %r1481, %r1482;
	shr.u32 	%r922, %r921, 31;
	add.s32 	%r923, %r921, %r922;
	shr.s32 	%r924, %r923, 1;
	add.s32 	%r144, %r924, %r1482;
	setp.lt.s32 	%p901, %r144, 0;
	setp.ge.u32 	%p902, %r144, %r137;
	or.pred  	%p903, %p901, %p902;
	@%p903 bra 	$L__BB1_1434;
	mul.wide.u32 	%rd1002, %r144, 8;
	add.s64 	%rd1003, %rd55, %rd1002;
	ld.global.u64 	%rd72, [%rd1003];
	setp.eq.s64 	%p904, %rd72, %rd71;
	@%p904 bra 	$L__BB1_1415;
	setp.lt.u64 	%p905, %rd72, %rd71;
	add.s32 	%r926, %r144, 1;
	add.s32 	%r927, %r144, -1;
	selp.b32 	%r1482, %r926, %r1482, %p905;
	selp.b32 	%r1481, %r1481, %r927, %p905;
	setp.gt.s32 	%p906, %r1482, %r1481;
	@%p906 bra 	$L__BB1_1434;
	bra.uni 	$L__BB1_1412;
$L__BB1_1415:
	ld.global.u64 	%rd1004, [%rd1+24];
	cvta.to.global.u64 	%rd1005, %rd1004;
	mul.wide.u32 	%rd1006, %r144, 4;
	add.s64 	%rd1007, %rd1005, %rd1006;
	ld.global.u32 	%r147, [%rd1007];
	ld.global.u64 	%rd1008, [%rd1+32];
	cvta.to.global.u64 	%rd1009, %rd1008;
	add.s64 	%rd1010, %rd1009, %rd1006;
	ld.global.u32 	%r928, [%rd1010];
	setp.eq.s32 	%p907, %r147, -1;
	setp.eq.s32 	%p908, %r928, 0;
	or.pred  	%p909, %p907, %p908;
	setp.gt.s32 	%p910, %r1487, 99;
	or.pred  	%p911, %p909, %p910;
	@%p911 bra 	$L__BB1_1434;
	ld.global.u64 	%rd1011, [%rd1+40];
	cvta.to.global.u64 	%rd73, %rd1011;
	mul.wide.u32 	%rd1012, %r147, 4;
	add.s64 	%rd74, %rd73, %rd1012;
	ld.global.u32 	%r149, [%rd74];
	shr.u32 	%r150, %r149, 16;
	ld.global.u32 	%r151, [%rd1];
	setp.ge.u32 	%p912, %r150, %r151;
	@%p912 bra 	$L__BB1_1418;
	and.b32  	%r929, %r149, 65535;
	mul.wide.s32 	%rd1013, %r1487, 20;
	add.s64 	%rd1014, %rd4, %rd1013;
	st.local.u32 	[%rd1014], %r150;
	st.local.u32 	[%rd1014+4], %r1479;
	st.local.u32 	[%rd1014+8], %r929;
	mov.b32 	%r930, 1092616192;
	st.local.u32 	[%rd1014+12], %r930;
	mov.b32 	%r931, 1;
	st.local.u32 	[%rd1014+16], %r931;
	add.s32 	%r1487, %r1487, 1;
$L__BB1_1418:
	setp.lt.u32 	%p913, %r928, 2;
	setp.gt.s32 	%p914, %r1487, 99;
	or.pred  	%p915, %p913, %p914;
	@%p915 bra 	$L__BB1_1434;
	setp.eq.s32 	%p916, %r147, -2;
	@%p916 bra 	$L__BB1_1422;
	ld.global.u32 	%r154, [%rd74+4];
	shr.u32 	%r155, %r154, 16;
	setp.ge.u32 	%p917, %r155, %r151;
	@%p917 bra 	$L__BB1_1422;
	and.b32  	%r932, %r154, 65535;
	mul.wide.s32 	%rd1015, %r1487, 20;
	add.s64 	%rd1016, %rd4, %rd1015;
	st.local.u32 	[%rd1016], %r155;
	st.local.u32 	[%rd1016+4], %r1479;
	st.local.u32 	[%rd1016+8], %r932;
	mov.b32 	%r933, 1092616192;
	st.local.u32 	[%rd1016+12], %r933;
	mov.b32 	%r934, 1;
	st.local.u32 	[%rd1016+16], %r934;
	add.s32 	%r1487, %r1487, 1;
$L__BB1_1422:
	setp.lt.u32 	%p918, %r928, 3;
	setp.gt.s32 	%p919, %r1487, 99;
	or.pred  	%p920, %p918, %p919;
	@%p920 bra 	$L__BB1_1434;
	add.s32 	%r158, %r147, 2;
	setp.eq.s32 	%p921, %r158, -1;
	@%p921 bra 	$L__BB1_1426;
	mul.wide.u32 	%rd1017, %r158, 4;
	add.s64 	%rd1018, %rd73, %rd1017;
	ld.global.u32 	%r159, [%rd1018];
	shr.u32 	%r160, %r159, 16;
	setp.ge.u32 	%p922, %r160, %r151;
	@%p922 bra 	$L__BB1_1426;
	and.b32  	%r935, %r159, 65535;
	mul.wide.s32 	%rd1019, %r1487, 20;
	add.s64 	%rd1020, %rd4, %rd1019;
	st.local.u32 	[%rd1020], %r160;
	st.local.u32 	[%rd1020+4], %r1479;
	st.local.u32 	[%rd1020+8], %r935;
	mov.b32 	%r936, 1092616192;
	st.local.u32 	[%rd1020+12], %r936;
	mov.b32 	%r937, 1;
	st.local.u32 	[%rd1020+16], %r937;
	add.s32 	%r1487, %r1487, 1;
$L__BB1_1426:
	setp.lt.u32 	%p923, %r928, 4;
	setp.gt.s32 	%p924, %r1487, 99;
	or.pred  	%p925, %p923, %p924;
	@%p925 bra 	$L__BB1_1434;
	add.s32 	%r163, %r147, 3;
	setp.eq.s32 	%p926, %r163, -1;
	@%p926 bra 	$L__BB1_1430;
	mul.wide.u32 	%rd1021, %r163, 4;
	add.s64 	%rd1022, %rd73, %rd1021;
	ld.global.u32 	%r164, [%rd1022];
	shr.u32 	%r165, %r164, 16;
	setp.ge.u32 	%p927, %r165, %r151;
	@%p927 bra 	$L__BB1_1430;
	and.b32  	%r938, %r164, 65535;
	mul.wide.s32 	%rd1023, %r1487, 20;
	add.s64 	%rd1024, %rd4, %rd1023;
	st.local.u32 	[%rd1024], %r165;
	st.local.u32 	[%rd1024+4], %r1479;
	st.local.u32 	[%rd1024+8], %r938;
	mov.b32 	%r939, 1092616192;
	st.local.u32 	[%rd1024+12], %r939;
	mov.b32 	%r940, 1;
	st.local.u32 	[%rd1024+16], %r940;
	add.s32 	%r1487, %r1487, 1;
$L__BB1_1430:
	setp.lt.u32 	%p928, %r928, 5;
	setp.gt.s32 	%p929, %r1487, 99;
	or.pred  	%p930, %p928, %p929;
	@%p930 bra 	$L__BB1_1434;
	add.s32 	%r168, %r147, 4;
	setp.eq.s32 	%p931, %r168, -1;
	@%p931 bra 	$L__BB1_1434;
	mul.wide.u32 	%rd1025, %r168, 4;
	add.s64 	%rd1026, %rd73, %rd1025;
	ld.global.u32 	%r169, [%rd1026];
	shr.u32 	%r170, %r169, 16;
	setp.ge.u32 	%p932, %r170, %r151;
	@%p932 bra 	$L__BB1_1434;
	and.b32  	%r941, %r169, 65535;
	mul.wide.s32 	%rd1027, %r1487, 20;
	add.s64 	%rd1028, %rd4, %rd1027;
	st.local.u32 	[%rd1028], %r170;
	st.local.u32 	[%rd1028+4], %r1479;
	st.local.u32 	[%rd1028+8], %r941;
	mov.b32 	%r942, 1092616192;
	st.local.u32 	[%rd1028+12], %r942;
	mov.b32 	%r943, 1;
	st.local.u32 	[%rd1028+16], %r943;
	add.s32 	%r1487, %r1487, 1;
$L__BB1_1434:
	add.s32 	%r944, %r1479, 9;
	setp.le.u32 	%p933, %r944, %r139;
	setp.lt.s32 	%p934, %r1487, 100;
	and.pred  	%p935, %p933, %p934;
	add.s32 	%r1479, %r1479, 1;
	@%p935 bra 	$L__BB1_986;
$L__BB1_1435:
	setp.lt.s32 	%p936, %r1487, 1;
	setp.ge.u32 	%p937, %r1742, %r807;
	or.pred  	%p938, %p936, %p937;
	@%p938 bra 	$L__BB1_1956;
	mov.b32 	%r1489, 0;
$L__BB1_1437:
	mul.wide.u32 	%rd1029, %r1489, 20;
	add.s64 	%rd1030, %rd4, %rd1029;
	ld.local.u32 	%r177, [%rd1030];
	ld.local.u8 	%rs287, [%rd1030+16];
	setp.eq.s16 	%p939, %rs287, 0;
	@%p939 bra 	$L__BB1_1955;
	ld.global.u32 	%r946, [%rd1];
	setp.ge.u32 	%p940, %r177, %r946;
	@%p940 bra 	$L__BB1_1955;
	mov.b32 	%r1492, 0;
	mov.u32 	%r1491, %r1489;
$L__BB1_1440:
	mul.wide.u32 	%rd1031, %r1491, 20;
	add.s64 	%rd1032, %rd4, %rd1031;
	add.s64 	%rd75, %rd1032, 16;
	ld.local.u8 	%rs43, [%rd1032+16];
	setp.eq.s16 	%p941, %rs43, 0;
	@%p941 bra 	$L__BB1_1443;
	ld.local.u32 	%r948, [%rd75+-16];
	setp.ne.s32 	%p942, %r948, %r177;
	@%p942 bra 	$L__BB1_1443;
	ld.local.u32 	%r949, [%rd75+-12];
	ld.local.u32 	%r950, [%rd75+-8];
	ld.local.f32 	%f121, [%rd75+-4];
	ld.local.v2.u8 	{%rs288, %rs289}, [%rd75+2];
	add.s32 	%r180, %r1492, 1;
	mul.wide.s32 	%rd1033, %r1492, 20;
	add.s64 	%rd1034, %rd5, %rd1033;
	ld.local.u8 	%r951, [%rd75+1];
	st.local.u32 	[%rd1034], %r177;
	st.local.u32 	[%rd1034+4], %r949;
	st.local.u32 	[%rd1034+8], %r950;
	st.local.f32 	[%rd1034+12], %f121;
	cvt.u32.u16 	%r952, %rs43;
	prmt.b32 	%r953, %r952, %r951, 0x3340U;
	cvt.u32.u16 	%r954, %rs289;
	cvt.u32.u16 	%r955, %rs288;
	prmt.b32 	%r956, %r955, %r954, 0x3340U;
	prmt.b32 	%r957, %r953, %r956, 0x5410U;
	st.local.u32 	[%rd1034+16], %r957;
	mov.b16 	%rs290, 0;
	st.local.u8 	[%rd75], %rs290;
	mov.u32 	%r1492, %r180;
$L__BB1_1443:
	add.s32 	%r1491, %r1491, 1;
	setp.lt.s32 	%p943, %r1491, %r1487;
	setp.lt.s32 	%p944, %r1492, 20;
	and.pred  	%p945, %p943, %p944;
	@%p945 bra 	$L__BB1_1440;
	setp.lt.s32 	%p946, %r1492, 1;
	@%p946 bra 	$L__BB1_1955;
	ld.local.u32 	%r183, [%rd5+4];
	ld.local.u32 	%r958, [%rd5+8];
	ld.global.u64 	%rd1035, [%rd1+80];
	cvta.to.global.u64 	%rd1036, %rd1035;
	mul.wide.u32 	%rd1037, %r177, 4;
	add.s64 	%rd1038, %rd1036, %rd1037;
	ld.global.u32 	%r185, [%rd1038];
	ld.global.u64 	%rd1039, [%rd1+72];
	cvta.to.global.u64 	%rd1040, %rd1039;
	mul.wide.u32 	%rd1041, %r177, 2;
	add.s64 	%rd1042, %rd1040, %rd1041;
	ld.global.u16 	%rs44, [%rd1042];
	ld.global.u32 	%r186, [%rd1+8];
	setp.ge.u32 	%p947, %r185, %r186;
	@%p947 bra 	$L__BB1_1955;
	cvt.u32.u16 	%r187, %rs44;
	add.s32 	%r959, %r185, %r187;
	setp.gt.u32 	%p948, %r959, %r186;
	setp.ge.u32 	%p949, %r958, %r187;
	or.pred  	%p950, %p948, %p949;
	@%p950 bra 	$L__BB1_1955;
	ld.global.u64 	%rd76, [%rd1+88];
	cvta.to.global.u64 	%rd1043, %rd76;
	cvt.u64.u32 	%rd1044, %r185;
	add.s64 	%rd77, %rd1043, %rd1044;
	setp.eq.s32 	%p951, %r183, 0;
	setp.eq.s32 	%p952, %r958, 0;
	mov.b32 	%r1497, 0;
	or.pred  	%p953, %p951, %p952;
	mov.u32 	%r1498, %r1497;
	@%p953 bra 	$L__BB1_1562;
	min.u32 	%r188, %r183, %r958;
	mov.b32 	%r1498, 0;
	mov.u32 	%r1497, %r1498;
$L__BB1_1449:
	mov.u32 	%r190, %r1497;
	not.b32 	%r962, %r190;
	add.s32 	%r191, %r183, %r962;
	add.s32 	%r192, %r958, %r962;
	setp.lt.s32 	%p955, %r191, 0;
	mov.pred 	%p3729, 0;
	@%p955 bra 	$L__BB1_1451;
	ld.global.u16 	%r963, [%rd7+408];
	setp.lt.u32 	%p3729, %r191, %r963;
$L__BB1_1451:
	setp.ge.u32 	%p956, %r192, %r187;
	not.pred 	%p957, %p3729;
	or.pred  	%p958, %p957, %p956;
	mov.u32 	%r1497, %r190;
	@%p958 bra 	$L__BB1_1562;
	cvt.s64.s32 	%rd1045, %r191;
	add.s64 	%rd1046, %rd7, %rd1045;
	ld.global.u8 	%rs45, [%rd1046+208];
	cvt.u64.u32 	%rd1047, %r192;
	add.s64 	%rd1048, %rd77, %rd1047;
	ld.global.u8 	%rs46, [%rd1048];
	setp.eq.s16 	%p959, %rs45, %rs46;
	@%p959 bra 	$L__BB1_1561;
	mov.b64 	%rd3394, 0;
	setp.gt.s16 	%p960, %rs46, 75;
	@%p960 bra 	$L__BB1_1472;
	setp.gt.s16 	%p976, %rs46, 68;
	@%p976 bra 	$L__BB1_1463;
	setp.gt.s16 	%p984, %rs46, 65;
	@%p984 bra 	$L__BB1_1459;
	setp.eq.s16 	%p988, %rs46, 42;
	@%p988 bra 	$L__BB1_1505;
	setp.eq.s16 	%p989, %rs46, 65;
	@%p989 bra 	$L__BB1_1506;
$L__BB1_1458:
	mov.b64 	%rd3394, 22;
	bra.uni 	$L__BB1_1506;
$L__BB1_1459:
	setp.eq.s16 	%p985, %rs46, 66;
	@%p985 bra 	$L__BB1_1504;
	setp.eq.s16 	%p986, %rs46, 67;
	@%p986 bra 	$L__BB1_1503;
	setp.eq.s16 	%p987, %rs46, 68;
	@%p987 bra 	$L__BB1_1462;
	bra.uni 	$L__BB1_1458;
$L__BB1_1462:
	mov.b64 	%rd3394, 3;
	bra.uni 	$L__BB1_1506;
$L__BB1_1463:
	setp.gt.s16 	%p977, %rs46, 71;
	@%p977 bra 	$L__BB1_1468;
	setp.eq.s16 	%p981, %rs46, 69;
	@%p981 bra 	$L__BB1_1502;
	setp.eq.s16 	%p982, %rs46, 70;
	@%p982 bra 	$L__BB1_1501;
	setp.eq.s16 	%p983, %rs46, 71;
	@%p983 bra 	$L__BB1_1467;
	bra.uni 	$L__BB1_1458;
$L__BB1_1467:
	mov.b64 	%rd3394, 7;
	bra.uni 	$L__BB1_1506;
$L__BB1_1468:
	setp.eq.s16 	%p978, %rs46, 72;
	@%p978 bra 	$L__BB1_1500;
	setp.eq.s16 	%p979, %rs46, 73;
	@%p979 bra 	$L__BB1_1499;
	setp.eq.s16 	%p980, %rs46, 75;
	@%p980 bra 	$L__BB1_1471;
	bra.uni 	$L__BB1_1458;
$L__BB1_1471:
	mov.b64 	%rd3394, 11;
	bra.uni 	$L__BB1_1506;
$L__BB1_1472:
	setp.gt.s16 	%p961, %rs46, 82;
	@%p961 bra 	$L__BB1_1482;
	setp.gt.s16 	%p969, %rs46, 79;
	@%p969 bra 	$L__BB1_1478;
	setp.eq.s16 	%p973, %rs46, 76;
	@%p973 bra 	$L__BB1_1498;
	setp.eq.s16 	%p974, %rs46, 77;
	@%p974 bra 	$L__BB1_1497;
	setp.eq.s16 	%p975, %rs46, 78;
	@%p975 bra 	$L__BB1_1477;
	bra.uni 	$L__BB1_1458;
$L__BB1_1477:
	mov.b64 	%rd3394, 2;
	bra.uni 	$L__BB1_1506;
$L__BB1_1478:
	setp.eq.s16 	%p970, %rs46, 80;
	@%p970 bra 	$L__BB1_1496;
	setp.eq.s16 	%p971, %rs46, 81;
	@%p971 bra 	$L__BB1_1495;
	setp.eq.s16 	%p972, %rs46, 82;
	@%p972 bra 	$L__BB1_1481;
	bra.uni 	$L__BB1_1458;
$L__BB1_1481:
	mov.b64 	%rd3394, 1;
	bra.uni 	$L__BB1_1506;
$L__BB1_1482:
	setp.gt.s16 	%p962, %rs46, 86;
	@%p962 bra 	$L__BB1_1487;
	setp.eq.s16 	%p966, %rs46, 83;
	@%p966 bra 	$L__BB1_1494;
	setp.eq.s16 	%p967, %rs46, 84;
	@%p967 bra 	$L__BB1_1493;
	setp.eq.s16 	%p968, %rs46, 86;
	@%p968 bra 	$L__BB1_1486;
	bra.uni 	$L__BB1_1458;
$L__BB1_1486:
	mov.b64 	%rd3394, 19;
	bra.uni 	$L__BB1_1506;
$L__BB1_1487:
	setp.eq.s16 	%p963, %rs46, 87;
	@%p963 bra 	$L__BB1_1492;
	setp.eq.s16 	%p964, %rs46, 90;
	@%p964 bra 	$L__BB1_1491;
	setp.ne.s16 	%p965, %rs46, 89;
	@%p965 bra 	$L__BB1_1458;
	mov.b64 	%rd3394, 18;
	bra.uni 	$L__BB1_1506;
$L__BB1_1491:
	mov.b64 	%rd3394, 21;
	bra.uni 	$L__BB1_1506;
$L__BB1_1492:
	mov.b64 	%rd3394, 17;
	bra.uni 	$L__BB1_1506;
$L__BB1_1493:
	mov.b64 	%rd3394, 16;
	bra.uni 	$L__BB1_1506;
$L__BB1_1494:
	mov.b64 	%rd3394, 15;
	bra.uni 	$L__BB1_1506;
$L__BB1_1495:
	mov.b64 	%rd3394, 5;
	bra.uni 	$L__BB1_1506;
$L__BB1_1496:
	mov.b64 	%rd3394, 14;
	bra.uni 	$L__BB1_1506;
$L__BB1_1497:
	mov.b64 	%rd3394, 12;
	bra.uni 	$L__BB1_1506;
$L__BB1_1498:
	mov.b64 	%rd3394, 10;
	bra.uni 	$L__BB1_1506;
$L__BB1_1499:
	mov.b64 	%rd3394, 9;
	bra.uni 	$L__BB1_1506;
$L__BB1_1500:
	mov.b64 	%rd3394, 8;
	bra.uni 	$L__BB1_1506;
$L__BB1_1501:
	mov.b64 	%rd3394, 13;
	bra.uni 	$L__BB1_1506;
$L__BB1_1502:
	mov.b64 	%rd3394, 6;
	bra.uni 	$L__BB1_1506;
$L__BB1_1503:
	mov.b64 	%rd3394, 4;
	bra.uni 	$L__BB1_1506;
$L__BB1_1504:
	mov.b64 	%rd3394, 20;
	bra.uni 	$L__BB1_1506;
$L__BB1_1505:
	mov.b64 	%rd3394, 23;
$L__BB1_1506:
	mov.b64 	%rd3395, 0;
	setp.gt.s16 	%p990, %rs45, 75;
	@%p990 bra 	$L__BB1_1525;
	setp.gt.s16 	%p1006, %rs45, 68;
	@%p1006 bra 	$L__BB1_1516;
	setp.gt.s16 	%p1014, %rs45, 65;
	@%p1014 bra 	$L__BB1_1512;
	setp.eq.s16 	%p1018, %rs45, 42;
	@%p1018 bra 	$L__BB1_1558;
	setp.eq.s16 	%p1019, %rs45, 65;
	@%p1019 bra 	$L__BB1_1559;
$L__BB1_1511:
	mov.b64 	%rd3395, 528;
	bra.uni 	$L__BB1_1559;
$L__BB1_1512:
	setp.eq.s16 	%p1015, %rs45, 66;
	@%p1015 bra 	$L__BB1_1557;
	setp.eq.s16 	%p1016, %rs45, 67;
	@%p1016 bra 	$L__BB1_1556;
	setp.eq.s16 	%p1017, %rs45, 68;
	@%p1017 bra 	$L__BB1_1515;
	bra.uni 	$L__BB1_1511;
$L__BB1_1515:
	mov.b64 	%rd3395, 72;
	bra.uni 	$L__BB1_1559;
$L__BB1_1516:
	setp.gt.s16 	%p1007, %rs45, 71;
	@%p1007 bra 	$L__BB1_1521;
	setp.eq.s16 	%p1011, %rs45, 69;
	@%p1011 bra 	$L__BB1_1555;
	setp.eq.s16 	%p1012, %rs45, 70;
	@%p1012 bra 	$L__BB1_1554;
	setp.eq.s16 	%p1013, %rs45, 71;
	@%p1013 bra 	$L__BB1_1520;
	bra.uni 	$L__BB1_1511;
$L__BB1_1520:
	mov.b64 	%rd3395, 168;
	bra.uni 	$L__BB1_1559;
$L__BB1_1521:
	setp.eq.s16 	%p1008, %rs45, 72;
	@%p1008 bra 	$L__BB1_1553;
	setp.eq.s16 	%p1009, %rs45, 73;
	@%p1009 bra 	$L__BB1_1552;
	setp.eq.s16 	%p1010, %rs45, 75;
	@%p1010 bra 	$L__BB1_1524;
	bra.uni 	$L__BB1_1511;
$L__BB1_1524:
	mov.b64 	%rd3395, 264;
	bra.uni 	$L__BB1_1559;
$L__BB1_1525:
	setp.gt.s16 	%p991, %rs45, 82;
	@%p991 bra 	$L__BB1_1535;
	setp.gt.s16 	%p999, %rs45, 79;
	@%p999 bra 	$L__BB1_1531;
	setp.eq.s16 	%p1003, %rs45, 76;
	@%p1003 bra 	$L__BB1_1551;
	setp.eq.s16 	%p1004, %rs45, 77;
	@%p1004 bra 	$L__BB1_1550;
	setp.eq.s16 	%p1005, %rs45, 78;
	@%p1005 bra 	$L__BB1_1530;
	bra.uni 	$L__BB1_1511;
$L__BB1_1530:
	mov.b64 	%rd3395, 48;
	bra.uni 	$L__BB1_1559;
$L__BB1_1531:
	setp.eq.s16 	%p1000, %rs45, 80;
	@%p1000 bra 	$L__BB1_1549;
	setp.eq.s16 	%p1001, %rs45, 81;
	@%p1001 bra 	$L__BB1_1548;
	setp.eq.s16 	%p1002, %rs45, 82;
	@%p1002 bra 	$L__BB1_1534;
	bra.uni 	$L__BB1_1511;
$L__BB1_1534:
	mov.b64 	%rd3395, 24;
	bra.uni 	$L__BB1_1559;
$L__BB1_1535:
	setp.gt.s16 	%p992, %rs45, 86;
	@%p992 bra 	$L__BB1_1540;
	setp.eq.s16 	%p996, %rs45, 83;
	@%p996 bra 	$L__BB1_1547;
	setp.eq.s16 	%p997, %rs45, 84;
	@%p997 bra 	$L__BB1_1546;
	setp.eq.s16 	%p998, %rs45, 86;
	@%p998 bra 	$L__BB1_1539;
	bra.uni 	$L__BB1_1511;
$L__BB1_1539:
	mov.b64 	%rd3395, 456;
	bra.uni 	$L__BB1_1559;
$L__BB1_1540:
	setp.eq.s16 	%p993, %rs45, 87;
	@%p993 bra 	$L__BB1_1545;
	setp.eq.s16 	%p994, %rs45, 90;
	@%p994 bra 	$L__BB1_1544;
	setp.ne.s16 	%p995, %rs45, 89;
	@%p995 bra 	$L__BB1_1511;
	mov.b64 	%rd3395, 432;
	bra.uni 	$L__BB1_1559;
$L__BB1_1544:
	mov.b64 	%rd3395, 504;
	bra.uni 	$L__BB1_1559;
$L__BB1_1545:
	mov.b64 	%rd3395, 408;
	bra.uni 	$L__BB1_1559;
$L__BB1_1546:
	mov.b64 	%rd3395, 384;
	bra.uni 	$L__BB1_1559;
$L__BB1_1547:
	mov.b64 	%rd3395, 360;
	bra.uni 	$L__BB1_1559;
$L__BB1_1548:
	mov.b64 	%rd3395, 120;
	bra.uni 	$L__BB1_1559;
$L__BB1_1549:
	mov.b64 	%rd3395, 336;
	bra.uni 	$L__BB1_1559;
$L__BB1_1550:
	mov.b64 	%rd3395, 288;
	bra.uni 	$L__BB1_1559;
$L__BB1_1551:
	mov.b64 	%rd3395, 240;
	bra.uni 	$L__BB1_1559;
$L__BB1_1552:
	mov.b64 	%rd3395, 216;
	bra.uni 	$L__BB1_1559;
$L__BB1_1553:
	mov.b64 	%rd3395, 192;
	bra.uni 	$L__BB1_1559;
$L__BB1_1554:
	mov.b64 	%rd3395, 312;
	bra.uni 	$L__BB1_1559;
$L__BB1_1555:
	mov.b64 	%rd3395, 144;
	bra.uni 	$L__BB1_1559;
$L__BB1_1556:
	mov.b64 	%rd3395, 96;
	bra.uni 	$L__BB1_1559;
$L__BB1_1557:
	mov.b64 	%rd3395, 480;
	bra.uni 	$L__BB1_1559;
$L__BB1_1558:
	mov.b64 	%rd3395, 552;
$L__BB1_1559:
	add.s64 	%rd1097, %rd3395, %rd3394;
	shl.b64 	%rd1098, %rd1097, 2;
	mov.u64 	%rd1099, BLOSUM62_SCORES;
	add.s64 	%rd1100, %rd1099, %rd1098;
	ld.const.f32 	%f122, [%rd1100];
	setp.gt.f32 	%p1020, %f122, 0f00000000;
	@%p1020 bra 	$L__BB1_1561;
	add.s32 	%r1498, %r1498, 1;
$L__BB1_1561:
	add.s32 	%r1497, %r190, 1;
	setp.lt.u32 	%p1021, %r1497, %r188;
	setp.lt.u32 	%p1022, %r190, 29;
	and.pred  	%p1023, %p1022, %p1021;
	setp.lt.s32 	%p1024, %r1498, 4;
	and.pred  	%p1025, %p1023, %p1024;
	@%p1025 bra 	$L__BB1_1449;
$L__BB1_1562:
	add.s32 	%r1500, %r183, 8;
	ld.global.u16 	%rs47, [%rd7+408];
	cvt.u32.u16 	%r199, %rs47;
	setp.ge.u32 	%p1026, %r1500, %r199;
	add.s32 	%r1506, %r958, 8;
	setp.ge.u32 	%p1027, %r1506, %r187;
	mov.b32 	%r1505, 0;
	mov.b32 	%r1504, 8;
	or.pred  	%p1028, %p1026, %p1027;
	@%p1028 bra 	$L__BB1_1675;
	mov.b32 	%r1504, 8;
	mov.b32 	%r1505, 0;
$L__BB1_1564:
	mov.u32 	%r204, %r1504;
	setp.ge.u32 	%p1029, %r1500, %r199;
	@%p1029 bra 	$L__BB1_1675;
	cvt.u64.u32 	%rd1101, %r1500;
	add.s64 	%rd1102, %rd7, %rd1101;
	ld.global.u8 	%rs48, [%rd1102+208];
	cvt.u64.u32 	%rd1103, %r1506;
	add.s64 	%rd1104, %rd77, %rd1103;
	ld.global.u8 	%rs49, [%rd1104];
	setp.eq.s16 	%p1030, %rs48, %rs49;
	@%p1030 bra 	$L__BB1_1674;
	mov.b64 	%rd3396, 0;
	setp.gt.s16 	%p1031, %rs49, 75;
	@%p1031 bra 	$L__BB1_1585;
	setp.gt.s16 	%p1047, %rs49, 68;
	@%p1047 bra 	$L__BB1_1576;
	setp.gt.s16 	%p1055, %rs49, 65;
	@%p1055 bra 	$L__BB1_1572;
	setp.eq.s16 	%p1059, %rs49, 42;
	@%p1059 bra 	$L__BB1_1618;
	setp.eq.s16 	%p1060, %rs49, 65;
	@%p1060 bra 	$L__BB1_1619;
$L__BB1_1571:
	mov.b64 	%rd3396, 22;
	bra.uni 	$L__BB1_1619;
$L__BB1_1572:
	setp.eq.s16 	%p1056, %rs49, 66;
	@%p1056 bra 	$L__BB1_1617;
	setp.eq.s16 	%p1057, %rs49, 67;
	@%p1057 bra 	$L__BB1_1616;
	setp.eq.s16 	%p1058, %rs49, 68;
	@%p1058 bra 	$L__BB1_1575;
	bra.uni 	$L__BB1_1571;
$L__BB1_1575:
	mov.b64 	%rd3396, 3;
	bra.uni 	$L__BB1_1619;
$L__BB1_1576:
	setp.gt.s16 	%p1048, %rs49, 71;
	@%p1048 bra 	$L__BB1_1581;
	setp.eq.s16 	%p1052, %rs49, 69;
	@%p1052 bra 	$L__BB1_1615;
	setp.eq.s16 	%p1053, %rs49, 70;
	@%p1053 bra 	$L__BB1_1614;
	setp.eq.s16 	%p1054, %rs49, 71;
	@%p1054 bra 	$L__BB1_1580;
	bra.uni 	$L__BB1_1571;
$L__BB1_1580:
	mov.b64 	%rd3396, 7;
	bra.uni 	$L__BB1_1619;
$L__BB1_1581:
	setp.eq.s16 	%p1049, %rs49, 72;
	@%p1049 bra 	$L__BB1_1613;
	setp.eq.s16 	%p1050, %rs49, 73;
	@%p1050 bra 	$L__BB1_1612;
	setp.eq.s16 	%p1051, %rs49, 75;
	@%p1051 bra 	$L__BB1_1584;
	bra.uni 	$L__BB1_1571;
$L__BB1_1584:
	mov.b64 	%rd3396, 11;
	bra.uni 	$L__BB1_1619;
$L__BB1_1585:
	setp.gt.s16 	%p1032, %rs49, 82;
	@%p1032 bra 	$L__BB1_1595;
	setp.gt.s16 	%p1040, %rs49, 79;
	@%p1040 bra 	$L__BB1_1591;
	setp.eq.s16 	%p1044, %rs49, 76;
	@%p1044 bra 	$L__BB1_1611;
	setp.eq.s16 	%p1045, %rs49, 77;
	@%p1045 bra 	$L__BB1_1610;
	setp.eq.s16 	%p1046, %rs49, 78;
	@%p1046 bra 	$L__BB1_1590;
	bra.uni 	$L__BB1_1571;
$L__BB1_1590:
	mov.b64 	%rd3396, 2;
	bra.uni 	$L__BB1_1619;
$L__BB1_1591:
	setp.eq.s16 	%p1041, %rs49, 80;
	@%p1041 bra 	$L__BB1_1609;
	setp.eq.s16 	%p1042, %rs49, 81;
	@%p1042 bra 	$L__BB1_1608;
	setp.eq.s16 	%p1043, %rs49, 82;
	@%p1043 bra 	$L__BB1_1594;
	bra.uni 	$L__BB1_1571;
$L__BB1_1594:
	mov.b64 	%rd3396, 1;
	bra.uni 	$L__BB1_1619;
$L__BB1_1595:
	setp.gt.s16 	%p1033, %rs49, 86;
	@%p1033 bra 	$L__BB1_1600;
	setp.eq.s16 	%p1037, %rs49, 83;
	@%p1037 bra 	$L__BB1_1607;
	setp.eq.s16 	%p1038, %rs49, 84;
	@%p1038 bra 	$L__BB1_1606;
	setp.eq.s16 	%p1039, %rs49, 86;
	@%p1039 bra 	$L__BB1_1599;
	bra.uni 	$L__BB1_1571;
$L__BB1_1599:
	mov.b64 	%rd3396, 19;
	bra.uni 	$L__BB1_1619;
$L__BB1_1600:
	setp.eq.s16 	%p1034, %rs49, 87;
	@%p1034 bra 	$L__BB1_1605;
	setp.eq.s16 	%p1035, %rs49, 90;
	@%p1035 bra 	$L__BB1_1604;
	setp.ne.s16 	%p1036, %rs49, 89;
	@%p1036 bra 	$L__BB1_1571;
	mov.b64 	%rd3396, 18;
	bra.uni 	$L__BB1_1619;
$L__BB1_1604:
	mov.b64 	%rd3396, 21;
	bra.uni 	$L__BB1_1619;
$L__BB1_1605:
	mov.b64 	%rd3396, 17;
	bra.uni 	$L__BB1_1619;
$L__BB1_1606:
	mov.b64 	%rd3396, 16;
	bra.uni 	$L__BB1_1619;
$L__BB1_1607:
	mov.b64 	%rd3396, 15;
	bra.uni 	$L__BB1_1619;
$L__BB1_1608:
	mov.b64 	%rd3396, 5;
	bra.uni 	$L__BB1_1619;
$L__BB1_1609:
	mov.b64 	%rd3396, 14;
	bra.uni 	$L__BB1_1619;
$L__BB1_1610:
	mov.b64 	%rd3396, 12;
	bra.uni 	$L__BB1_1619;
$L__BB1_1611:
	mov.b64 	%rd3396, 10;
	bra.uni 	$L__BB1_1619;
$L__BB1_1612:
	mov.b64 	%rd3396, 9;
	bra.uni 	$L__BB1_1619;
$L__BB1_1613:
	mov.b64 	%rd3396, 8;
	bra.uni 	$L__BB1_1619;
$L__BB1_1614:
	mov.b64 	%rd3396, 13;
	bra.uni 	$L__BB1_1619;
$L__BB1_1615:
	mov.b64 	%rd3396, 6;
	bra.uni 	$L__BB1_1619;
$L__BB1_1616:
	mov.b64 	%rd3396, 4;
	bra.uni 	$L__BB1_1619;
$L__BB1_1617:
	mov.b64 	%rd3396, 20;
	bra.uni 	$L__BB1_1619;
$L__BB1_1618:
	mov.b64 	%rd3396, 23;
$L__BB1_1619:
	mov.b64 	%rd3397, 0;
	setp.gt.s16 	%p1061, %rs48, 75;
	@%p1061 bra 	$L__BB1_1638;
	setp.gt.s16 	%p1077, %rs48, 68;
	@%p1077 bra 	$L__BB1_1629;
	setp.gt.s16 	%p1085, %rs48, 65;
	@%p1085 bra 	$L__BB1_1625;
	setp.eq.s16 	%p1089, %rs48, 42;
	@%p1089 bra 	$L__BB1_1671;
	setp.eq.s16 	%p1090, %rs48, 65;
	@%p1090 bra 	$L__BB1_1672;
$L__BB1_1624:
	mov.b64 	%rd3397, 528;
	bra.uni 	$L__BB1_1672;
$L__BB1_1625:
	setp.eq.s16 	%p1086, %rs48, 66;
	@%p1086 bra 	$L__BB1_1670;
	setp.eq.s16 	%p1087, %rs48, 67;
	@%p1087 bra 	$L__BB1_1669;
	setp.eq.s16 	%p1088, %rs48, 68;
	@%p1088 bra 	$L__BB1_1628;
	bra.uni 	$L__BB1_1624;
$L__BB1_1628:
	mov.b64 	%rd3397, 72;
	bra.uni 	$L__BB1_1672;
$L__BB1_1629:
	setp.gt.s16 	%p1078, %rs48, 71;
	@%p1078 bra 	$L__BB1_1634;
	setp.eq.s16 	%p1082, %rs48, 69;
	@%p1082 bra 	$L__BB1_1668;
	setp.eq.s16 	%p1083, %rs48, 70;
	@%p1083 bra 	$L__BB1_1667;
	setp.eq.s16 	%p1084, %rs48, 71;
	@%p1084 bra 	$L__BB1_1633;
	bra.uni 	$L__BB1_1624;
$L__BB1_1633:
	mov.b64 	%rd3397, 168;
	bra.uni 	$L__BB1_1672;
$L__BB1_1634:
	setp.eq.s16 	%p1079, %rs48, 72;
	@%p1079 bra 	$L__BB1_1666;
	setp.eq.s16 	%p1080, %rs48, 73;
	@%p1080 bra 	$L__BB1_1665;
	setp.eq.s16 	%p1081, %rs48, 75;
	@%p1081 bra 	$L__BB1_1637;
	bra.uni 	$L__BB1_1624;
$L__BB1_1637:
	mov.b64 	%rd3397, 264;
	bra.uni 	$L__BB1_1672;
$L__BB1_1638:
	setp.gt.s16 	%p1062, %rs48, 82;
	@%p1062 bra 	$L__BB1_1648;
	setp.gt.s16 	%p1070, %rs48, 79;
	@%p1070 bra 	$L__BB1_1644;
	setp.eq.s16 	%p1074, %rs48, 76;
	@%p1074 bra 	$L__BB1_1664;
	setp.eq.s16 	%p1075, %rs48, 77;
	@%p1075 bra 	$L__BB1_1663;
	setp.eq.s16 	%p1076, %rs48, 78;
	@%p1076 bra 	$L__BB1_1643;
	bra.uni 	$L__BB1_1624;
$L__BB1_1643:
	mov.b64 	%rd3397, 48;
	bra.uni 	$L__BB1_1672;
$L__BB1_1644:
	setp.eq.s16 	%p1071, %rs48, 80;
	@%p1071 bra 	$L__BB1_1662;
	setp.eq.s16 	%p1072, %rs48, 81;
	@%p1072 bra 	$L__BB1_1661;
	setp.eq.s16 	%p1073, %rs48, 82;
	@%p1073 bra 	$L__BB1_1647;
	bra.uni 	$L__BB1_1624;
$L__BB1_1647:
	mov.b64 	%rd3397, 24;
	bra.uni 	$L__BB1_1672;
$L__BB1_1648:
	setp.gt.s16 	%p1063, %rs48, 86;
	@%p1063 bra 	$L__BB1_1653;
	setp.eq.s16 	%p1067, %rs48, 83;
	@%p1067 bra 	$L__BB1_1660;
	setp.eq.s16 	%p1068, %rs48, 84;
	@%p1068 bra 	$L__BB1_1659;
	setp.eq.s16 	%p1069, %rs48, 86;
	@%p1069 bra 	$L__BB1_1652;
	bra.uni 	$L__BB1_1624;
$L__BB1_1652:
	mov.b64 	%rd3397, 456;
	bra.uni 	$L__BB1_1672;
$L__BB1_1653:
	setp.eq.s16 	%p1064, %rs48, 87;
	@%p1064 bra 	$L__BB1_1658;
	setp.eq.s16 	%p1065, %rs48, 90;
	@%p1065 bra 	$L__BB1_1657;
	setp.ne.s16 	%p1066, %rs48, 89;
	@%p1066 bra 	$L__BB1_1624;
	mov.b64 	%rd3397, 432;
	bra.uni 	$L__BB1_1672;
$L__BB1_1657:
	mov.b64 	%rd3397, 504;
	bra.uni 	$L__BB1_1672;
$L__BB1_1658:
	mov.b64 	%rd3397, 408;
	bra.uni 	$L__BB1_1672;
$L__BB1_1659:
	mov.b64 	%rd3397, 384;
	bra.uni 	$L__BB1_1672;
$L__BB1_1660:
	mov.b64 	%rd3397, 360;
	bra.uni 	$L__BB1_1672;
$L__BB1_1661:
	mov.b64 	%rd3397, 120;
	bra.uni 	$L__BB1_1672;
$L__BB1_1662:
	mov.b64 	%rd3397, 336;
	bra.uni 	$L__BB1_1672;
$L__BB1_1663:
	mov.b64 	%rd3397, 288;
	bra.uni 	$L__BB1_1672;
$L__BB1_1664:
	mov.b64 	%rd3397, 240;
	bra.uni 	$L__BB1_1672;
$L__BB1_1665:
	mov.b64 	%rd3397, 216;
	bra.uni 	$L__BB1_1672;
$L__BB1_1666:
	mov.b64 	%rd3397, 192;
	bra.uni 	$L__BB1_1672;
$L__BB1_1667:
	mov.b64 	%rd3397, 312;
	bra.uni 	$L__BB1_1672;
$L__BB1_1668:
	mov.b64 	%rd3397, 144;
	bra.uni 	$L__BB1_1672;
$L__BB1_1669:
	mov.b64 	%rd3397, 96;
	bra.uni 	$L__BB1_1672;
$L__BB1_1670:
	mov.b64 	%rd3397, 480;
	bra.uni 	$L__BB1_1672;
$L__BB1_1671:
	mov.b64 	%rd3397, 552;
$L__BB1_1672:
	add.s64 	%rd1153, %rd3397, %rd3396;
	shl.b64 	%rd1154, %rd1153, 2;
	mov.u64 	%rd1155, BLOSUM62_SCORES;
	add.s64 	%rd1156, %rd1155, %rd1154;
	ld.const.f32 	%f123, [%rd1156];
	setp.gt.f32 	%p1091, %f123, 0f00000000;
	@%p1091 bra 	$L__BB1_1674;
	add.s32 	%r1505, %r1505, 1;
$L__BB1_1674:
	add.s32 	%r1504, %r204, 1;
	add.s32 	%r1500, %r1504, %r183;
	setp.lt.u32 	%p1092, %r1500, %r199;
	add.s32 	%r1506, %r1504, %r958;
	setp.lt.u32 	%p1093, %r1506, %r187;
	and.pred  	%p1094, %p1092, %p1093;
	setp.lt.u32 	%p1095, %r204, 29;
	and.pred  	%p1096, %p1095, %p1094;
	setp.lt.s32 	%p1097, %r1505, 4;
	and.pred  	%p1098, %p1096, %p1097;
	@%p1098 bra 	$L__BB1_1564;
$L__BB1_1675:
	sub.s32 	%r213, %r183, %r1497;
	sub.s32 	%r214, %r958, %r1497;
	add.s32 	%r215, %r1504, %r1497;
	setp.lt.u32 	%p1099, %r215, 12;
	@%p1099 bra 	$L__BB1_1955;
	st.local.u32 	[%rd6], %r1;
	ld.global.u8 	%rs50, [%rd7+410];
	st.local.u8 	[%rd6+4], %rs50;
	st.local.u32 	[%rd6+8], %r177;
	ld.global.u64 	%rd1158, [%rd1+56];
	cvta.to.global.u64 	%rd1159, %rd1158;
	add.s64 	%rd1161, %rd1159, %rd1037;
	ld.global.u32 	%r216, [%rd1161];
	st.local.u32 	[%rd6+12], %r216;
	ld.global.u64 	%rd1162, [%rd1+64];
	cvta.to.global.u64 	%rd1163, %rd1162;
	add.s64 	%rd1164, %rd1163, %rd1037;
	ld.global.u32 	%r217, [%rd1164];
	st.local.u32 	[%rd6+16], %r217;
	cvt.u16.u32 	%rs540, %r213;
	cvt.u16.u32 	%rs539, %r214;
	mov.b32 	%r969, {%rs540, %rs539};
	st.local.u32 	[%rd6+20], %r969;
	cvt.u16.u32 	%rs541, %r215;
	st.local.u16 	[%rd6+24], %rs541;
	add.s32 	%r970, %r1505, %r1498;
	cvt.rn.f32.s32 	%f124, %r970;
	cvt.rn.f32.u32 	%f125, %r215;
	div.rn.f32 	%f126, %f124, %f125;
	mov.f32 	%f127, 0f3F800000;
	sub.f32 	%f284, %f127, %f126;
	st.local.f32 	[%rd6+32], %f284;
	mul.f32 	%f128, %f124, 0fC0800000;
	fma.rn.f32 	%f283, %f125, 0f40000000, %f128;
	st.local.f32 	[%rd6+28], %f283;
	mul.lo.s32 	%r218, %r187, 3;
	st.local.u32 	[%rd6+36], %r218;
	cvt.u16.u32 	%rs538, %r1506;
	mov.b32 	%r971, {%rs539, %rs538};
	st.local.u32 	[%rd6+40], %r971;
	mov.b16 	%rs295, 0;
	st.local.v2.u8 	[%rd6+44], {%rs295, %rs295};
	mov.b64 	%rd3398, 0;
$L__BB1_1677:
	shl.b64 	%rd1165, %rd3398, 1;
	add.s64 	%rd1166, %rd6, %rd1165;
	mov.b16 	%rs296, 0;
	st.local.u16 	[%rd1166+46], %rs296;
	add.s64 	%rd83, %rd3398, 1;
	setp.lt.u64 	%p1100, %rd3398, 24;
	mov.u64 	%rd3398, %rd83;
	@%p1100 bra 	$L__BB1_1677;
	mov.b16 	%rs297, 0;
	st.local.u8 	[%rd6+96], %rs297;
	min.u32 	%r219, %r215, 50;
	and.b32  	%r220, %r219, 3;
	and.b32  	%r221, %r219, 60;
	mov.b32 	%r1507, 0;
$L__BB1_1679:
	add.s32 	%r223, %r1507, %r213;
	setp.lt.s32 	%p1101, %r223, %r199;
	cvt.s64.s32 	%rd1167, %r223;
	add.s64 	%rd84, %rd7, %rd1167;
	cvt.u64.u32 	%rd1168, %r1507;
	add.s64 	%rd85, %rd6, %rd1168;
	@%p1101 bra 	$L__BB1_1681;
	mov.b16 	%rs298, 88;
	st.local.u8 	[%rd85+46], %rs298;
	bra.uni 	$L__BB1_1682;
$L__BB1_1681:
	ld.global.u8 	%rs299, [%rd84+208];
	st.local.u8 	[%rd85+46], %rs299;
$L__BB1_1682:
	add.s32 	%r973, %r223, 1;
	setp.lt.s32 	%p1102, %r973, %r199;
	@%p1102 bra 	$L__BB1_1684;
	mov.b16 	%rs300, 88;
	st.local.u8 	[%rd85+47], %rs300;
	bra.uni 	$L__BB1_1685;
$L__BB1_1684:
	ld.global.u8 	%rs301, [%rd84+209];
	st.local.u8 	[%rd85+47], %rs301;
$L__BB1_1685:
	add.s32 	%r974, %r223, 2;
	setp.lt.s32 	%p1103, %r974, %r199;
	@%p1103 bra 	$L__BB1_1687;
	mov.b16 	%rs302, 88;
	st.local.u8 	[%rd85+48], %rs302;
	bra.uni 	$L__BB1_1688;
$L__BB1_1687:
	ld.global.u8 	%rs303, [%rd84+210];
	st.local.u8 	[%rd85+48], %rs303;
$L__BB1_1688:
	add.s32 	%r975, %r223, 3;
	setp.lt.s32 	%p1104, %r975, %r199;
	@%p1104 bra 	$L__BB1_1690;
	mov.b16 	%rs304, 88;
	st.local.u8 	[%rd85+49], %rs304;
	bra.uni 	$L__BB1_1691;
$L__BB1_1690:
	ld.global.u8 	%rs305, [%rd84+211];
	st.local.u8 	[%rd85+49], %rs305;
$L__BB1_1691:
	add.s32 	%r1507, %r1507, 4;
	setp.ne.s32 	%p1105, %r1507, %r221;
	@%p1105 bra 	$L__BB1_1679;
	setp.eq.s32 	%p1106, %r220, 0;
	@%p1106 bra 	$L__BB1_1704;
	add.s32 	%r976, %r223, 4;
	setp.lt.s32 	%p1107, %r976, %r199;
	@%p1107 bra 	$L__BB1_1695;
	mov.b16 	%rs306, 88;
	st.local.u8 	[%rd85+50], %rs306;
	bra.uni 	$L__BB1_1696;
$L__BB1_1695:
	ld.global.u8 	%rs307, [%rd84+212];
	st.local.u8 	[%rd85+50], %rs307;
$L__BB1_1696:
	setp.eq.s32 	%p1108, %r220, 1;
	@%p1108 bra 	$L__BB1_1704;
	add.s32 	%r977, %r223, 5;
	setp.lt.s32 	%p1109, %r977, %r199;
	@%p1109 bra 	$L__BB1_1699;
	mov.b16 	%rs308, 88;
	st.local.u8 	[%rd85+51], %rs308;
	bra.uni 	$L__BB1_1700;
$L__BB1_1699:
	ld.global.u8 	%rs309, [%rd84+213];
	st.local.u8 	[%rd85+51], %rs309;
$L__BB1_1700:
	setp.eq.s32 	%p1110, %r220, 2;
	@%p1110 bra 	$L__BB1_1704;
	add.s32 	%r978, %r223, 6;
	setp.lt.s32 	%p1111, %r978, %r199;
	@%p1111 bra 	$L__BB1_1703;
	mov.b16 	%rs310, 88;
	st.local.u8 	[%rd85+52], %rs310;
	bra.uni 	$L__BB1_1704;
$L__BB1_1703:
	ld.global.u8 	%rs311, [%rd84+214];
	st.local.u8 	[%rd85+52], %rs311;
$L__BB1_1704:
	ld.param.s8 	%rs519, [_Z34enhanced_protein_kmer_match_kernelPK15TranslatedFramePKjiPK15ProteinDatabaseP12ProteinMatchPjjb_param_7];
	setp.eq.s16 	%p1112, %rs519, 0;
	cvt.u64.u32 	%rd1169, %r219;
	add.s64 	%rd1170, %rd6, %rd1169;
	mov.b16 	%rs537, 0;
	st.local.u8 	[%rd1170+46], %rs537;
	setp.gt.u32 	%p1113, %r215, 39;
	or.pred  	%p1114, %p1112, %p1113;
	@%p1114 bra 	$L__BB1_1953;
	sub.s16 	%rs55, %rs44, %rs539;
	sub.s16 	%rs314, %rs47, %rs540;
	min.u16 	%rs56, %rs55, 50;
	cvt.u32.u16 	%r225, %rs56;
	min.u16 	%rs315, %rs314, 50;
	cvt.u32.u16 	%r226, %rs315;
	setp.eq.s16 	%p1115, %rs55, 0;
	setp.eq.s16 	%p1116, %rs314, 0;
	or.pred  	%p1117, %p1115, %p1116;
	@%p1117 bra 	$L__BB1_1953;
	cvt.u64.u32 	%rd86, %r213;
	cvt.u64.u32 	%rd1171, %r214;
	add.s64 	%rd87, %rd77, %rd1171;
	setp.eq.s64 	%p1118, %rd76, 0;
	mov.f32 	%f280, 0f00000000;
	mov.b16 	%rs534, 0;
	mov.u16 	%rs535, %rs534;
	mov.u16 	%rs536, %rs534;
	@%p1118 bra 	$L__BB1_1951;
	add.s32 	%r980, %r225, 1;
	add.s16 	%rs317, %rs56, 1;
	and.b16  	%rs318, %rs317, 15;
	and.b16  	%rs57, %rs317, 7;
	and.b32  	%r227, %r980, 15;
	and.b32  	%r228, %r980, 112;
	add.s16 	%rs58, %rs318, -1;
	and.b16  	%rs59, %rs317, 3;
	add.s16 	%rs60, %rs57, -1;
	mov.b32 	%r1508, 0;
$L__BB1_1708:
	mov.u32 	%r229, %r1508;
	setp.lt.u16 	%p1119, %rs55, 15;
	mul.wide.u32 	%rd1172, %r229, 204;
	add.s64 	%rd88, %rd3, %rd1172;
	mov.b32 	%r1511, 0;
	@%p1119 bra 	$L__BB1_1711;
	mov.b32 	%r1509, 0;
$L__BB1_1710:
	.pragma "nounroll";
	mul.wide.u32 	%rd1173, %r1509, 4;
	add.s64 	%rd1174, %rd88, %rd1173;
	mov.b32 	%r983, 0;
	st.local.u32 	[%rd1174], %r983;
	st.local.u32 	[%rd1174+4], %r983;
	st.local.u32 	[%rd1174+8], %r983;
	st.local.u32 	[%rd1174+12], %r983;
	st.local.u32 	[%rd1174+16], %r983;
	st.local.u32 	[%rd1174+20], %r983;
	st.local.u32 	[%rd1174+24], %r983;
	st.local.u32 	[%rd1174+28], %r983;
	st.local.u32 	[%rd1174+32], %r983;
	st.local.u32 	[%rd1174+36], %r983;
	st.local.u32 	[%rd1174+40], %r983;
	st.local.u32 	[%rd1174+44], %r983;
	st.local.u32 	[%rd1174+48], %r983;
	st.local.u32 	[%rd1174+52], %r983;
	st.local.u32 	[%rd1174+56], %r983;
	st.local.u32 	[%rd1174+60], %r983;
	add.s32 	%r1509, %r1509, 16;
	setp.ne.s32 	%p1120, %r1509, %r228;
	mov.u32 	%r1511, %r228;
	@%p1120 bra 	$L__BB1_1710;
$L__BB1_1711:
	setp.eq.s32 	%p1121, %r227, 0;
	@%p1121 bra 	$L__BB1_1721;
	setp.lt.u16 	%p1122, %rs58, 7;
	@%p1122 bra 	$L__BB1_1714;
	mul.wide.u32 	%rd1175, %r1511, 4;
	add.s64 	%rd1176, %rd88, %rd1175;
	mov.b32 	%r984, 0;
	st.local.u32 	[%rd1176], %r984;
	st.local.u32 	[%rd1176+4], %r984;
	st.local.u32 	[%rd1176+8], %r984;
	st.local.u32 	[%rd1176+12], %r984;
	st.local.u32 	[%rd1176+16], %r984;
	st.local.u32 	[%rd1176+20], %r984;
	st.local.u32 	[%rd1176+24], %r984;
	st.local.u32 	[%rd1176+28], %r984;
	add.s32 	%r1511, %r1511, 8;
$L__BB1_1714:
	setp.eq.s16 	%p1123, %rs57, 0;
	@%p1123 bra 	$L__BB1_1721;
	setp.lt.u16 	%p1124, %rs60, 3;
	@%p1124 bra 	$L__BB1_1717;
	mul.wide.u32 	%rd1177, %r1511, 4;
	add.s64 	%rd1178, %rd88, %rd1177;
	mov.b32 	%r985, 0;
	st.local.u32 	[%rd1178], %r985;
	st.local.u32 	[%rd1178+4], %r985;
	st.local.u32 	[%rd1178+8], %r985;
	st.local.u32 	[%rd1178+12], %r985;
	add.s32 	%r1511, %r1511, 4;
$L__BB1_1717:
	setp.eq.s16 	%p1125, %rs59, 0;
	@%p1125 bra 	$L__BB1_1721;
	setp.eq.s16 	%p1126, %rs59, 1;
	mul.wide.u32 	%rd1179, %r1511, 4;
	add.s64 	%rd89, %rd88, %rd1179;
	mov.b32 	%r986, 0;
	st.local.u32 	[%rd89], %r986;
	@%p1126 bra 	$L__BB1_1721;
	setp.eq.s16 	%p1127, %rs59, 2;
	mov.b32 	%r987, 0;
	st.local.u32 	[%rd89+4], %r987;
	@%p1127 bra 	$L__BB1_1721;
	mov.b32 	%r988, 0;
	st.local.u32 	[%rd89+8], %r988;
$L__BB1_1721:
	add.s32 	%r1508, %r229, 1;
	setp.ne.s32 	%p1128, %r229, %r226;
	@%p1128 bra 	$L__BB1_1708;
	add.s64 	%rd90, %rd7, %rd86;
	max.u32 	%r238, %r226, 1;
	mov.f32 	%f280, 0f00000000;
	mov.b32 	%r1520, 0;
	mov.b32 	%r1513, 1;
	mov.u32 	%r1519, %r1520;
$L__BB1_1723:
	max.s32 	%r991, %r1513, 16;
	add.s32 	%r1516, %r991, -15;
	add.s32 	%r992, %r1513, 15;
	min.s32 	%r243, %r225, %r992;
	setp.gt.u32 	%p1129, %r1516, %r243;
	@%p1129 bra 	$L__BB1_1832;
	cvt.s64.s32 	%rd1180, %r1513;
	mul.wide.s32 	%rd1181, %r1513, 204;
	add.s64 	%rd1182, %rd3, %rd1181;
	add.s64 	%rd91, %rd1182, -204;
	add.s64 	%rd1183, %rd1180, %rd90;
	ld.global.u8 	%rs61, [%rd1183+207];
$L__BB1_1725:
	mov.u32 	%r244, %r1516;
	cvt.s64.s32 	%rd1185, %r244;
	mul.wide.s32 	%rd1186, %r244, 4;
	add.s64 	%rd92, %rd91, %rd1186;
	ld.local.f32 	%f20, [%rd92+-4];
	add.s64 	%rd1187, %rd87, %rd1185;
	ld.global.u8 	%rs319, [%rd1187+-1];
	mov.b64 	%rd3399, 0;
	setp.gt.s16 	%p1130, %rs319, 75;
	@%p1130 bra 	$L__BB1_1744;
	setp.gt.s16 	%p1146, %rs319, 68;
	@%p1146 bra 	$L__BB1_1735;
	setp.gt.s16 	%p1154, %rs319, 65;
	@%p1154 bra 	$L__BB1_1731;
	setp.eq.s16 	%p1158, %rs319, 42;
	@%p1158 bra 	$L__BB1_1777;
	setp.eq.s16 	%p1159, %rs319, 65;
	@%p1159 bra 	$L__BB1_1778;
$L__BB1_1730:
	mov.b64 	%rd3399, 22;
	bra.uni 	$L__BB1_1778;
$L__BB1_1731:
	setp.eq.s16 	%p1155, %rs319, 66;
	@%p1155 bra 	$L__BB1_1776;
	setp.eq.s16 	%p1156, %rs319, 67;
	@%p1156 bra 	$L__BB1_1775;
	setp.eq.s16 	%p1157, %rs319, 68;
	@%p1157 bra 	$L__BB1_1734;
	bra.uni 	$L__BB1_1730;
$L__BB1_1734:
	mov.b64 	%rd3399, 3;
	bra.uni 	$L__BB1_1778;
$L__BB1_1735:
	setp.gt.s16 	%p1147, %rs319, 71;
	@%p1147 bra 	$L__BB1_1740;
	setp.eq.s16 	%p1151, %rs319, 69;
	@%p1151 bra 	$L__BB1_1774;
	setp.eq.s16 	%p1152, %rs319, 70;
	@%p1152 bra 	$L__BB1_1773;
	setp.eq.s16 	%p1153, %rs319, 71;
	@%p1153 bra 	$L__BB1_1739;
	bra.uni 	$L__BB1_1730;
$L__BB1_1739:
	mov.b64 	%rd3399, 7;
	bra.uni 	$L__BB1_1778;
$L__BB1_1740:
	setp.eq.s16 	%p1148, %rs319, 72;
	@%p1148 bra 	$L__BB1_1772;
	setp.eq.s16 	%p1149, %rs319, 73;
	@%p1149 bra 	$L__BB1_1771;
	setp.eq.s16 	%p1150, %rs319, 75;
	@%p1150 bra 	$L__BB1_1743;
	bra.uni 	$L__BB1_1730;
$L__BB1_1743:
	mov.b64 	%rd3399, 11;
	bra.uni 	$L__BB1_1778;
$L__BB1_1744:
	setp.gt.s16 	%p1131, %rs319, 82;
	@%p1131 bra 	$L__BB1_1754;
	setp.gt.s16 	%p1139, %rs319, 79;
	@%p1139 bra 	$L__BB1_1750;
	setp.eq.s16 	%p1143, %rs319, 76;
	@%p1143 bra 	$L__BB1_1770;
	setp.eq.s16 	%p1144, %rs319, 77;
	@%p1144 bra 	$L__BB1_1769;
	setp.eq.s16 	%p1145, %rs319, 78;
	@%p1145 bra 	$L__BB1_1749;
	bra.uni 	$L__BB1_1730;
$L__BB1_1749:
	mov.b64 	%rd3399, 2;
	bra.uni 	$L__BB1_1778;
$L__BB1_1750:
	setp.eq.s16 	%p1140, %rs319, 80;
	@%p1140 bra 	$L__BB1_1768;
	setp.eq.s16 	%p1141, %rs319, 81;
	@%p1141 bra 	$L__BB1_1767;
	setp.eq.s16 	%p1142, %rs319, 82;
	@%p1142 bra 	$L__BB1_1753;
	bra.uni 	$L__BB1_1730;
$L__BB1_1753:
	mov.b64 	%rd3399, 1;
	bra.uni 	$L__BB1_1778;
$L__BB1_1754:
	setp.gt.s16 	%p1132, %rs319, 86;
	@%p1132 bra 	$L__BB1_1759;
	setp.eq.s16 	%p1136, %rs319, 83;
	@%p1136 bra 	$L__BB1_1766;
	setp.eq.s16 	%p1137, %rs319, 84;
	@%p1137 bra 	$L__BB1_1765;
	setp.eq.s16 	%p1138, %rs319, 86;
	@%p1138 bra 	$L__BB1_1758;
	bra.uni 	$L__BB1_1730;
$L__BB1_1758:
	mov.b64 	%rd3399, 19;
	bra.uni 	$L__BB1_1778;
$L__BB1_1759:
	setp.eq.s16 	%p1133, %rs319, 87;
	@%p1133 bra 	$L__BB1_1764;
	setp.eq.s16 	%p1134, %rs319, 90;
	@%p1134 bra 	$L__BB1_1763;
	setp.ne.s16 	%p1135, %rs319, 89;
	@%p1135 bra 	$L__BB1_1730;
	mov.b64 	%rd3399, 18;
	bra.uni 	$L__BB1_1778;
$L__BB1_1763:
	mov.b64 	%rd3399, 21;
	bra.uni 	$L__BB1_1778;
$L__BB1_1764:
	mov.b64 	%rd3399, 17;
	bra.uni 	$L__BB1_1778;
$L__BB1_1765:
	mov.b64 	%rd3399, 16;
	bra.uni 	$L__BB1_1778;
$L__BB1_1766:
	mov.b64 	%rd3399, 15;
	bra.uni 	$L__BB1_1778;
$L__BB1_1767:
	mov.b64 	%rd3399, 5;
	bra.uni 	$L__BB1_1778;
$L__BB1_1768:
	mov.b64 	%rd3399, 14;
	bra.uni 	$L__BB1_1778;
$L__BB1_1769:
	mov.b64 	%rd3399, 12;
	bra.uni 	$L__BB1_1778;
$L__BB1_1770:
	mov.b64 	%rd3399, 10;
	bra.uni 	$L__BB1_1778;
$L__BB1_1771:
	mov.b64 	%rd3399, 9;
	bra.uni 	$L__BB1_1778;
$L__BB1_1772:
	mov.b64 	%rd3399, 8;
	bra.uni 	$L__BB1_1778;
$L__BB1_1773:
	mov.b64 	%rd3399, 13;
	bra.uni 	$L__BB1_1778;
$L__BB1_1774:
	mov.b64 	%rd3399, 6;
	bra.uni 	$L__BB1_1778;
$L__BB1_1775:
	mov.b64 	%rd3399, 4;
	bra.uni 	$L__BB1_1778;
$L__BB1_1776:
	mov.b64 	%rd3399, 20;
	bra.uni 	$L__BB1_1778;
$L__BB1_1777:
	mov.b64 	%rd3399, 23;
$L__BB1_1778:
	mov.b64 	%rd3400, 0;
	setp.gt.s16 	%p1160, %rs61, 75;
	@%p1160 bra 	$L__BB1_1797;
	setp.gt.s16 	%p1176, %rs61, 68;
	@%p1176 bra 	$L__BB1_1788;
	setp.gt.s16 	%p1184, %rs61, 65;
	@%p1184 bra 	$L__BB1_1784;
	setp.eq.s16 	%p1188, %rs61, 42;
	@%p1188 bra 	$L__BB1_1830;
	setp.eq.s16 	%p1189, %rs61, 65;
	@%p1189 bra 	$L__BB1_1831;
$L__BB1_1783:
	mov.b64 	%rd3400, 528;
	bra.uni 	$L__BB1_1831;
$L__BB1_1784:
	setp.eq.s16 	%p1185, %rs61, 66;
	@%p1185 bra 	$L__BB1_1829;
	setp.eq.s16 	%p1186, %rs61, 67;
	@%p1186 bra 	$L__BB1_1828;
	setp.eq.s16 	%p1187, %rs61, 68;
	@%p1187 bra 	$L__BB1_1787;
	bra.uni 	$L__BB1_1783;
$L__BB1_1787:
	mov.b64 	%rd3400, 72;
	bra.uni 	$L__BB1_1831;
$L__BB1_1788:
	setp.gt.s16 	%p1177, %rs61, 71;
	@%p1177 bra 	$L__BB1_1793;
	setp.eq.s16 	%p1181, %rs61, 69;
	@%p1181 bra 	$L__BB1_1827;
	setp.eq.s16 	%p1182, %rs61, 70;
	@%p1182 bra 	$L__BB1_1826;
	setp.eq.s16 	%p1183, %rs61, 71;
	@%p1183 bra 	$L__BB1_1792;
	bra.uni 	$L__BB1_1783;
$L__BB1_1792:
	mov.b64 	%rd3400, 168;
	bra.uni 	$L__BB1_1831;
$L__BB1_1793:
	setp.eq.s16 	%p1178, %rs61, 72;
	@%p1178 bra 	$L__BB1_1825;
	setp.eq.s16 	%p1179, %rs61, 73;
	@%p1179 bra 	$L__BB1_1824;
	setp.eq.s16 	%p1180, %rs61, 75;
	@%p1180 bra 	$L__BB1_1796;
	bra.uni 	$L__BB1_1783;
$L__BB1_1796:
	mov.b64 	%rd3400, 264;
	bra.uni 	$L__BB1_1831;
$L__BB1_1797:
	setp.gt.s16 	%p1161, %rs61, 82;
	@%p1161 bra 	$L__BB1_1807;
	setp.gt.s16 	%p1169, %rs61, 79;
	@%p1169 bra 	$L__BB1_1803;
	setp.eq.s16 	%p1173, %rs61, 76;
	@%p1173 bra 	$L__BB1_1823;
	setp.eq.s16 	%p1174, %rs61, 77;
	@%p1174 bra 	$L__BB1_1822;
	setp.eq.s16 	%p1175, %rs61, 78;
	@%p1175 bra 	$L__BB1_1802;
	bra.uni 	$L__BB1_1783;
$L__BB1_1802:
	mov.b64 	%rd3400, 48;
	bra.uni 	$L__BB1_1831;
$L__BB1_1803:
	setp.eq.s16 	%p1170, %rs61, 80;
	@%p1170 bra 	$L__BB1_1821;
	setp.eq.s16 	%p1171, %rs61, 81;
	@%p1171 bra 	$L__BB1_1820;
	setp.eq.s16 	%p1172, %rs61, 82;
	@%p1172 bra 	$L__BB1_1806;
	bra.uni 	$L__BB1_1783;
$L__BB1_1806:
	mov.b64 	%rd3400, 24;
	bra.uni 	$L__BB1_1831;
$L__BB1_1807:
	setp.gt.s16 	%p1162, %rs61, 86;
	@%p1162 bra 	$L__BB1_1812;
	setp.eq.s16 	%p1166, %rs61, 83;
	@%p1166 bra 	$L__BB1_1819;
	setp.eq.s16 	%p1167, %rs61, 84;
	@%p1167 bra 	$L__BB1_1818;
	setp.eq.s16 	%p1168, %rs61, 86;
	@%p1168 bra 	$L__BB1_1811;
	bra.uni 	$L__BB1_1783;
$L__BB1_1811:
	mov.b64 	%rd3400, 456;
	bra.uni 	$L__BB1_1831;
$L__BB1_1812:
	setp.eq.s16 	%p1163, %rs61, 87;
	@%p1163 bra 	$L__BB1_1817;
	setp.eq.s16 	%p1164, %rs61, 90;
	@%p1164 bra 	$L__BB1_1816;
	setp.ne.s16 	%p1165, %rs61, 89;
	@%p1165 bra 	$L__BB1_1783;
	mov.b64 	%rd3400, 432;
	bra.uni 	$L__BB1_1831;
$L__BB1_1816:
	mov.b64 	%rd3400, 504;
	bra.uni 	$L__BB1_1831;
$L__BB1_1817:
	mov.b64 	%rd3400, 408;
	bra.uni 	$L__BB1_1831;
$L__BB1_1818:
	mov.b64 	%rd3400, 384;
	bra.uni 	$L__BB1_1831;
$L__BB1_1819:
	mov.b64 	%rd3400, 360;
	bra.uni 	$L__BB1_1831;
$L__BB1_1820:
	mov.b64 	%rd3400, 120;
	bra.uni 	$L__BB1_1831;
$L__BB1_1821:
	mov.b64 	%rd3400, 336;
	bra.uni 	$L__BB1_1831;
$L__BB1_1822:
	mov.b64 	%rd3400, 288;
	bra.uni 	$L__BB1_1831;
$L__BB1_1823:
	mov.b64 	%rd3400, 240;
	bra.uni 	$L__BB1_1831;
$L__BB1_1824:
	mov.b64 	%rd3400, 216;
	bra.uni 	$L__BB1_1831;
$L__BB1_1825:
	mov.b64 	%rd3400, 192;
	bra.uni 	$L__BB1_1831;
$L__BB1_1826:
	mov.b64 	%rd3400, 312;
	bra.uni 	$L__BB1_1831;
$L__BB1_1827:
	mov.b64 	%rd3400, 144;
	bra.uni 	$L__BB1_1831;
$L__BB1_1828:
	mov.b64 	%rd3400, 96;
	bra.uni 	$L__BB1_1831;
$L__BB1_1829:
	mov.b64 	%rd3400, 480;
	bra.uni 	$L__BB1_1831;
$L__BB1_1830:
	mov.b64 	%rd3400, 552;
$L__BB1_1831:
	add.s64 	%rd1235, %rd3400, %rd3399;
	shl.b64 	%rd1236, %rd1235, 2;
	mov.u64 	%rd1237, BLOSUM62_SCORES;
	add.s64 	%rd1238, %rd1237, %rd1236;
	ld.const.f32 	%f131, [%rd1238];
	add.f32 	%f132, %f20, %f131;
	ld.local.f32 	%f133, [%rd92];
	add.f32 	%f134, %f133, 0fC0400000;
	ld.local.f32 	%f135, [%rd92+200];
	add.f32 	%f136, %f135, 0fC0400000;
	max.f32 	%f137, %f134, %f136;
	max.f32 	%f138, %f132, %f137;
	max.f32 	%f139, %f138, 0f00000000;
	st.local.f32 	[%rd92+204], %f139;
	setp.gt.f32 	%p1190, %f139, %f280;
	selp.f32 	%f280, %f139, %f280, %p1190;
	selp.b32 	%r1519, %r1513, %r1519, %p1190;
	selp.b32 	%r1520, %r244, %r1520, %p1190;
	add.s32 	%r1516, %r244, 1;
	setp.lt.u32 	%p1191, %r244, %r243;
	@%p1191 bra 	$L__BB1_1725;
$L__BB1_1832:
	add.s32 	%r252, %r1513, 1;
	setp.ne.s32 	%p1192, %r1513, %r238;
	mov.u32 	%r1513, %r252;
	@%p1192 bra 	$L__BB1_1723;
	mov.b32 	%r1523, 0;
	mov.u32 	%r1524, %r1519;
	mov.u32 	%r1525, %r1520;
$L__BB1_1834:
	min.s32 	%r994, %r1519, %r1520;
	setp.gt.s32 	%p8, %r994, 0;
	setp.lt.s32 	%p1194, %r994, 1;
	mul.wide.u32 	%rd1239, %r1519, 204;
	add.s64 	%rd95, %rd3, %rd1239;
	mul.wide.u32 	%rd1240, %r1520, 4;
	add.s64 	%rd96, %rd95, %rd1240;
	mov.pred 	%p3730, 0;
	@%p1194 bra 	$L__BB1_1836;
	ld.local.f32 	%f140, [%rd96];
	setp.gt.f32 	%p3730, %f140, 0f00000000;
$L__BB1_1836:
	setp.gt.u32 	%p1195, %r1523, 49;
	not.pred 	%p1196, %p3730;
	or.pred  	%p1197, %p1196, %p1195;
	@%p1197 bra 	$L__BB1_1950;
	@%p8 bra 	$L__BB1_1840;
	setp.lt.s32 	%p1198, %r1519, 1;
	@%p1198 bra 	$L__BB1_1948;
	mul.wide.s32 	%rd1241, %r1520, 4;
	add.s64 	%rd1242, %rd95, %rd1241;
	ld.local.f32 	%f281, [%rd1242];
	bra.uni 	$L__BB1_1947;
$L__BB1_1840:
	ld.local.f32 	%f281, [%rd96];
	add.s32 	%r1526, %r1519, -1;
	cvt.u64.u32 	%rd1244, %r1526;
	mul.wide.u32 	%rd1245, %r1526, 204;
	add.s64 	%rd1246, %rd3, %rd1245;
	add.s32 	%r1527, %r1520, -1;
	cvt.u64.u32 	%rd1247, %r1527;
	mul.wide.u32 	%rd1248, %r1527, 4;
	add.s64 	%rd1249, %rd1246, %rd1248;
	ld.local.f32 	%f25, [%rd1249];
	add.s64 	%rd1250, %rd90, %rd1244;
	ld.global.u8 	%rs62, [%rd1250+208];
	add.s64 	%rd1251, %rd87, %rd1247;
	ld.global.u8 	%rs320, [%rd1251];
	mov.b64 	%rd3401, 0;
	setp.gt.s16 	%p1199, %rs320, 75;
	@%p1199 bra 	$L__BB1_1859;
	setp.gt.s16 	%p1215, %rs320, 68;
	@%p1215 bra 	$L__BB1_1850;
	setp.gt.s16 	%p1223, %rs320, 65;
	@%p1223 bra 	$L__BB1_1846;
	setp.eq.s16 	%p1227, %rs320, 42;
	@%p1227 bra 	$L__BB1_1892;
	setp.eq.s16 	%p1228, %rs320, 65;
	@%p1228 bra 	$L__BB1_1893;
$L__BB1_1845:
	mov.b64 	%rd3401, 22;
	bra.uni 	$L__BB1_1893;
$L__BB1_1846:
	setp.eq.s16 	%p1224, %rs320, 66;
	@%p1224 bra 	$L__BB1_1891;
	setp.eq.s16 	%p1225, %rs320, 67;
	@%p1225 bra 	$L__BB1_1890;
	setp.eq.s16 	%p1226, %rs320, 68;
	@%p1226 bra 	$L__BB1_1849;
	bra.uni 	$L__BB1_1845;
$L__BB1_1849:
	mov.b64 	%rd3401, 3;
	bra.uni 	$L__BB1_1893;
$L__BB1_1850:
	setp.gt.s16 	%p1216, %rs320, 71;
	@%p1216 bra 	$L__BB1_1855;
	setp.eq.s16 	%p1220, %rs320, 69;
	@%p1220 bra 	$L__BB1_1889;
	setp.eq.s16 	%p1221, %rs320, 70;
	@%p1221 bra 	$L__BB1_1888;
	setp.eq.s16 	%p1222, %rs320, 71;
	@%p1222 bra 	$L__BB1_1854;
	bra.uni 	$L__BB1_1845;
$L__BB1_1854:
	mov.b64 	%rd3401, 7;
	bra.uni 	$L__BB1_1893;
$L__BB1_1855:
	setp.eq.s16 	%p1217, %rs320, 72;
	@%p1217 bra 	$L__BB1_1887;
	setp.eq.s16 	%p1218, %rs320, 73;
	@%p1218 bra 	$L__BB1_1886;
	setp.eq.s16 	%p1219, %rs320, 75;
	@%p1219 bra 	$L__BB1_1858;
	bra.uni 	$L__BB1_1845;
$L__BB1_1858:
	mov.b64 	%rd3401, 11;
	bra.uni 	$L__BB1_1893;
$L__BB1_1859:
	setp.gt.s16 	%p1200, %rs320, 82;
	@%p1200 bra 	$L__BB1_1869;
	setp.gt.s16 	%p1208, %rs320, 79;
	@%p1208 bra 	$L__BB1_1865;
	setp.eq.s16 	%p1212, %rs320, 76;
	@%p1212 bra 	$L__BB1_1885;
	setp.eq.s16 	%p1213, %rs320, 77;
	@%p1213 bra 	$L__BB1_1884;
	setp.eq.s16 	%p1214, %rs320, 78;
	@%p1214 bra 	$L__BB1_1864;
	bra.uni 	$L__BB1_1845;
$L__BB1_1864:
	mov.b64 	%rd3401, 2;
	bra.uni 	$L__BB1_1893;
$L__BB1_1865:
	setp.eq.s16 	%p1209, %rs320, 80;
	@%p1209 bra 	$L__BB1_1883;
	setp.eq.s16 	%p1210, %rs320, 81;
	@%p1210 bra 	$L__BB1_1882;
	setp.eq.s16 	%p1211, %rs320, 82;
	@%p1211 bra 	$L__BB1_1868;
	bra.uni 	$L__BB1_1845;
$L__BB1_1868:
	mov.b64 	%rd3401, 1;
	bra.uni 	$L__BB1_1893;
$L__BB1_1869:
	setp.gt.s16 	%p1201, %rs320, 86;
	@%p1201 bra 	$L__BB1_1874;
	setp.eq.s16 	%p1205, %rs320, 83;
	@%p1205 bra 	$L__BB1_1881;
	setp.eq.s16 	%p1206, %rs320, 84;
	@%p1206 bra 	$L__BB1_1880;
	setp.eq.s16 	%p1207, %rs320, 86;
	@%p1207 bra 	$L__BB1_1873;
	bra.uni 	$L__BB1_1845;
$L__BB1_1873:
	mov.b64 	%rd3401, 19;
	bra.uni 	$L__BB1_1893;
$L__BB1_1874:
	setp.eq.s16 	%p1202, %rs320, 87;
	@%p1202 bra 	$L__BB1_1879;
	setp.eq.s16 	%p1203, %rs320, 90;
	@%p1203 bra 	$L__BB1_1878;
	setp.ne.s16 	%p1204, %rs320, 89;
	@%p1204 bra 	$L__BB1_1845;
	mov.b64 	%rd3401, 18;
	bra.uni 	$L__BB1_1893;
$L__BB1_1878:
	mov.b64 	%rd3401, 21;
	bra.uni 	$L__BB1_1893;
$L__BB1_1879:
	mov.b64 	%rd3401, 17;
	bra.uni 	$L__BB1_1893;
$L__BB1_1880:
	mov.b64 	%rd3401, 16;
	bra.uni 	$L__BB1_1893;
$L__BB1_1881:
	mov.b64 	%rd3401, 15;
	bra.uni 	$L__BB1_1893;
$L__BB1_1882:
	mov.b64 	%rd3401, 5;
	bra.uni 	$L__BB1_1893;
$L__BB1_1883:
	mov.b64 	%rd3401, 14;
	bra.uni 	$L__BB1_1893;
$L__BB1_1884:
	mov.b64 	%rd3401, 12;
	bra.uni 	$L__BB1_1893;
$L__BB1_1885:
	mov.b64 	%rd3401, 10;
	bra.uni 	$L__BB1_1893;
$L__BB1_1886:
	mov.b64 	%rd3401, 9;
	bra.uni 	$L__BB1_1893;
$L__BB1_1887:
	mov.b64 	%rd3401, 8;
	bra.uni 	$L__BB1_1893;
$L__BB1_1888:
	mov.b64 	%rd3401, 13;
	bra.uni 	$L__BB1_1893;
$L__BB1_1889:
	mov.b64 	%rd3401, 6;
	bra.uni 	$L__BB1_1893;
$L__BB1_1890:
	mov.b64 	%rd3401, 4;
	bra.uni 	$L__BB1_1893;
$L__BB1_1891:
	mov.b64 	%rd3401, 20;
	bra.uni 	$L__BB1_1893;
$L__BB1_1892:
	mov.b64 	%rd3401, 23;
$L__BB1_1893:
	mov.b64 	%rd3402, 0;
	setp.gt.s16 	%p1229, %rs62, 75;
	@%p1229 bra 	$L__BB1_1912;
	setp.gt.s16 	%p1245, %rs62, 68;
	@%p1245 bra 	$L__BB1_1903;
	setp.gt.s16 	%p1253, %rs62, 65;
	@%p1253 bra 	$L__BB1_1899;
	setp.eq.s16 	%p1257, %rs62, 42;
	@%p1257 bra 	$L__BB1_1945;
	setp.eq.s16 	%p1258, %rs62, 65;
	@%p1258 bra 	$L__BB1_1946;
$L__BB1_1898:
	mov.b64 	%rd3402, 528;
	bra.uni 	$L__BB1_1946;
$L__BB1_1899:
	setp.eq.s16 	%p1254, %rs62, 66;
	@%p1254 bra 	$L__BB1_1944;
	setp.eq.s16 	%p1255, %rs62, 67;
	@%p1255 bra 	$L__BB1_1943;
	setp.eq.s16 	%p1256, %rs62, 68;
	@%p1256 bra 	$L__BB1_1902;
	bra.uni 	$L__BB1_1898;
$L__BB1_1902:
	mov.b64 	%rd3402, 72;
	bra.uni 	$L__BB1_1946;
$L__BB1_1903:
	setp.gt.s16 	%p1246, %rs62, 71;
	@%p1246 bra 	$L__BB1_1908;
	setp.eq.s16 	%p1250, %rs62, 69;
	@%p1250 bra 	$L__BB1_1942;
	setp.eq.s16 	%p1251, %rs62, 70;
	@%p1251 bra 	$L__BB1_1941;
	setp.eq.s16 	%p1252, %rs62, 71;
	@%p1252 bra 	$L__BB1_1907;
	bra.uni 	$L__BB1_1898;
$L__BB1_1907:
	mov.b64 	%rd3402, 168;
	bra.uni 	$L__BB1_1946;
$L__BB1_1908:
	setp.eq.s16 	%p1247, %rs62, 72;
	@%p1247 bra 	$L__BB1_1940;
	setp.eq.s16 	%p1248, %rs62, 73;
	@%p1248 bra 	$L__BB1_1939;
	setp.eq.s16 	%p1249, %rs62, 75;
	@%p1249 bra 	$L__BB1_1911;
	bra.uni 	$L__BB1_1898;
$L__BB1_1911:
	mov.b64 	%rd3402, 264;
	bra.uni 	$L__BB1_1946;
$L__BB1_1912:
	setp.gt.s16 	%p1230, %rs62, 82;
	@%p1230 bra 	$L__BB1_1922;
	setp.gt.s16 	%p1238, %rs62, 79;
	@%p1238 bra 	$L__BB1_1918;
	setp.eq.s16 	%p1242, %rs62, 76;
	@%p1242 bra 	$L__BB1_1938;
	setp.eq.s16 	%p1243, %rs62, 77;
	@%p1243 bra 	$L__BB1_1937;
	setp.eq.s16 	%p1244, %rs62, 78;
	@%p1244 bra 	$L__BB1_1917;
	bra.uni 	$L__BB1_1898;
$L__BB1_1917:
	mov.b64 	%rd3402, 48;
	bra.uni 	$L__BB1_1946;
$L__BB1_1918:
	setp.eq.s16 	%p1239, %rs62, 80;
	@%p1239 bra 	$L__BB1_1936;
	setp.eq.s16 	%p1240, %rs62, 81;
	@%p1240 bra 	$L__BB1_1935;
	setp.eq.s16 	%p1241, %rs62, 82;
	@%p1241 bra 	$L__BB1_1921;
	bra.uni 	$L__BB1_1898;
$L__BB1_1921:
	mov.b64 	%rd3402, 24;
	bra.uni 	$L__BB1_1946;
$L__BB1_1922:
	setp.gt.s16 	%p1231, %rs62, 86;
	@%p1231 bra 	$L__BB1_1927;
	setp.eq.s16 	%p1235, %rs62, 83;
	@%p1235 bra 	$L__BB1_1934;
	setp.eq.s16 	%p1236, %rs62, 84;
	@%p1236 bra 	$L__BB1_1933;
	setp.eq.s16 	%p1237, %rs62, 86;
	@%p1237 bra 	$L__BB1_1926;
	bra.uni 	$L__BB1_1898;
$L__BB1_1926:
	mov.b64 	%rd3402, 456;
	bra.uni 	$L__BB1_1946;
$L__BB1_1927:
	setp.eq.s16 	%p1232, %rs62, 87;
	@%p1232 bra 	$L__BB1_1932;
	setp.eq.s16 	%p1233, %rs62, 90;
	@%p1233 bra 	$L__BB1_1931;
	setp.ne.s16 	%p1234, %rs62, 89;
	@%p1234 bra 	$L__BB1_1898;
	mov.b64 	%rd3402, 432;
	bra.uni 	$L__BB1_1946;
$L__BB1_1931:
	mov.b64 	%rd3402, 504;
	bra.uni 	$L__BB1_1946;
$L__BB1_1932:
	mov.b64 	%rd3402, 408;
	bra.uni 	$L__BB1_1946;
$L__BB1_1933:
	mov.b64 	%rd3402, 384;
	bra.uni 	$L__BB1_1946;
$L__BB1_1934:
	mov.b64 	%rd3402, 360;
	bra.uni 	$L__BB1_1946;
$L__BB1_1935:
	mov.b64 	%rd3402, 120;
	bra.uni 	$L__BB1_1946;
$L__BB1_1936:
	mov.b64 	%rd3402, 336;
	bra.uni 	$L__BB1_1946;
$L__BB1_1937:
	mov.b64 	%rd3402, 288;
	bra.uni 	$L__BB1_1946;
$L__BB1_1938:
	mov.b64 	%rd3402, 240;
	bra.uni 	$L__BB1_1946;
$L__BB1_1939:
	mov.b64 	%rd3402, 216;
	bra.uni 	$L__BB1_1946;
$L__BB1_1940:
	mov.b64 	%rd3402, 192;
	bra.uni 	$L__BB1_1946;
$L__BB1_1941:
	mov.b64 	%rd3402, 312;
	bra.uni 	$L__BB1_1946;
$L__BB1_1942:
	mov.b64 	%rd3402, 144;
	bra.uni 	$L__BB1_1946;
$L__BB1_1943:
	mov.b64 	%rd3402, 96;
	bra.uni 	$L__BB1_1946;
$L__BB1_1944:
	mov.b64 	%rd3402, 480;
	bra.uni 	$L__BB1_1946;
$L__BB1_1945:
	mov.b64 	%rd3402, 552;
$L__BB1_1946:
	add.s64 	%rd1299, %rd3402, %rd3401;
	shl.b64 	%rd1300, %rd1299, 2;
	mov.u64 	%rd1301, BLOSUM62_SCORES;
	add.s64 	%rd1302, %rd1301, %rd1300;
	ld.const.f32 	%f141, [%rd1302];
	add.f32 	%f142, %f25, %f141;
	setp.eq.f32 	%p1259, %f281, %f142;
	mov.u32 	%r1528, %r1526;
	mov.u32 	%r1529, %r1527;
	@%p1259 bra 	$L__BB1_5858;
$L__BB1_1947:
	add.s32 	%r1526, %r1519, -1;
	mul.wide.u32 	%rd1303, %r1526, 204;
	add.s64 	%rd1304, %rd3, %rd1303;
	mul.wide.s32 	%rd1305, %r1520, 4;
	add.s64 	%rd1306, %rd1304, %rd1305;
	ld.local.f32 	%f143, [%rd1306];
	add.f32 	%f144, %f143, 0fC0400000;
	setp.eq.f32 	%p1260, %f281, %f144;
	mov.u32 	%r1527, %r1520;
	mov.u32 	%r1528, %r1526;
	mov.u32 	%r1529, %r1525;
	@%p1260 bra 	$L__BB1_5858;
$L__BB1_1948:
	setp.lt.s32 	%p1261, %r1520, 1;
	@%p1261 bra 	$L__BB1_1950;
	mul.wide.s32 	%rd1307, %r1519, 204;
	add.s64 	%rd1308, %rd3, %rd1307;
	mul.wide.u32 	%rd1309, %r1520, 4;
	add.s64 	%rd1310, %rd1308, %rd1309;
	ld.local.f32 	%f145, [%rd1310];
	add.s32 	%r1527, %r1520, -1;
	mul.wide.u32 	%rd1311, %r1527, 4;
	add.s64 	%rd1312, %rd1308, %rd1311;
	ld.local.f32 	%f146, [%rd1312];
	add.f32 	%f147, %f146, 0fC0400000;
	setp.eq.f32 	%p1262, %f145, %f147;
	mov.u32 	%r1526, %r1519;
	mov.u32 	%r1528, %r1524;
	mov.u32 	%r1529, %r1527;
	@%p1262 bra 	$L__BB1_5858;
$L__BB1_1950:
	cvt.u16.u32 	%rs534, %r1524;
	cvt.u16.u32 	%rs535, %r1525;
	cvt.u16.u32 	%rs536, %r1523;
$L__BB1_1951:
	add.f32 	%f148, %f283, 0f41200000;
	setp.leu.f32 	%p1263, %f280, %f148;
	mov.b16 	%rs537, 0;
	@%p1263 bra 	$L__BB1_1953;
	st.local.f32 	[%rd6+28], %f280;
	add.s16 	%rs540, %rs534, %rs540;
	add.s16 	%rs539, %rs535, %rs539;
	mov.b32 	%r995, {%rs540, %rs539};
	st.local.u32 	[%rd6+20], %r995;
	st.local.u16 	[%rd6+24], %rs536;
	cvt.rn.f32.u16 	%f149, %rs536;
	mul.f32 	%f150, %f149, 0f40400000;
	div.rn.f32 	%f284, %f280, %f150;
	st.local.f32 	[%rd6+32], %f284;
	mov.b16 	%rs537, 1;
	st.local.u8 	[%rd6+44], %rs537;
	add.s16 	%rs538, %rs539, %rs536;
	mov.b32 	%r996, {%rs539, %rs538};
	st.local.u32 	[%rd6+40], %r996;
	mov.f32 	%f283, %f280;
	mov.u16 	%rs541, %rs536;
$L__BB1_1953:
	setp.ltu.f32 	%p1264, %f284, 0f3F400000;
	setp.lt.u16 	%p1265, %rs541, 12;
	or.pred  	%p1266, %p1264, %p1265;
	@%p1266 bra 	$L__BB1_1955;
	ld.param.u64 	%rd3361, [_Z34enhanced_protein_kmer_match_kernelPK15TranslatedFramePKjiPK15ProteinDatabaseP12ProteinMatchPjjb_param_4];
	cvt.u64.u32 	%rd1313, %r1742;
	mul.lo.s32 	%r997, %r807, %r1;
	cvt.u64.u32 	%rd1314, %r997;
	add.s64 	%rd1315, %rd1313, %rd1314;
	cvta.to.global.u64 	%rd1316, %rd3361;
	mad.lo.s64 	%rd1317, %rd1315, 100, %rd1316;
	ld.local.v2.u8 	{%rs324, %rs325}, [%rd6+46];
	ld.local.u32 	%r998, [%rd6+48];
	ld.local.u32 	%r999, [%rd6+52];
	ld.local.u32 	%r1000, [%rd6+56];
	ld.local.u32 	%r1001, [%rd6+60];
	ld.local.u32 	%r1002, [%rd6+64];
	ld.local.u32 	%r1003, [%rd6+68];
	ld.local.u32 	%r1004, [%rd6+72];
	ld.local.u32 	%r1005, [%rd6+76];
	ld.local.u32 	%r1006, [%rd6+80];
	ld.local.u32 	%r1007, [%rd6+84];
	ld.local.u32 	%r1008, [%rd6+88];
	ld.local.u32 	%r1009, [%rd6+92];
	ld.local.u32 	%r1010, [%rd6+96];
	st.global.u32 	[%rd1317], %r1;
	st.global.u8 	[%rd1317+4], %rs50;
	st.global.u32 	[%rd1317+8], %r177;
	st.global.u32 	[%rd1317+12], %r216;
	st.global.u32 	[%rd1317+16], %r217;
	mov.b32 	%r1011, {%rs540, %rs539};
	st.global.u32 	[%rd1317+20], %r1011;
	st.global.u16 	[%rd1317+24], %rs541;
	st.global.f32 	[%rd1317+28], %f283;
	st.global.f32 	[%rd1317+32], %f284;
	st.global.u32 	[%rd1317+36], %r218;
	mov.b32 	%r1012, {%rs539, %rs538};
	st.global.u32 	[%rd1317+40], %r1012;
	cvt.u32.u16 	%r1013, %rs325;
	cvt.u32.u16 	%r1014, %rs324;
	prmt.b32 	%r1015, %r1014, %r1013, 0x3340U;
	cvt.u32.u16 	%r1016, %rs537;
	prmt.b32 	%r1017, %r1016, 0, 0x3340U;
	prmt.b32 	%r1018, %r1017, %r1015, 0x5410U;
	st.global.u32 	[%rd1317+44], %r1018;
	st.global.u32 	[%rd1317+48], %r998;
	st.global.u32 	[%rd1317+52], %r999;
	st.global.u32 	[%rd1317+56], %r1000;
	st.global.u32 	[%rd1317+60], %r1001;
	st.global.u32 	[%rd1317+64], %r1002;
	st.global.u32 	[%rd1317+68], %r1003;
	st.global.u32 	[%rd1317+72], %r1004;
	st.global.u32 	[%rd1317+76], %r1005;
	st.global.u32 	[%rd1317+80], %r1006;
	st.global.u32 	[%rd1317+84], %r1007;
	st.global.u32 	[%rd1317+88], %r1008;
	st.global.u32 	[%rd1317+92], %r1009;
	st.global.u32 	[%rd1317+96], %r1010;
	add.s32 	%r1742, %r1742, 1;
$L__BB1_1955:
	add.s32 	%r1489, %r1489, 1;
	setp.lt.s32 	%p1267, %r1489, %r1487;
	setp.lt.u32 	%p1268, %r1742, %r807;
	and.pred  	%p1269, %p1267, %p1268;
	@%p1269 bra 	$L__BB1_1437;
$L__BB1_1956:
	setp.eq.s32 	%p1270, %r2, 2;
	@%p1270 bra 	$L__BB1_5856;
	ld.global.u8 	%rs326, [%rd7+622];
	setp.eq.s16 	%p1271, %rs326, 0;
	@%p1271 bra 	$L__BB1_2931;
	ld.global.u16 	%rs77, [%rd7+616];
	setp.lt.u16 	%p1272, %rs77, 8;
	@%p1272 bra 	$L__BB1_2931;
	ld.global.u64 	%rd99, [%rd1+16];
	setp.eq.s64 	%p1273, %rd99, 0;
	mov.b32 	%r1540, 0;
	@%p1273 bra 	$L__BB1_2410;
	add.s64 	%rd100, %rd7, 416;
	ld.global.u8 	%rs79, [%rd7+416];
	ld.global.u32 	%r271, [%rd1+4];
	add.s32 	%r272, %r271, -1;
	cvta.to.global.u64 	%rd101, %rd99;
	cvt.u32.u16 	%r273, %rs77;
	mov.b32 	%r1532, 0;
	mov.u32 	%r1540, %r1532;
$L__BB1_1961:
	mov.b64 	%rd3403, 0;
	setp.gt.s16 	%p1274, %rs79, 75;
	@%p1274 bra 	$L__BB1_1980;
	setp.gt.s16 	%p1290, %rs79, 68;
	@%p1290 bra 	$L__BB1_1971;
	setp.gt.s16 	%p1298, %rs79, 65;
	@%p1298 bra 	$L__BB1_1967;
	setp.eq.s16 	%p1302, %rs79, 42;
	@%p1302 bra 	$L__BB1_2013;
	setp.eq.s16 	%p1303, %rs79, 65;
	@%p1303 bra 	$L__BB1_2014;
$L__BB1_1966:
	mov.b64 	%rd3403, 682;
	bra.uni 	$L__BB1_2014;
$L__BB1_1967:
	setp.eq.s16 	%p1299, %rs79, 66;
	@%p1299 bra 	$L__BB1_2012;
	setp.eq.s16 	%p1300, %rs79, 67;
	@%p1300 bra 	$L__BB1_2011;
	setp.eq.s16 	%p1301, %rs79, 68;
	@%p1301 bra 	$L__BB1_1970;
	bra.uni 	$L__BB1_1966;
$L__BB1_1970:
	mov.b64 	%rd3403, 93;
	bra.uni 	$L__BB1_2014;
$L__BB1_1971:
	setp.gt.s16 	%p1291, %rs79, 71;
	@%p1291 bra 	$L__BB1_1976;
	setp.eq.s16 	%p1295, %rs79, 69;
	@%p1295 bra 	$L__BB1_2010;
	setp.eq.s16 	%p1296, %rs79, 70;
	@%p1296 bra 	$L__BB1_2009;
	setp.eq.s16 	%p1297, %rs79, 71;
	@%p1297 bra 	$L__BB1_1975;
	bra.uni 	$L__BB1_1966;
$L__BB1_1975:
	mov.b64 	%rd3403, 217;
	bra.uni 	$L__BB1_2014;
$L__BB1_1976:
	setp.eq.s16 	%p1292, %rs79, 72;
	@%p1292 bra 	$L__BB1_2008;
	setp.eq.s16 	%p1293, %rs79, 73;
	@%p1293 bra 	$L__BB1_2007;
	setp.eq.s16 	%p1294, %rs79, 75;
	@%p1294 bra 	$L__BB1_1979;
	bra.uni 	$L__BB1_1966;
$L__BB1_1979:
	mov.b64 	%rd3403, 341;
	bra.uni 	$L__BB1_2014;
$L__BB1_1980:
	setp.gt.s16 	%p1275, %rs79, 82;
	@%p1275 bra 	$L__BB1_1990;
	setp.gt.s16 	%p1283, %rs79, 79;
	@%p1283 bra 	$L__BB1_1986;
	setp.eq.s16 	%p1287, %rs79, 76;
	@%p1287 bra 	$L__BB1_2006;
	setp.eq.s16 	%p1288, %rs79, 77;
	@%p1288 bra 	$L__BB1_2005;
	setp.eq.s16 	%p1289, %rs79, 78;
	@%p1289 bra 	$L__BB1_1985;
	bra.uni 	$L__BB1_1966;
$L__BB1_1985:
	mov.b64 	%rd3403, 62;
	bra.uni 	$L__BB1_2014;
$L__BB1_1986:
	setp.eq.s16 	%p1284, %rs79, 80;
	@%p1284 bra 	$L__BB1_2004;
	setp.eq.s16 	%p1285, %rs79, 81;
	@%p1285 bra 	$L__BB1_2003;
	setp.eq.s16 	%p1286, %rs79, 82;
	@%p1286 bra 	$L__BB1_1989;
	bra.uni 	$L__BB1_1966;
$L__BB1_1989:
	mov.b64 	%rd3403, 31;
	bra.uni 	$L__BB1_2014;
$L__BB1_1990:
	setp.gt.s16 	%p1276, %rs79, 86;
	@%p1276 bra 	$L__BB1_1995;
	setp.eq.s16 	%p1280, %rs79, 83;
	@%p1280 bra 	$L__BB1_2002;
	setp.eq.s16 	%p1281, %rs79, 84;
	@%p1281 bra 	$L__BB1_2001;
	setp.eq.s16 	%p1282, %rs79, 86;
	@%p1282 bra 	$L__BB1_1994;
	bra.uni 	$L__BB1_1966;
$L__BB1_1994:
	mov.b64 	%rd3403, 589;
	bra.uni 	$L__BB1_2014;
$L__BB1_1995:
	setp.eq.s16 	%p1277, %rs79, 87;
	@%p1277 bra 	$L__BB1_2000;
	setp.eq.s16 	%p1278, %rs79, 90;
	@%p1278 bra 	$L__BB1_1999;
	setp.ne.s16 	%p1279, %rs79, 89;
	@%p1279 bra 	$L__BB1_1966;
	mov.b64 	%rd3403, 558;
	bra.uni 	$L__BB1_2014;
$L__BB1_1999:
	mov.b64 	%rd3403, 651;
	bra.uni 	$L__BB1_2014;
$L__BB1_2000:
	mov.b64 	%rd3403, 527;
	bra.uni 	$L__BB1_2014;
$L__BB1_2001:
	mov.b64 	%rd3403, 496;
	bra.uni 	$L__BB1_2014;
$L__BB1_2002:
	mov.b64 	%rd3403, 465;
	bra.uni 	$L__BB1_2014;
$L__BB1_2003:
	mov.b64 	%rd3403, 155;
	bra.uni 	$L__BB1_2014;
$L__BB1_2004:
	mov.b64 	%rd3403, 434;
	bra.uni 	$L__BB1_2014;
$L__BB1_2005:
	mov.b64 	%rd3403, 372;
	bra.uni 	$L__BB1_2014;
$L__BB1_2006:
	mov.b64 	%rd3403, 310;
	bra.uni 	$L__BB1_2014;
$L__BB1_2007:
	mov.b64 	%rd3403, 279;
	bra.uni 	$L__BB1_2014;
$L__BB1_2008:
	mov.b64 	%rd3403, 248;
	bra.uni 	$L__BB1_2014;
$L__BB1_2009:
	mov.b64 	%rd3403, 403;
	bra.uni 	$L__BB1_2014;
$L__BB1_2010:
	mov.b64 	%rd3403, 186;
	bra.uni 	$L__BB1_2014;
$L__BB1_2011:
	mov.b64 	%rd3403, 124;
	bra.uni 	$L__BB1_2014;
$L__BB1_2012:
	mov.b64 	%rd3403, 620;
	bra.uni 	$L__BB1_2014;
$L__BB1_2013:
	mov.b64 	%rd3403, 713;
$L__BB1_2014:
	cvt.u64.u32 	%rd1343, %r1532;
	add.s64 	%rd103, %rd100, %rd1343;
	ld.global.u8 	%rs79, [%rd103+1];
	mov.b64 	%rd3404, 0;
	setp.gt.s16 	%p1304, %rs79, 75;
	@%p1304 bra 	$L__BB1_2033;
	setp.gt.s16 	%p1320, %rs79, 68;
	@%p1320 bra 	$L__BB1_2024;
	setp.gt.s16 	%p1328, %rs79, 65;
	@%p1328 bra 	$L__BB1_2020;
	setp.eq.s16 	%p1332, %rs79, 42;
	@%p1332 bra 	$L__BB1_2066;
	setp.eq.s16 	%p1333, %rs79, 65;
	@%p1333 bra 	$L__BB1_2067;
$L__BB1_2019:
	mov.b64 	%rd3404, 22;
	bra.uni 	$L__BB1_2067;
$L__BB1_2020:
	setp.eq.s16 	%p1329, %rs79, 66;
	@%p1329 bra 	$L__BB1_2065;
	setp.eq.s16 	%p1330, %rs79, 67;
	@%p1330 bra 	$L__BB1_2064;
	setp.eq.s16 	%p1331, %rs79, 68;
	@%p1331 bra 	$L__BB1_2023;
	bra.uni 	$L__BB1_2019;
$L__BB1_2023:
	mov.b64 	%rd3404, 3;
	bra.uni 	$L__BB1_2067;
$L__BB1_2024:
	setp.gt.s16 	%p1321, %rs79, 71;
	@%p1321 bra 	$L__BB1_2029;
	setp.eq.s16 	%p1325, %rs79, 69;
	@%p1325 bra 	$L__BB1_2063;
	setp.eq.s16 	%p1326, %rs79, 70;
	@%p1326 bra 	$L__BB1_2062;
	setp.eq.s16 	%p1327, %rs79, 71;
	@%p1327 bra 	$L__BB1_2028;
	bra.uni 	$L__BB1_2019;
$L__BB1_2028:
	mov.b64 	%rd3404, 7;
	bra.uni 	$L__BB1_2067;
$L__BB1_2029:
	setp.eq.s16 	%p1322, %rs79, 72;
	@%p1322 bra 	$L__BB1_2061;
	setp.eq.s16 	%p1323, %rs79, 73;
	@%p1323 bra 	$L__BB1_2060;
	setp.eq.s16 	%p1324, %rs79, 75;
	@%p1324 bra 	$L__BB1_2032;
	bra.uni 	$L__BB1_2019;
$L__BB1_2032:
	mov.b64 	%rd3404, 11;
	bra.uni 	$L__BB1_2067;
$L__BB1_2033:
	setp.gt.s16 	%p1305, %rs79, 82;
	@%p1305 bra 	$L__BB1_2043;
	setp.gt.s16 	%p1313, %rs79, 79;
	@%p1313 bra 	$L__BB1_2039;
	setp.eq.s16 	%p1317, %rs79, 76;
	@%p1317 bra 	$L__BB1_2059;
	setp.eq.s16 	%p1318, %rs79, 77;
	@%p1318 bra 	$L__BB1_2058;
	setp.eq.s16 	%p1319, %rs79, 78;
	@%p1319 bra 	$L__BB1_2038;
	bra.uni 	$L__BB1_2019;
$L__BB1_2038:
	mov.b64 	%rd3404, 2;
	bra.uni 	$L__BB1_2067;
$L__BB1_2039:
	setp.eq.s16 	%p1314, %rs79, 80;
	@%p1314 bra 	$L__BB1_2057;
	setp.eq.s16 	%p1315, %rs79, 81;
	@%p1315 bra 	$L__BB1_2056;
	setp.eq.s16 	%p1316, %rs79, 82;
	@%p1316 bra 	$L__BB1_2042;
	bra.uni 	$L__BB1_2019;
$L__BB1_2042:
	mov.b64 	%rd3404, 1;
	bra.uni 	$L__BB1_2067;
$L__BB1_2043:
	setp.gt.s16 	%p1306, %rs79, 86;
	@%p1306 bra 	$L__BB1_2048;
	setp.eq.s16 	%p1310, %rs79, 83;
	@%p1310 bra 	$L__BB1_2055;
	setp.eq.s16 	%p1311, %rs79, 84;
	@%p1311 bra 	$L__BB1_2054;
	setp.eq.s16 	%p1312, %rs79, 86;
	@%p1312 bra 	$L__BB1_2047;
	bra.uni 	$L__BB1_2019;
$L__BB1_2047:
	mov.b64 	%rd3404, 19;
	bra.uni 	$L__BB1_2067;
$L__BB1_2048:
	setp.eq.s16 	%p1307, %rs79, 87;
	@%p1307 bra 	$L__BB1_2053;
	setp.eq.s16 	%p1308, %rs79, 90;
	@%p1308 bra 	$L__BB1_2052;
	setp.ne.s16 	%p1309, %rs79, 89;
	@%p1309 bra 	$L__BB1_2019;
	mov.b64 	%rd3404, 18;
	bra.uni 	$L__BB1_2067;
$L__BB1_2052:
	mov.b64 	%rd3404, 21;
	bra.uni 	$L__BB1_2067;
$L__BB1_2053:
	mov.b64 	%rd3404, 17;
	bra.uni 	$L__BB1_2067;
$L__BB1_2054:
	mov.b64 	%rd3404, 16;
	bra.uni 	$L__BB1_2067;
$L__BB1_2055:
	mov.b64 	%rd3404, 15;
	bra.uni 	$L__BB1_2067;
$L__BB1_2056:
	mov.b64 	%rd3404, 5;
	bra.uni 	$L__BB1_2067;
$L__BB1_2057:
	mov.b64 	%rd3404, 14;
	bra.uni 	$L__BB1_2067;
$L__BB1_2058:
	mov.b64 	%rd3404, 12;
	bra.uni 	$L__BB1_2067;
$L__BB1_2059:
	mov.b64 	%rd3404, 10;
	bra.uni 	$L__BB1_2067;
$L__BB1_2060:
	mov.b64 	%rd3404, 9;
	bra.uni 	$L__BB1_2067;
$L__BB1_2061:
	mov.b64 	%rd3404, 8;
	bra.uni 	$L__BB1_2067;
$L__BB1_2062:
	mov.b64 	%rd3404, 13;
	bra.uni 	$L__BB1_2067;
$L__BB1_2063:
	mov.b64 	%rd3404, 6;
	bra.uni 	$L__BB1_2067;
$L__BB1_2064:
	mov.b64 	%rd3404, 4;
	bra.uni 	$L__BB1_2067;
$L__BB1_2065:
	mov.b64 	%rd3404, 20;
	bra.uni 	$L__BB1_2067;
$L__BB1_2066:
	mov.b64 	%rd3404, 23;
$L__BB1_2067:
	add.s64 	%rd105, %rd3404, %rd3403;
	ld.global.u8 	%rs329, [%rd103+2];
	mov.b64 	%rd3405, 0;
	setp.gt.s16 	%p1334, %rs329, 75;
	@%p1334 bra 	$L__BB1_2086;
	setp.gt.s16 	%p1350, %rs329, 68;
	@%p1350 bra 	$L__BB1_2077;
	setp.gt.s16 	%p1358, %rs329, 65;
	@%p1358 bra 	$L__BB1_2073;
	setp.eq.s16 	%p1362, %rs329, 42;
	@%p1362 bra 	$L__BB1_2119;
	setp.eq.s16 	%p1363, %rs329, 65;
	@%p1363 bra 	$L__BB1_2120;
$L__BB1_2072:
	mov.b64 	%rd3405, 22;
	bra.uni 	$L__BB1_2120;
$L__BB1_2073:
	setp.eq.s16 	%p1359, %rs329, 66;
	@%p1359 bra 	$L__BB1_2118;
	setp.eq.s16 	%p1360, %rs329, 67;
	@%p1360 bra 	$L__BB1_2117;
	setp.eq.s16 	%p1361, %rs329, 68;
	@%p1361 bra 	$L__BB1_2076;
	bra.uni 	$L__BB1_2072;
$L__BB1_2076:
	mov.b64 	%rd3405, 3;
	bra.uni 	$L__BB1_2120;
$L__BB1_2077:
	setp.gt.s16 	%p1351, %rs329, 71;
	@%p1351 bra 	$L__BB1_2082;
	setp.eq.s16 	%p1355, %rs329, 69;
	@%p1355 bra 	$L__BB1_2116;
	setp.eq.s16 	%p1356, %rs329, 70;
	@%p1356 bra 	$L__BB1_2115;
	setp.eq.s16 	%p1357, %rs329, 71;
	@%p1357 bra 	$L__BB1_2081;
	bra.uni 	$L__BB1_2072;
$L__BB1_2081:
	mov.b64 	%rd3405, 7;
	bra.uni 	$L__BB1_2120;
$L__BB1_2082:
	setp.eq.s16 	%p1352, %rs329, 72;
	@%p1352 bra 	$L__BB1_2114;
	setp.eq.s16 	%p1353, %rs329, 73;
	@%p1353 bra 	$L__BB1_2113;
	setp.eq.s16 	%p1354, %rs329, 75;
	@%p1354 bra 	$L__BB1_2085;
	bra.uni 	$L__BB1_2072;
$L__BB1_2085:
	mov.b64 	%rd3405, 11;
	bra.uni 	$L__BB1_2120;
$L__BB1_2086:
	setp.gt.s16 	%p1335, %rs329, 82;
	@%p1335 bra 	$L__BB1_2096;
	setp.gt.s16 	%p1343, %rs329, 79;
	@%p1343 bra 	$L__BB1_2092;
	setp.eq.s16 	%p1347, %rs329, 76;
	@%p1347 bra 	$L__BB1_2112;
	setp.eq.s16 	%p1348, %rs329, 77;
	@%p1348 bra 	$L__BB1_2111;
	setp.eq.s16 	%p1349, %rs329, 78;
	@%p1349 bra 	$L__BB1_2091;
	bra.uni 	$L__BB1_2072;
$L__BB1_2091:
	mov.b64 	%rd3405, 2;
	bra.uni 	$L__BB1_2120;
$L__BB1_2092:
	setp.eq.s16 	%p1344, %rs329, 80;
	@%p1344 bra 	$L__BB1_2110;
	setp.eq.s16 	%p1345, %rs329, 81;
	@%p1345 bra 	$L__BB1_2109;
	setp.eq.s16 	%p1346, %rs329, 82;
	@%p1346 bra 	$L__BB1_2095;
	bra.uni 	$L__BB1_2072;
$L__BB1_2095:
	mov.b64 	%rd3405, 1;
	bra.uni 	$L__BB1_2120;
$L__BB1_2096:
	setp.gt.s16 	%p1336, %rs329, 86;
	@%p1336 bra 	$L__BB1_2101;
	setp.eq.s16 	%p1340, %rs329, 83;
	@%p1340 bra 	$L__BB1_2108;
	setp.eq.s16 	%p1341, %rs329, 84;
	@%p1341 bra 	$L__BB1_2107;
	setp.eq.s16 	%p1342, %rs329, 86;
	@%p1342 bra 	$L__BB1_2100;
	bra.uni 	$L__BB1_2072;
$L__BB1_2100:
	mov.b64 	%rd3405, 19;
	bra.uni 	$L__BB1_2120;
$L__BB1_2101:
	setp.eq.s16 	%p1337, %rs329, 87;
	@%p1337 bra 	$L__BB1_2106;
	setp.eq.s16 	%p1338, %rs329, 90;
	@%p1338 bra 	$L__BB1_2105;
	setp.ne.s16 	%p1339, %rs329, 89;
	@%p1339 bra 	$L__BB1_2072;
	mov.b64 	%rd3405, 18;
	bra.uni 	$L__BB1_2120;
$L__BB1_2105:
	mov.b64 	%rd3405, 21;
	bra.uni 	$L__BB1_2120;
$L__BB1_2106:
	mov.b64 	%rd3405, 17;
	bra.uni 	$L__BB1_2120;
$L__BB1_2107:
	mov.b64 	%rd3405, 16;
	bra.uni 	$L__BB1_2120;
$L__BB1_2108:
	mov.b64 	%rd3405, 15;
	bra.uni 	$L__BB1_2120;
$L__BB1_2109:
	mov.b64 	%rd3405, 5;
	bra.uni 	$L__BB1_2120;
$L__BB1_2110:
	mov.b64 	%rd3405, 14;
	bra.uni 	$L__BB1_2120;
$L__BB1_2111:
	mov.b64 	%rd3405, 12;
	bra.uni 	$L__BB1_2120;
$L__BB1_2112:
	mov.b64 	%rd3405, 10;
	bra.uni 	$L__BB1_2120;
$L__BB1_2113:
	mov.b64 	%rd3405, 9;
	bra.uni 	$L__BB1_2120;
$L__BB1_2114:
	mov.b64 	%rd3405, 8;
	bra.uni 	$L__BB1_2120;
$L__BB1_2115:
	mov.b64 	%rd3405, 13;
	bra.uni 	$L__BB1_2120;
$L__BB1_2116:
	mov.b64 	%rd3405, 6;
	bra.uni 	$L__BB1_2120;
$L__BB1_2117:
	mov.b64 	%rd3405, 4;
	bra.uni 	$L__BB1_2120;
$L__BB1_2118:
	mov.b64 	%rd3405, 20;
	bra.uni 	$L__BB1_2120;
$L__BB1_2119:
	mov.b64 	%rd3405, 23;
$L__BB1_2120:
	mad.lo.s64 	%rd107, %rd105, 31, %rd3405;
	ld.global.u8 	%rs330, [%rd103+3];
	mov.b64 	%rd3406, 0;
	setp.gt.s16 	%p1364, %rs330, 75;
	@%p1364 bra 	$L__BB1_2139;
	setp.gt.s16 	%p1380, %rs330, 68;
	@%p1380 bra 	$L__BB1_2130;
	setp.gt.s16 	%p1388, %rs330, 65;
	@%p1388 bra 	$L__BB1_2126;
	setp.eq.s16 	%p1392, %rs330, 42;
	@%p1392 bra 	$L__BB1_2172;
	setp.eq.s16 	%p1393, %rs330, 65;
	@%p1393 bra 	$L__BB1_2173;
$L__BB1_2125:
	mov.b64 	%rd3406, 22;
	bra.uni 	$L__BB1_2173;
$L__BB1_2126:
	setp.eq.s16 	%p1389, %rs330, 66;
	@%p1389 bra 	$L__BB1_2171;
	setp.eq.s16 	%p1390, %rs330, 67;
	@%p1390 bra 	$L__BB1_2170;
	setp.eq.s16 	%p1391, %rs330, 68;
	@%p1391 bra 	$L__BB1_2129;
	bra.uni 	$L__BB1_2125;
$L__BB1_2129:
	mov.b64 	%rd3406, 3;
	bra.uni 	$L__BB1_2173;
$L__BB1_2130:
	setp.gt.s16 	%p1381, %rs330, 71;
	@%p1381 bra 	$L__BB1_2135;
	setp.eq.s16 	%p1385, %rs330, 69;
	@%p1385 bra 	$L__BB1_2169;
	setp.eq.s16 	%p1386, %rs330, 70;
	@%p1386 bra 	$L__BB1_2168;
	setp.eq.s16 	%p1387, %rs330, 71;
	@%p1387 bra 	$L__BB1_2134;
	bra.uni 	$L__BB1_2125;
$L__BB1_2134:
	mov.b64 	%rd3406, 7;
	bra.uni 	$L__BB1_2173;
$L__BB1_2135:
	setp.eq.s16 	%p1382, %rs330, 72;
	@%p1382 bra 	$L__BB1_2167;
	setp.eq.s16 	%p1383, %rs330, 73;
	@%p1383 bra 	$L__BB1_2166;
	setp.eq.s16 	%p1384, %rs330, 75;
	@%p1384 bra 	$L__BB1_2138;
	bra.uni 	$L__BB1_2125;
$L__BB1_2138:
	mov.b64 	%rd3406, 11;
	bra.uni 	$L__BB1_2173;
$L__BB1_2139:
	setp.gt.s16 	%p1365, %rs330, 82;
	@%p1365 bra 	$L__BB1_2149;
	setp.gt.s16 	%p1373, %rs330, 79;
	@%p1373 bra 	$L__BB1_2145;
	setp.eq.s16 	%p1377, %rs330, 76;
	@%p1377 bra 	$L__BB1_2165;
	setp.eq.s16 	%p1378, %rs330, 77;
	@%p1378 bra 	$L__BB1_2164;
	setp.eq.s16 	%p1379, %rs330, 78;
	@%p1379 bra 	$L__BB1_2144;
	bra.uni 	$L__BB1_2125;
$L__BB1_2144:
	mov.b64 	%rd3406, 2;
	bra.uni 	$L__BB1_2173;
$L__BB1_2145:
	setp.eq.s16 	%p1374, %rs330, 80;
	@%p1374 bra 	$L__BB1_2163;
	setp.eq.s16 	%p1375, %rs330, 81;
	@%p1375 bra 	$L__BB1_2162;
	setp.eq.s16 	%p1376, %rs330, 82;
	@%p1376 bra 	$L__BB1_2148;
	bra.uni 	$L__BB1_2125;
$L__BB1_2148:
	mov.b64 	%rd3406, 1;
	bra.uni 	$L__BB1_2173;
$L__BB1_2149:
	setp.gt.s16 	%p1366, %rs330, 86;
	@%p1366 bra 	$L__BB1_2154;
	setp.eq.s16 	%p1370, %rs330, 83;
	@%p1370 bra 	$L__BB1_2161;
	setp.eq.s16 	%p1371, %rs330, 84;
	@%p1371 bra 	$L__BB1_2160;
	setp.eq.s16 	%p1372, %rs330, 86;
	@%p1372 bra 	$L__BB1_2153;
	bra.uni 	$L__BB1_2125;
$L__BB1_2153:
	mov.b64 	%rd3406, 19;
	bra.uni 	$L__BB1_2173;
$L__BB1_2154:
	setp.eq.s16 	%p1367, %rs330, 87;
	@%p1367 bra 	$L__BB1_2159;
	setp.eq.s16 	%p1368, %rs330, 90;
	@%p1368 bra 	$L__BB1_2158;
	setp.ne.s16 	%p1369, %rs330, 89;
	@%p1369 bra 	$L__BB1_2125;
	mov.b64 	%rd3406, 18;
	bra.uni 	$L__BB1_2173;
$L__BB1_2158:
	mov.b64 	%rd3406, 21;
	bra.uni 	$L__BB1_2173;
$L__BB1_2159:
	mov.b64 	%rd3406, 17;
	bra.uni 	$L__BB1_2173;
$L__BB1_2160:
	mov.b64 	%rd3406, 16;
	bra.uni 	$L__BB1_2173;
$L__BB1_2161:
	mov.b64 	%rd3406, 15;
	bra.uni 	$L__BB1_2173;
$L__BB1_2162:
	mov.b64 	%rd3406, 5;
	bra.uni 	$L__BB1_2173;
$L__BB1_2163:
	mov.b64 	%rd3406, 14;
	bra.uni 	$L__BB1_2173;
$L__BB1_2164:
	mov.b64 	%rd3406, 12;
	bra.uni 	$L__BB1_2173;
$L__BB1_2165:
	mov.b64 	%rd3406, 10;
	bra.uni 	$L__BB1_2173;
$L__BB1_2166:
	mov.b64 	%rd3406, 9;
	bra.uni 	$L__BB1_2173;
$L__BB1_2167:
	mov.b64 	%rd3406, 8;
	bra.uni 	$L__BB1_2173;
$L__BB1_2168:
	mov.b64 	%rd3406, 13;
	bra.uni 	$L__BB1_2173;
$L__BB1_2169:
	mov.b64 	%rd3406, 6;
	bra.uni 	$L__BB1_2173;
$L__BB1_2170:
	mov.b64 	%rd3406, 4;
	bra.uni 	$L__BB1_2173;
$L__BB1_2171:
	mov.b64 	%rd3406, 20;
	bra.uni 	$L__BB1_2173;
$L__BB1_2172:
	mov.b64 	%rd3406, 23;
$L__BB1_2173:
	mad.lo.s64 	%rd109, %rd107, 31, %rd3406;
	ld.global.u8 	%rs331, [%rd103+4];
	mov.b64 	%rd3407, 0;
	setp.gt.s16 	%p1394, %rs331, 75;
	@%p1394 bra 	$L__BB1_2192;
	setp.gt.s16 	%p1410, %rs331, 68;
	@%p1410 bra 	$L__BB1_2183;
	setp.gt.s16 	%p1418, %rs331, 65;
	@%p1418 bra 	$L__BB1_2179;
	setp.eq.s16 	%p1422, %rs331, 42;
	@%p1422 bra 	$L__BB1_2225;
	setp.eq.s16 	%p1423, %rs331, 65;
	@%p1423 bra 	$L__BB1_2226;
$L__BB1_2178:
	mov.b64 	%rd3407, 22;
	bra.uni 	$L__BB1_2226;
$L__BB1_2179:
	setp.eq.s16 	%p1419, %rs331, 66;
	@%p1419 bra 	$L__BB1_2224;
	setp.eq.s16 	%p1420, %rs331, 67;
	@%p1420 bra 	$L__BB1_2223;
	setp.eq.s16 	%p1421, %rs331, 68;
	@%p1421 bra 	$L__BB1_2182;
	bra.uni 	$L__BB1_2178;
$L__BB1_2182:
	mov.b64 	%rd3407, 3;
	bra.uni 	$L__BB1_2226;
$L__BB1_2183:
	setp.gt.s16 	%p1411, %rs331, 71;
	@%p1411 bra 	$L__BB1_2188;
	setp.eq.s16 	%p1415, %rs331, 69;
	@%p1415 bra 	$L__BB1_2222;
	setp.eq.s16 	%p1416, %rs331, 70;
	@%p1416 bra 	$L__BB1_2221;
	setp.eq.s16 	%p1417, %rs331, 71;
	@%p1417 bra 	$L__BB1_2187;
	bra.uni 	$L__BB1_2178;
$L__BB1_2187:
	mov.b64 	%rd3407, 7;
	bra.uni 	$L__BB1_2226;
$L__BB1_2188:
	setp.eq.s16 	%p1412, %rs331, 72;
	@%p1412 bra 	$L__BB1_2220;
	setp.eq.s16 	%p1413, %rs331, 73;
	@%p1413 bra 	$L__BB1_2219;
	setp.eq.s16 	%p1414, %rs331, 75;
	@%p1414 bra 	$L__BB1_2191;
	bra.uni 	$L__BB1_2178;
$L__BB1_2191:
	mov.b64 	%rd3407, 11;
	bra.uni 	$L__BB1_2226;
$L__BB1_2192:
	setp.gt.s16 	%p1395, %rs331, 82;
	@%p1395 bra 	$L__BB1_2202;
	setp.gt.s16 	%p1403, %rs331, 79;
	@%p1403 bra 	$L__BB1_2198;
	setp.eq.s16 	%p1407, %rs331, 76;
	@%p1407 bra 	$L__BB1_2218;
	setp.eq.s16 	%p1408, %rs331, 77;
	@%p1408 bra 	$L__BB1_2217;
	setp.eq.s16 	%p1409, %rs331, 78;
	@%p1409 bra 	$L__BB1_2197;
	bra.uni 	$L__BB1_2178;
$L__BB1_2197:
	mov.b64 	%rd3407, 2;
	bra.uni 	$L__BB1_2226;
$L__BB1_2198:
	setp.eq.s16 	%p1404, %rs331, 80;
	@%p1404 bra 	$L__BB1_2216;
	setp.eq.s16 	%p1405, %rs331, 81;
	@%p1405 bra 	$L__BB1_2215;
	setp.eq.s16 	%p1406, %rs331, 82;
	@%p1406 bra 	$L__BB1_2201;
	bra.uni 	$L__BB1_2178;
$L__BB1_2201:
	mov.b64 	%rd3407, 1;
	bra.uni 	$L__BB1_2226;
$L__BB1_2202:
	setp.gt.s16 	%p1396, %rs331, 86;
	@%p1396 bra 	$L__BB1_2207;
	setp.eq.s16 	%p1400, %rs331, 83;
	@%p1400 bra 	$L__BB1_2214;
	setp.eq.s16 	%p1401, %rs331, 84;
	@%p1401 bra 	$L__BB1_2213;
	setp.eq.s16 	%p1402, %rs331, 86;
	@%p1402 bra 	$L__BB1_2206;
	bra.uni 	$L__BB1_2178;
$L__BB1_2206:
	mov.b64 	%rd3407, 19;
	bra.uni 	$L__BB1_2226;
$L__BB1_2207:
	setp.eq.s16 	%p1397, %rs331, 87;
	@%p1397 bra 	$L__BB1_2212;
	setp.eq.s16 	%p1398, %rs331, 90;
	@%p1398 bra 	$L__BB1_2211;
	setp.ne.s16 	%p1399, %rs331, 89;
	@%p1399 bra 	$L__BB1_2178;
	mov.b64 	%rd3407, 18;
	bra.uni 	$L__BB1_2226;
$L__BB1_2211:
	mov.b64 	%rd3407, 21;
	bra.uni 	$L__BB1_2226;
$L__BB1_2212:
	mov.b64 	%rd3407, 17;
	bra.uni 	$L__BB1_2226;
$L__BB1_2213:
	mov.b64 	%rd3407, 16;
	bra.uni 	$L__BB1_2226;
$L__BB1_2214:
	mov.b64 	%rd3407, 15;
	bra.uni 	$L__BB1_2226;
$L__BB1_2215:
	mov.b64 	%rd3407, 5;
	bra.uni 	$L__BB1_2226;
$L__BB1_2216:
	mov.b64 	%rd3407, 14;
	bra.uni 	$L__BB1_2226;
$L__BB1_2217:
	mov.b64 	%rd3407, 12;
	bra.uni 	$L__BB1_2226;
$L__BB1_2218:
	mov.b64 	%rd3407, 10;
	bra.uni 	$L__BB1_2226;
$L__BB1_2219:
	mov.b64 	%rd3407, 9;
	bra.uni 	$L__BB1_2226;
$L__BB1_2220:
	mov.b64 	%rd3407, 8;
	bra.uni 	$L__BB1_2226;
$L__BB1_2221:
	mov.b64 	%rd3407, 13;
	bra.uni 	$L__BB1_2226;
$L__BB1_2222:
	mov.b64 	%rd3407, 6;
	bra.uni 	$L__BB1_2226;
$L__BB1_2223:
	mov.b64 	%rd3407, 4;
	bra.uni 	$L__BB1_2226;
$L__BB1_2224:
	mov.b64 	%rd3407, 20;
	bra.uni 	$L__BB1_2226;
$L__BB1_2225:
	mov.b64 	%rd3407, 23;
$L__BB1_2226:
	mad.lo.s64 	%rd111, %rd109, 31, %rd3407;
	ld.global.u8 	%rs332, [%rd103+5];
	mov.b64 	%rd3408, 0;
	setp.gt.s16 	%p1424, %rs332, 75;
	@%p1424 bra 	$L__BB1_2245;
	setp.gt.s16 	%p1440, %rs332, 68;
	@%p1440 bra 	$L__BB1_2236;
	setp.gt.s16 	%p1448, %rs332, 65;
	@%p1448 bra 	$L__BB1_2232;
	setp.eq.s16 	%p1452, %rs332, 42;
	@%p1452 bra 	$L__BB1_2278;
	setp.eq.s16 	%p1453, %rs332, 65;
	@%p1453 bra 	$L__BB1_2279;
$L__BB1_2231:
	mov.b64 	%rd3408, 22;
	bra.uni 	$L__BB1_2279;
$L__BB1_2232:
	setp.eq.s16 	%p1449, %rs332, 66;
	@%p1449 bra 	$L__BB1_2277;
	setp.eq.s16 	%p1450, %rs332, 67;
	@%p1450 bra 	$L__BB1_2276;
	setp.eq.s16 	%p1451, %rs332, 68;
	@%p1451 bra 	$L__BB1_2235;
	bra.uni 	$L__BB1_2231;
$L__BB1_2235:
	mov.b64 	%rd3408, 3;
	bra.uni 	$L__BB1_2279;
$L__BB1_2236:
	setp.gt.s16 	%p1441, %rs332, 71;
	@%p1441 bra 	$L__BB1_2241;
	setp.eq.s16 	%p1445, %rs332, 69;
	@%p1445 bra 	$L__BB1_2275;
	setp.eq.s16 	%p1446, %rs332, 70;
	@%p1446 bra 	$L__BB1_2274;
	setp.eq.s16 	%p1447, %rs332, 71;
	@%p1447 bra 	$L__BB1_2240;
	bra.uni 	$L__BB1_2231;
$L__BB1_2240:
	mov.b64 	%rd3408, 7;
	bra.uni 	$L__BB1_2279;
$L__BB1_2241:
	setp.eq.s16 	%p1442, %rs332, 72;
	@%p1442 bra 	$L__BB1_2273;
	setp.eq.s16 	%p1443, %rs332, 73;
	@%p1443 bra 	$L__BB1_2272;
	setp.eq.s16 	%p1444, %rs332, 75;
	@%p1444 bra 	$L__BB1_2244;
	bra.uni 	$L__BB1_2231;
$L__BB1_2244:
	mov.b64 	%rd3408, 11;
	bra.uni 	$L__BB1_2279;
$L__BB1_2245:
	setp.gt.s16 	%p1425, %rs332, 82;
	@%p1425 bra 	$L__BB1_2255;
	setp.gt.s16 	%p1433, %rs332, 79;
	@%p1433 bra 	$L__BB1_2251;
	setp.eq.s16 	%p1437, %rs332, 76;
	@%p1437 bra 	$L__BB1_2271;
	setp.eq.s16 	%p1438, %rs332, 77;
	@%p1438 bra 	$L__BB1_2270;
	setp.eq.s16 	%p1439, %rs332, 78;
	@%p1439 bra 	$L__BB1_2250;
	bra.uni 	$L__BB1_2231;
$L__BB1_2250:
	mov.b64 	%rd3408, 2;
	bra.uni 	$L__BB1_2279;
$L__BB1_2251:
	setp.eq.s16 	%p1434, %rs332, 80;
	@%p1434 bra 	$L__BB1_2269;
	setp.eq.s16 	%p1435, %rs332, 81;
	@%p1435 bra 	$L__BB1_2268;
	setp.eq.s16 	%p1436, %rs332, 82;
	@%p1436 bra 	$L__BB1_2254;
	bra.uni 	$L__BB1_2231;
$L__BB1_2254:
	mov.b64 	%rd3408, 1;
	bra.uni 	$L__BB1_2279;
$L__BB1_2255:
	setp.gt.s16 	%p1426, %rs332, 86;
	@%p1426 bra 	$L__BB1_2260;
	setp.eq.s16 	%p1430, %rs332, 83;
	@%p1430 bra 	$L__BB1_2267;
	setp.eq.s16 	%p1431, %rs332, 84;
	@%p1431 bra 	$L__BB1_2266;
	setp.eq.s16 	%p1432, %rs332, 86;
	@%p1432 bra 	$L__BB1_2259;
	bra.uni 	$L__BB1_2231;
$L__BB1_2259:
	mov.b64 	%rd3408, 19;
	bra.uni 	$L__BB1_2279;
$L__BB1_2260:
	setp.eq.s16 	%p1427, %rs332, 87;
	@%p1427 bra 	$L__BB1_2265;
	setp.eq.s16 	%p1428, %rs332, 90;
	@%p1428 bra 	$L__BB1_2264;
	setp.ne.s16 	%p1429, %rs332, 89;
	@%p1429 bra 	$L__BB1_2231;
	mov.b64 	%rd3408, 18;
	bra.uni 	$L__BB1_2279;
$L__BB1_2264:
	mov.b64 	%rd3408, 21;
	bra.uni 	$L__BB1_2279;
$L__BB1_2265:
	mov.b64 	%rd3408, 17;
	bra.uni 	$L__BB1_2279;
$L__BB1_2266:
	mov.b64 	%rd3408, 16;
	bra.uni 	$L__BB1_2279;
$L__BB1_2267:
	mov.b64 	%rd3408, 15;
	bra.uni 	$L__BB1_2279;
$L__BB1_2268:
	mov.b64 	%rd3408, 5;
	bra.uni 	$L__BB1_2279;
$L__BB1_2269:
	mov.b64 	%rd3408, 14;
	bra.uni 	$L__BB1_2279;
$L__BB1_2270:
	mov.b64 	%rd3408, 12;
	bra.uni 	$L__BB1_2279;
$L__BB1_2271:
	mov.b64 	%rd3408, 10;
	bra.uni 	$L__BB1_2279;
$L__BB1_2272:
	mov.b64 	%rd3408, 9;
	bra.uni 	$L__BB1_2279;
$L__BB1_2273:
	mov.b64 	%rd3408, 8;
	bra.uni 	$L__BB1_2279;
$L__BB1_2274:
	mov.b64 	%rd3408, 13;
	bra.uni 	$L__BB1_2279;
$L__BB1_2275:
	mov.b64 	%rd3408, 6;
	bra.uni 	$L__BB1_2279;
$L__BB1_2276:
	mov.b64 	%rd3408, 4;
	bra.uni 	$L__BB1_2279;
$L__BB1_2277:
	mov.b64 	%rd3408, 20;
	bra.uni 	$L__BB1_2279;
$L__BB1_2278:
	mov.b64 	%rd3408, 23;
$L__BB1_2279:
	mad.lo.s64 	%rd113, %rd111, 31, %rd3408;
	ld.global.u8 	%rs333, [%rd103+6];
	mov.b64 	%rd3409, 0;
	setp.gt.s16 	%p1454, %rs333, 75;
	@%p1454 bra 	$L__BB1_2298;
	setp.gt.s16 	%p1470, %rs333, 68;
	@%p1470 bra 	$L__BB1_2289;
	setp.gt.s16 	%p1478, %rs333, 65;
	@%p1478 bra 	$L__BB1_2285;
	setp.eq.s16 	%p1482, %rs333, 42;
	@%p1482 bra 	$L__BB1_2331;
	setp.eq.s16 	%p1483, %rs333, 65;
	@%p1483 bra 	$L__BB1_2332;
$L__BB1_2284:
	mov.b64 	%rd3409, 22;
	bra.uni 	$L__BB1_2332;
$L__BB1_2285:
	setp.eq.s16 	%p1479, %rs333, 66;
	@%p1479 bra 	$L__BB1_2330;
	setp.eq.s16 	%p1480, %rs333, 67;
	@%p1480 bra 	$L__BB1_2329;
	setp.eq.s16 	%p1481, %rs333, 68;
	@%p1481 bra 	$L__BB1_2288;
	bra.uni 	$L__BB1_2284;
$L__BB1_2288:
	mov.b64 	%rd3409, 3;
	bra.uni 	$L__BB1_2332;
$L__BB1_2289:
	setp.gt.s16 	%p1471, %rs333, 71;
	@%p1471 bra 	$L__BB1_2294;
	setp.eq.s16 	%p1475, %rs333, 69;
	@%p1475 bra 	$L__BB1_2328;
	setp.eq.s16 	%p1476, %rs333, 70;
	@%p1476 bra 	$L__BB1_2327;
	setp.eq.s16 	%p1477, %rs333, 71;
	@%p1477 bra 	$L__BB1_2293;
	bra.uni 	$L__BB1_2284;
$L__BB1_2293:
	mov.b64 	%rd3409, 7;
	bra.uni 	$L__BB1_2332;
$L__BB1_2294:
	setp.eq.s16 	%p1472, %rs333, 72;
	@%p1472 bra 	$L__BB1_2326;
	setp.eq.s16 	%p1473, %rs333, 73;
	@%p1473 bra 	$L__BB1_2325;
	setp.eq.s16 	%p1474, %rs333, 75;
	@%p1474 bra 	$L__BB1_2297;
	bra.uni 	$L__BB1_2284;
$L__BB1_2297:
	mov.b64 	%rd3409, 11;
	bra.uni 	$L__BB1_2332;
$L__BB1_2298:
	setp.gt.s16 	%p1455, %rs333, 82;
	@%p1455 bra 	$L__BB1_2308;
	setp.gt.s16 	%p1463, %rs333, 79;
	@%p1463 bra 	$L__BB1_2304;
	setp.eq.s16 	%p1467, %rs333, 76;
	@%p1467 bra 	$L__BB1_2324;
	setp.eq.s16 	%p1468, %rs333, 77;
	@%p1468 bra 	$L__BB1_2323;
	setp.eq.s16 	%p1469, %rs333, 78;
	@%p1469 bra 	$L__BB1_2303;
	bra.uni 	$L__BB1_2284;
$L__BB1_2303:
	mov.b64 	%rd3409, 2;
	bra.uni 	$L__BB1_2332;
$L__BB1_2304:
	setp.eq.s16 	%p1464, %rs333, 80;
	@%p1464 bra 	$L__BB1_2322;
	setp.eq.s16 	%p1465, %rs333, 81;
	@%p1465 bra 	$L__BB1_2321;
	setp.eq.s16 	%p1466, %rs333, 82;
	@%p1466 bra 	$L__BB1_2307;
	bra.uni 	$L__BB1_2284;
$L__BB1_2307:
	mov.b64 	%rd3409, 1;
	bra.uni 	$L__BB1_2332;
$L__BB1_2308:
	setp.gt.s16 	%p1456, %rs333, 86;
	@%p1456 bra 	$L__BB1_2313;
	setp.eq.s16 	%p1460, %rs333, 83;
	@%p1460 bra 	$L__BB1_2320;
	setp.eq.s16 	%p1461, %rs333, 84;
	@%p1461 bra 	$L__BB1_2319;
	setp.eq.s16 	%p1462, %rs333, 86;
	@%p1462 bra 	$L__BB1_2312;
	bra.uni 	$L__BB1_2284;
$L__BB1_2312:
	mov.b64 	%rd3409, 19;
	bra.uni 	$L__BB1_2332;
$L__BB1_2313:
	setp.eq.s16 	%p1457, %rs333, 87;
	@%p1457 bra 	$L__BB1_2318;
	setp.eq.s16 	%p1458, %rs333, 90;
	@%p1458 bra 	$L__BB1_2317;
	setp.ne.s16 	%p1459, %rs333, 89;
	@%p1459 bra 	$L__BB1_2284;
	mov.b64 	%rd3409, 18;
	bra.uni 	$L__BB1_2332;
$L__BB1_2317:
	mov.b64 	%rd3409, 21;
	bra.uni 	$L__BB1_2332;
$L__BB1_2318:
	mov.b64 	%rd3409, 17;
	bra.uni 	$L__BB1_2332;
$L__BB1_2319:
	mov.b64 	%rd3409, 16;
	bra.uni 	$L__BB1_2332;
$L__BB1_2320:
	mov.b64 	%rd3409, 15;
	bra.uni 	$L__BB1_2332;
$L__BB1_2321:
	mov.b64 	%rd3409, 5;
	bra.uni 	$L__BB1_2332;
$L__BB1_2322:
	mov.b64 	%rd3409, 14;
	bra.uni 	$L__BB1_2332;
$L__BB1_2323:
	mov.b64 	%rd3409, 12;
	bra.uni 	$L__BB1_2332;
$L__BB1_2324:
	mov.b64 	%rd3409, 10;
	bra.uni 	$L__BB1_2332;
$L__BB1_2325:
	mov.b64 	%rd3409, 9;
	bra.uni 	$L__BB1_2332;
$L__BB1_2326:
	mov.b64 	%rd3409, 8;
	bra.uni 	$L__BB1_2332;
$L__BB1_2327:
	mov.b64 	%rd3409, 13;
	bra.uni 	$L__BB1_2332;
$L__BB1_2328:
	mov.b64 	%rd3409, 6;
	bra.uni 	$L__BB1_2332;
$L__BB1_2329:
	mov.b64 	%rd3409, 4;
	bra.uni 	$L__BB1_2332;
$L__BB1_2330:
	mov.b64 	%rd3409, 20;
	bra.uni 	$L__BB1_2332;
$L__BB1_2331:
	mov.b64 	%rd3409, 23;
$L__BB1_2332:
	mad.lo.s64 	%rd115, %rd113, 31, %rd3409;
	ld.global.u8 	%rs334, [%rd103+7];
	mov.b64 	%rd3410, 0;
	setp.gt.s16 	%p1484, %rs334, 75;
	@%p1484 bra 	$L__BB1_2351;
	setp.gt.s16 	%p1500, %rs334, 68;
	@%p1500 bra 	$L__BB1_2342;
	setp.gt.s16 	%p1508, %rs334, 65;
	@%p1508 bra 	$L__BB1_2338;
	setp.eq.s16 	%p1512, %rs334, 42;
	@%p1512 bra 	$L__BB1_2384;
	setp.eq.s16 	%p1513, %rs334, 65;
	@%p1513 bra 	$L__BB1_2385;
$L__BB1_2337:
	mov.b64 	%rd3410, 22;
	bra.uni 	$L__BB1_2385;
$L__BB1_2338:
	setp.eq.s16 	%p1509, %rs334, 66;
	@%p1509 bra 	$L__BB1_2383;
	setp.eq.s16 	%p1510, %rs334, 67;
	@%p1510 bra 	$L__BB1_2382;
	setp.eq.s16 	%p1511, %rs334, 68;
	@%p1511 bra 	$L__BB1_2341;
	bra.uni 	$L__BB1_2337;
$L__BB1_2341:
	mov.b64 	%rd3410, 3;
	bra.uni 	$L__BB1_2385;
$L__BB1_2342:
	setp.gt.s16 	%p1501, %rs334, 71;
	@%p1501 bra 	$L__BB1_2347;
	setp.eq.s16 	%p1505, %rs334, 69;
	@%p1505 bra 	$L__BB1_2381;
	setp.eq.s16 	%p1506, %rs334, 70;
	@%p1506 bra 	$L__BB1_2380;
	setp.eq.s16 	%p1507, %rs334, 71;
	@%p1507 bra 	$L__BB1_2346;
	bra.uni 	$L__BB1_2337;
$L__BB1_2346:
	mov.b64 	%rd3410, 7;
	bra.uni 	$L__BB1_2385;
$L__BB1_2347:
	setp.eq.s16 	%p1502, %rs334, 72;
	@%p1502 bra 	$L__BB1_2379;
	setp.eq.s16 	%p1503, %rs334, 73;
	@%p1503 bra 	$L__BB1_2378;
	setp.eq.s16 	%p1504, %rs334, 75;
	@%p1504 bra 	$L__BB1_2350;
	bra.uni 	$L__BB1_2337;
$L__BB1_2350:
	mov.b64 	%rd3410, 11;
	bra.uni 	$L__BB1_2385;
$L__BB1_2351:
	setp.gt.s16 	%p1485, %rs334, 82;
	@%p1485 bra 	$L__BB1_2361;
	setp.gt.s16 	%p1493, %rs334, 79;
	@%p1493 bra 	$L__BB1_2357;
	setp.eq.s16 	%p1497, %rs334, 76;
	@%p1497 bra 	$L__BB1_2377;
	setp.eq.s16 	%p1498, %rs334, 77;
	@%p1498 bra 	$L__BB1_2376;
	setp.eq.s16 	%p1499, %rs334, 78;
	@%p1499 bra 	$L__BB1_2356;
	bra.uni 	$L__BB1_2337;
$L__BB1_2356:
	mov.b64 	%rd3410, 2;
	bra.uni 	$L__BB1_2385;
$L__BB1_2357:
	setp.eq.s16 	%p1494, %rs334, 80;
	@%p1494 bra 	$L__BB1_2375;
	setp.eq.s16 	%p1495, %rs334, 81;
	@%p1495 bra 	$L__BB1_2374;
	setp.eq.s16 	%p1496, %rs334, 82;
	@%p1496 bra 	$L__BB1_2360;
	bra.uni 	$L__BB1_2337;
$L__BB1_2360:
	mov.b64 	%rd3410, 1;
	bra.uni 	$L__BB1_2385;
$L__BB1_2361:
	setp.gt.s16 	%p1486, %rs334, 86;
	@%p1486 bra 	$L__BB1_2366;
	setp.eq.s16 	%p1490, %rs334, 83;
	@%p1490 bra 	$L__BB1_2373;
	setp.eq.s16 	%p1491, %rs334, 84;
	@%p1491 bra 	$L__BB1_2372;
	setp.eq.s16 	%p1492, %rs334, 86;
	@%p1492 bra 	$L__BB1_2365;
	bra.uni 	$L__BB1_2337;
$L__BB1_2365:
	mov.b64 	%rd3410, 19;
	bra.uni 	$L__BB1_2385;
$L__BB1_2366:
	setp.eq.s16 	%p1487, %rs334, 87;
	@%p1487 bra 	$L__BB1_2371;
	setp.eq.s16 	%p1488, %rs334, 90;
	@%p1488 bra 	$L__BB1_2370;
	setp.ne.s16 	%p1489, %rs334, 89;
	@%p1489 bra 	$L__BB1_2337;
	mov.b64 	%rd3410, 18;
	bra.uni 	$L__BB1_2385;
$L__BB1_2370:
	mov.b64 	%rd3410, 21;
	bra.uni 	$L__BB1_2385;
$L__BB1_2371:
	mov.b64 	%rd3410, 17;
	bra.uni 	$L__BB1_2385;
$L__BB1_2372:
	mov.b64 	%rd3410, 16;
	bra.uni 	$L__BB1_2385;
$L__BB1_2373:
	mov.b64 	%rd3410, 15;
	bra.uni 	$L__BB1_2385;
$L__BB1_2374:
	mov.b64 	%rd3410, 5;
	bra.uni 	$L__BB1_2385;
$L__BB1_2375:
	mov.b64 	%rd3410, 14;
	bra.uni 	$L__BB1_2385;
$L__BB1_2376:
	mov.b64 	%rd3410, 12;
	bra.uni 	$L__BB1_2385;
$L__BB1_2377:
	mov.b64 	%rd3410, 10;
	bra.uni 	$L__BB1_2385;
$L__BB1_2378:
	mov.b64 	%rd3410, 9;
	bra.uni 	$L__BB1_2385;
$L__BB1_2379:
	mov.b64 	%rd3410, 8;
	bra.uni 	$L__BB1_2385;
$L__BB1_2380:
	mov.b64 	%rd3410, 13;
	bra.uni 	$L__BB1_2385;
$L__BB1_2381:
	mov.b64 	%rd3410, 6;
	bra.uni 	$L__BB1_2385;
$L__BB1_2382:
	mov.b64 	%rd3410, 4;
	bra.uni 	$L__BB1_2385;
$L__BB1_2383:
	mov.b64 	%rd3410, 20;
	bra.uni 	$L__BB1_2385;
$L__BB1_2384:
	mov.b64 	%rd3410, 23;
$L__BB1_2385:
	setp.lt.s32 	%p1514, %r272, 0;
	mad.lo.s64 	%rd117, %rd115, 31, %rd3410;
	@%p1514 bra 	$L__BB1_2409;
	mov.b32 	%r1535, 0;
	mov.u32 	%r1534, %r272;
$L__BB1_2387:
	sub.s32 	%r1022, %r1534, %r1535;
	shr.u32 	%r1023, %r1022, 31;
	add.s32 	%r1024, %r1022, %r1023;
	shr.s32 	%r1025, %r1024, 1;
	add.s32 	%r278, %r1025, %r1535;
	setp.lt.s32 	%p1515, %r278, 0;
	setp.ge.u32 	%p1516, %r278, %r271;
	or.pred  	%p1517, %p1515, %p1516;
	@%p1517 bra 	$L__BB1_2409;
	mul.wide.u32 	%rd1511, %r278, 8;
	add.s64 	%rd1512, %rd101, %rd1511;
	ld.global.u64 	%rd118, [%rd1512];
	setp.eq.s64 	%p1518, %rd118, %rd117;
	@%p1518 bra 	$L__BB1_2390;
	setp.lt.u64 	%p1519, %rd118, %rd117;
	add.s32 	%r1027, %r278, 1;
	add.s32 	%r1028, %r278, -1;
	selp.b32 	%r1535, %r1027, %r1535, %p1519;
	selp.b32 	%r1534, %r1534, %r1028, %p1519;
	setp.gt.s32 	%p1520, %r1535, %r1534;
	@%p1520 bra 	$L__BB1_2409;
	bra.uni 	$L__BB1_2387;
$L__BB1_2390:
	ld.global.u64 	%rd1513, [%rd1+24];
	cvta.to.global.u64 	%rd1514, %rd1513;
	mul.wide.u32 	%rd1515, %r278, 4;
	add.s64 	%rd1516, %rd1514, %rd1515;
	ld.global.u32 	%r281, [%rd1516];
	ld.global.u64 	%rd1517, [%rd1+32];
	cvta.to.global.u64 	%rd1518, %rd1517;
	add.s64 	%rd1519, %rd1518, %rd1515;
	ld.global.u32 	%r1029, [%rd1519];
	setp.eq.s32 	%p1521, %r281, -1;
	setp.eq.s32 	%p1522, %r1029, 0;
	or.pred  	%p1523, %p1521, %p1522;
	setp.gt.s32 	%p1524, %r1540, 99;
	or.pred  	%p1525, %p1523, %p1524;
	@%p1525 bra 	$L__BB1_2409;
	ld.global.u64 	%rd1520, [%rd1+40];
	cvta.to.global.u64 	%rd119, %rd1520;
	mul.wide.u32 	%rd1521, %r281, 4;
	add.s64 	%rd120, %rd119, %rd1521;
	ld.global.u32 	%r283, [%rd120];
	shr.u32 	%r284, %r283, 16;
	ld.global.u32 	%r285, [%rd1];
	setp.ge.u32 	%p1526, %r284, %r285;
	@%p1526 bra 	$L__BB1_2393;
	and.b32  	%r1030, %r283, 65535;
	mul.wide.s32 	%rd1522, %r1540, 20;
	add.s64 	%rd1523, %rd4, %rd1522;
	st.local.u32 	[%rd1523], %r284;
	st.local.u32 	[%rd1523+4], %r1532;
	st.local.u32 	[%rd1523+8], %r1030;
	mov.b32 	%r1031, 1092616192;
	st.local.u32 	[%rd1523+12], %r1031;
	mov.b32 	%r1032, 1;
	st.local.u32 	[%rd1523+16], %r1032;
	add.s32 	%r1540, %r1540, 1;
$L__BB1_2393:
	setp.lt.u32 	%p1527, %r1029, 2;
	setp.gt.s32 	%p1528, %r1540, 99;
	or.pred  	%p1529, %p1527, %p1528;
	@%p1529 bra 	$L__BB1_2409;
	setp.eq.s32 	%p1530, %r281, -2;
	@%p1530 bra 	$L__BB1_2397;
	ld.global.u32 	%r288, [%rd120+4];
	shr.u32 	%r289, %r288, 16;
	setp.ge.u32 	%p1531, %r289, %r285;
	@%p1531 bra 	$L__BB1_2397;
	and.b32  	%r1033, %r288, 65535;
	mul.wide.s32 	%rd1524, %r1540, 20;
	add.s64 	%rd1525, %rd4, %rd1524;
	st.local.u32 	[%rd1525], %r289;
	st.local.u32 	[%rd1525+4], %r1532;
	st.local.u32 	[%rd1525+8], %r1033;
	mov.b32 	%r1034, 1092616192;
	st.local.u32 	[%rd1525+12], %r1034;
	mov.b32 	%r1035, 1;
	st.local.u32 	[%rd1525+16], %r1035;
	add.s32 	%r1540, %r1540, 1;
$L__BB1_2397:
	setp.lt.u32 	%p1532, %r1029, 3;
	setp.gt.s32 	%p1533, %r1540, 99;
	or.pred  	%p1534, %p1532, %p1533;
	@%p1534 bra 	$L__BB1_2409;
	add.s32 	%r292, %r281, 2;
	setp.eq.s32 	%p1535, %r292, -1;
	@%p1535 bra 	$L__BB1_2401;
	mul.wide.u32 	%rd1526, %r292, 4;
	add.s64 	%rd1527, %rd119, %rd1526;
	ld.global.u32 	%r293, [%rd1527];
	shr.u32 	%r294, %r293, 16;
	setp.ge.u32 	%p1536, %r294, %r285;
	@%p1536 bra 	$L__BB1_2401;
	and.b32  	%r1036, %r293, 65535;
	mul.wide.s32 	%rd1528, %r1540, 20;
	add.s64 	%rd1529, %rd4, %rd1528;
	st.local.u32 	[%rd1529], %r294;
	st.local.u32 	[%rd1529+4], %r1532;
	st.local.u32 	[%rd1529+8], %r1036;
	mov.b32 	%r1037, 1092616192;
	st.local.u32 	[%rd1529+12], %r1037;
	mov.b32 	%r1038, 1;
	st.local.u32 	[%rd1529+16], %r1038;
	add.s32 	%r1540, %r1540, 1;
$L__BB1_2401:
	setp.lt.u32 	%p1537, %r1029, 4;
	setp.gt.s32 	%p1538, %r1540, 99;
	or.pred  	%p1539, %p1537, %p1538;
	@%p1539 bra 	$L__BB1_2409;
	add.s32 	%r297, %r281, 3;
	setp.eq.s32 	%p1540, %r297, -1;
	@%p1540 bra 	$L__BB1_2405;
	mul.wide.u32 	%rd1530, %r297, 4;
	add.s64 	%rd1531, %rd119, %rd1530;
	ld.global.u32 	%r298, [%rd1531];
	shr.u32 	%r299, %r298, 16;
	setp.ge.u32 	%p1541, %r299, %r285;
	@%p1541 bra 	$L__BB1_2405;
	and.b32  	%r1039, %r298, 65535;
	mul.wide.s32 	%rd1532, %r1540, 20;
	add.s64 	%rd1533, %rd4, %rd1532;
	st.local.u32 	[%rd1533], %r299;
	st.local.u32 	[%rd1533+4], %r1532;
	st.local.u32 	[%rd1533+8], %r1039;
	mov.b32 	%r1040, 1092616192;
	st.local.u32 	[%rd1533+12], %r1040;
	mov.b32 	%r1041, 1;
	st.local.u32 	[%rd1533+16], %r1041;
	add.s32 	%r1540, %r1540, 1;
$L__BB1_2405:
	setp.lt.u32 	%p1542, %r1029, 5;
	setp.gt.s32 	%p1543, %r1540, 99;
	or.pred  	%p1544, %p1542, %p1543;
	@%p1544 bra 	$L__BB1_2409;
	add.s32 	%r302, %r281, 4;
	setp.eq.s32 	%p1545, %r302, -1;
	@%p1545 bra 	$L__BB1_2409;
	mul.wide.u32 	%rd1534, %r302, 4;
	add.s64 	%rd1535, %rd119, %rd1534;
	ld.global.u32 	%r303, [%rd1535];
	shr.u32 	%r304, %r303, 16;
	setp.ge.u32 	%p1546, %r304, %r285;
	@%p1546 bra 	$L__BB1_2409;
	and.b32  	%r1042, %r303, 65535;
	mul.wide.s32 	%rd1536, %r1540, 20;
	add.s64 	%rd1537, %rd4, %rd1536;
	st.local.u32 	[%rd1537], %r304;
	st.local.u32 	[%rd1537+4], %r1532;
	st.local.u32 	[%rd1537+8], %r1042;
	mov.b32 	%r1043, 1092616192;
	st.local.u32 	[%rd1537+12], %r1043;
	mov.b32 	%r1044, 1;
	st.local.u32 	[%rd1537+16], %r1044;
	add.s32 	%r1540, %r1540, 1;
$L__BB1_2409:
	add.s32 	%r1045, %r1532, 9;
	setp.le.u32 	%p1547, %r1045, %r273;
	setp.lt.s32 	%p1548, %r1540, 100;
	and.pred  	%p1549, %p1547, %p1548;
	add.s32 	%r1532, %r1532, 1;
	@%p1549 bra 	$L__BB1_1961;
$L__BB1_2410:
	setp.lt.s32 	%p1550, %r1540, 1;
	setp.ge.u32 	%p1551, %r1742, %r807;
	or.pred  	%p1552, %p1550, %p1551;
	@%p1552 bra 	$L__BB1_2931;
	mov.b32 	%r1542, 0;
$L__BB1_2412:
	mul.wide.u32 	%rd1538, %r1542, 20;
	add.s64 	%rd1539, %rd4, %rd1538;
	ld.local.u32 	%r311, [%rd1539];
	ld.local.u8 	%rs335, [%rd1539+16];
	setp.eq.s16 	%p1553, %rs335, 0;
	@%p1553 bra 	$L__BB1_2930;
	ld.global.u32 	%r1047, [%rd1];
	setp.ge.u32 	%p1554, %r311, %r1047;
	@%p1554 bra 	$L__BB1_2930;
	mov.b32 	%r1545, 0;
	mov.u32 	%r1544, %r1542;
$L__BB1_2415:
	mul.wide.u32 	%rd1540, %r1544, 20;
	add.s64 	%rd1541, %rd4, %rd1540;
	add.s64 	%rd121, %rd1541, 16;
	ld.local.u8 	%rs81, [%rd1541+16];
	setp.eq.s16 	%p1555, %rs81, 0;
	@%p1555 bra 	$L__BB1_2418;
	ld.local.u32 	%r1049, [%rd121+-16];
	setp.ne.s32 	%p1556, %r1049, %r311;
	@%p1556 bra 	$L__BB1_2418;
	ld.local.u32 	%r1050, [%rd121+-12];
	ld.local.u32 	%r1051, [%rd121+-8];
	ld.local.f32 	%f151, [%rd121+-4];
	ld.local.v2.u8 	{%rs336, %rs337}, [%rd121+2];
	add.s32 	%r314, %r1545, 1;
	mul.wide.s32 	%rd1542, %r1545, 20;
	add.s64 	%rd1543, %rd5, %rd1542;
	ld.local.u8 	%r1052, [%rd121+1];
	st.local.u32 	[%rd1543], %r311;
	st.local.u32 	[%rd1543+4], %r1050;
	st.local.u32 	[%rd1543+8], %r1051;
	st.local.f32 	[%rd1543+12], %f151;
	cvt.u32.u16 	%r1053, %rs81;
	prmt.b32 	%r1054, %r1053, %r1052, 0x3340U;
	cvt.u32.u16 	%r1055, %rs337;
	cvt.u32.u16 	%r1056, %rs336;
	prmt.b32 	%r1057, %r1056, %r1055, 0x3340U;
	prmt.b32 	%r1058, %r1054, %r1057, 0x5410U;
	st.local.u32 	[%rd1543+16], %r1058;
	mov.b16 	%rs338, 0;
	st.local.u8 	[%rd121], %rs338;
	mov.u32 	%r1545, %r314;
$L__BB1_2418:
	add.s32 	%r1544, %r1544, 1;
	setp.lt.s32 	%p1557, %r1544, %r1540;
	setp.lt.s32 	%p1558, %r1545, 20;
	and.pred  	%p1559, %p1557, %p1558;
	@%p1559 bra 	$L__BB1_2415;
	setp.lt.s32 	%p1560, %r1545, 1;
	@%p1560 bra 	$L__BB1_2930;
	ld.local.u32 	%r317, [%rd5+4];
	ld.local.u32 	%r1059, [%rd5+8];
	ld.global.u64 	%rd1544, [%rd1+80];
	cvta.to.global.u64 	%rd1545, %rd1544;
	mul.wide.u32 	%rd1546, %r311, 4;
	add.s64 	%rd1547, %rd1545, %rd1546;
	ld.global.u32 	%r319, [%rd1547];
	ld.global.u64 	%rd1548, [%rd1+72];
	cvta.to.global.u64 	%rd1549, %rd1548;
	mul.wide.u32 	%rd1550, %r311, 2;
	add.s64 	%rd1551, %rd1549, %rd1550;
	ld.global.u16 	%rs82, [%rd1551];
	ld.global.u32 	%r320, [%rd1+8];
	setp.ge.u32 	%p1561, %r319, %r320;
	@%p1561 bra 	$L__BB1_2930;
	cvt.u32.u16 	%r321, %rs82;
	add.s32 	%r1060, %r319, %r321;
	setp.gt.u32 	%p1562, %r1060, %r320;
	setp.ge.u32 	%p1563, %r1059, %r321;
	or.pred  	%p1564, %p1562, %p1563;
	@%p1564 bra 	$L__BB1_2930;
	ld.global.u64 	%rd122, [%rd1+88];
	cvta.to.global.u64 	%rd1552, %rd122;
	cvt.u64.u32 	%rd1553, %r319;
	add.s64 	%rd123, %rd1552, %rd1553;
	setp.eq.s32 	%p1565, %r317, 0;
	setp.eq.s32 	%p1566, %r1059, 0;
	mov.b32 	%r1550, 0;
	or.pred  	%p1567, %p1565, %p1566;
	mov.u32 	%r1551, %r1550;
	@%p1567 bra 	$L__BB1_2537;
	min.u32 	%r322, %r317, %r1059;
	mov.b32 	%r1551, 0;
	mov.u32 	%r1550, %r1551;
$L__BB1_2424:
	mov.u32 	%r324, %r1550;
	not.b32 	%r1063, %r324;
	add.s32 	%r325, %r317, %r1063;
	add.s32 	%r326, %r1059, %r1063;
	setp.lt.s32 	%p1569, %r325, 0;
	mov.pred 	%p3731, 0;
	@%p1569 bra 	$L__BB1_2426;
	ld.global.u16 	%r1064, [%rd7+616];
	setp.lt.u32 	%p3731, %r325, %r1064;
$L__BB1_2426:
	setp.ge.u32 	%p1570, %r326, %r321;
	not.pred 	%p1571, %p3731;
	or.pred  	%p1572, %p1571, %p1570;
	mov.u32 	%r1550, %r324;
	@%p1572 bra 	$L__BB1_2537;
	cvt.s64.s32 	%rd1554, %r325;
	add.s64 	%rd1555, %rd7, %rd1554;
	ld.global.u8 	%rs83, [%rd1555+416];
	cvt.u64.u32 	%rd1556, %r326;
	add.s64 	%rd1557, %rd123, %rd1556;
	ld.global.u8 	%rs84, [%rd1557];
	setp.eq.s16 	%p1573, %rs83, %rs84;
	@%p1573 bra 	$L__BB1_2536;
	mov.b64 	%rd3411, 0;
	setp.gt.s16 	%p1574, %rs84, 75;
	@%p1574 bra 	$L__BB1_2447;
	setp.gt.s16 	%p1590, %rs84, 68;
	@%p1590 bra 	$L__BB1_2438;
	setp.gt.s16 	%p1598, %rs84, 65;
	@%p1598 bra 	$L__BB1_2434;
	setp.eq.s16 	%p1602, %rs84, 42;
	@%p1602 bra 	$L__BB1_2480;
	setp.eq.s16 	%p1603, %rs84, 65;
	@%p1603 bra 	$L__BB1_2481;
$L__BB1_2433:
	mov.b64 	%rd3411, 22;
	bra.uni 	$L__BB1_2481;
$L__BB1_2434:
	setp.eq.s16 	%p1599, %rs84, 66;
	@%p1599 bra 	$L__BB1_2479;
	setp.eq.s16 	%p1600, %rs84, 67;
	@%p1600 bra 	$L__BB1_2478;
	setp.eq.s16 	%p1601, %rs84, 68;
	@%p1601 bra 	$L__BB1_2437;
	bra.uni 	$L__BB1_2433;
$L__BB1_2437:
	mov.b64 	%rd3411, 3;
	bra.uni 	$L__BB1_2481;
$L__BB1_2438:
	setp.gt.s16 	%p1591, %rs84, 71;
	@%p1591 bra 	$L__BB1_2443;
	setp.eq.s16 	%p1595, %rs84, 69;
	@%p1595 bra 	$L__BB1_2477;
	setp.eq.s16 	%p1596, %rs84, 70;
	@%p1596 bra 	$L__BB1_2476;
	setp.eq.s16 	%p1597, %rs84, 71;
	@%p1597 bra 	$L__BB1_2442;
	bra.uni 	$L__BB1_2433;
$L__BB1_2442:
	mov.b64 	%rd3411, 7;
	bra.uni 	$L__BB1_2481;
$L__BB1_2443:
	setp.eq.s16 	%p1592, %rs84, 72;
	@%p1592 bra 	$L__BB1_2475;
	setp.eq.s16 	%p1593, %rs84, 73;
	@%p1593 bra 	$L__BB1_2474;
	setp.eq.s16 	%p1594, %rs84, 75;
	@%p1594 bra 	$L__BB1_2446;
	bra.uni 	$L__BB1_2433;
$L__BB1_2446:
	mov.b64 	%rd3411, 11;
	bra.uni 	$L__BB1_2481;
$L__BB1_2447:
	setp.gt.s16 	%p1575, %rs84, 82;
	@%p1575 bra 	$L__BB1_2457;
	setp.gt.s16 	%p1583, %rs84, 79;
	@%p1583 bra 	$L__BB1_2453;
	setp.eq.s16 	%p1587, %rs84, 76;
	@%p1587 bra 	$L__BB1_2473;
	setp.eq.s16 	%p1588, %rs84, 77;
	@%p1588 bra 	$L__BB1_2472;
	setp.eq.s16 	%p1589, %rs84, 78;
	@%p1589 bra 	$L__BB1_2452;
	bra.uni 	$L__BB1_2433;
$L__BB1_2452:
	mov.b64 	%rd3411, 2;
	bra.uni 	$L__BB1_2481;
$L__BB1_2453:
	setp.eq.s16 	%p1584, %rs84, 80;
	@%p1584 bra 	$L__BB1_2471;
	setp.eq.s16 	%p1585, %rs84, 81;
	@%p1585 bra 	$L__BB1_2470;
	setp.eq.s16 	%p1586, %rs84, 82;
	@%p1586 bra 	$L__BB1_2456;
	bra.uni 	$L__BB1_2433;
$L__BB1_2456:
	mov.b64 	%rd3411, 1;
	bra.uni 	$L__BB1_2481;
$L__BB1_2457:
	setp.gt.s16 	%p1576, %rs84, 86;
	@%p1576 bra 	$L__BB1_2462;
	setp.eq.s16 	%p1580, %rs84, 83;
	@%p1580 bra 	$L__BB1_2469;
	setp.eq.s16 	%p1581, %rs84, 84;
	@%p1581 bra 	$L__BB1_2468;
	setp.eq.s16 	%p1582, %rs84, 86;
	@%p1582 bra 	$L__BB1_2461;
	bra.uni 	$L__BB1_2433;
$L__BB1_2461:
	mov.b64 	%rd3411, 19;
	bra.uni 	$L__BB1_2481;
$L__BB1_2462:
	setp.eq.s16 	%p1577, %rs84, 87;
	@%p1577 bra 	$L__BB1_2467;
	setp.eq.s16 	%p1578, %rs84, 90;
	@%p1578 bra 	$L__BB1_2466;
	setp.ne.s16 	%p1579, %rs84, 89;
	@%p1579 bra 	$L__BB1_2433;
	mov.b64 	%rd3411, 18;
	bra.uni 	$L__BB1_2481;
$L__BB1_2466:
	mov.b64 	%rd3411, 21;
	bra.uni 	$L__BB1_2481;
$L__BB1_2467:
	mov.b64 	%rd3411, 17;
	bra.uni 	$L__BB1_2481;
$L__BB1_2468:
	mov.b64 	%rd3411, 16;
	bra.uni 	$L__BB1_2481;
$L__BB1_2469:
	mov.b64 	%rd3411, 15;
	bra.uni 	$L__BB1_2481;
$L__BB1_2470:
	mov.b64 	%rd3411, 5;
	bra.uni 	$L__BB1_2481;
$L__BB1_2471:
	mov.b64 	%rd3411, 14;
	bra.uni 	$L__BB1_2481;
$L__BB1_2472:
	mov.b64 	%rd3411, 12;
	bra.uni 	$L__BB1_2481;
$L__BB1_2473:
	mov.b64 	%rd3411, 10;
	bra.uni 	$L__BB1_2481;
$L__BB1_2474:
	mov.b64 	%rd3411, 9;
	bra.uni 	$L__BB1_2481;
$L__BB1_2475:
	mov.b64 	%rd3411, 8;
	bra.uni 	$L__BB1_2481;
$L__BB1_2476:
	mov.b64 	%rd3411, 13;
	bra.uni 	$L__BB1_2481;
$L__BB1_2477:
	mov.b64 	%rd3411, 6;
	bra.uni 	$L__BB1_2481;
$L__BB1_2478:
	mov.b64 	%rd3411, 4;
	bra.uni 	$L__BB1_2481;
$L__BB1_2479:
	mov.b64 	%rd3411, 20;
	bra.uni 	$L__BB1_2481;
$L__BB1_2480:
	mov.b64 	%rd3411, 23;
$L__BB1_2481:
	mov.b64 	%rd3412, 0;
	setp.gt.s16 	%p1604, %rs83, 75;
	@%p1604 bra 	$L__BB1_2500;
	setp.gt.s16 	%p1620, %rs83, 68;
	@%p1620 bra 	$L__BB1_2491;
	setp.gt.s16 	%p1628, %rs83, 65;
	@%p1628 bra 	$L__BB1_2487;
	setp.eq.s16 	%p1632, %rs83, 42;
	@%p1632 bra 	$L__BB1_2533;
	setp.eq.s16 	%p1633, %rs83, 65;
	@%p1633 bra 	$L__BB1_2534;
$L__BB1_2486:
	mov.b64 	%rd3412, 528;
	bra.uni 	$L__BB1_2534;
$L__BB1_2487:
	setp.eq.s16 	%p1629, %rs83, 66;
	@%p1629 bra 	$L__BB1_2532;
	setp.eq.s16 	%p1630, %rs83, 67;
	@%p1630 bra 	$L__BB1_2531;
	setp.eq.s16 	%p1631, %rs83, 68;
	@%p1631 bra 	$L__BB1_2490;
	bra.uni 	$L__BB1_2486;
$L__BB1_2490:
	mov.b64 	%rd3412, 72;
	bra.uni 	$L__BB1_2534;
$L__BB1_2491:
	setp.gt.s16 	%p1621, %rs83, 71;
	@%p1621 bra 	$L__BB1_2496;
	setp.eq.s16 	%p1625, %rs83, 69;
	@%p1625 bra 	$L__BB1_2530;
	setp.eq.s16 	%p1626, %rs83, 70;
	@%p1626 bra 	$L__BB1_2529;
	setp.eq.s16 	%p1627, %rs83, 71;
	@%p1627 bra 	$L__BB1_2495;
	bra.uni 	$L__BB1_2486;
$L__BB1_2495:
	mov.b64 	%rd3412, 168;
	bra.uni 	$L__BB1_2534;
$L__BB1_2496:
	setp.eq.s16 	%p1622, %rs83, 72;
	@%p1622 bra 	$L__BB1_2528;
	setp.eq.s16 	%p1623, %rs83, 73;
	@%p1623 bra 	$L__BB1_2527;
	setp.eq.s16 	%p1624, %rs83, 75;
	@%p1624 bra 	$L__BB1_2499;
	bra.uni 	$L__BB1_2486;
$L__BB1_2499:
	mov.b64 	%rd3412, 264;
	bra.uni 	$L__BB1_2534;
$L__BB1_2500:
	setp.gt.s16 	%p1605, %rs83, 82;
	@%p1605 bra 	$L__BB1_2510;
	setp.gt.s16 	%p1613, %rs83, 79;
	@%p1613 bra 	$L__BB1_2506;
	setp.eq.s16 	%p1617, %rs83, 76;
	@%p1617 bra 	$L__BB1_2526;
	setp.eq.s16 	%p1618, %rs83, 77;
	@%p1618 bra 	$L__BB1_2525;
	setp.eq.s16 	%p1619, %rs83, 78;
	@%p1619 bra 	$L__BB1_2505;
	bra.uni 	$L__BB1_2486;
$L__BB1_2505:
	mov.b64 	%rd3412, 48;
	bra.uni 	$L__BB1_2534;
$L__BB1_2506:
	setp.eq.s16 	%p1614, %rs83, 80;
	@%p1614 bra 	$L__BB1_2524;
	setp.eq.s16 	%p1615, %rs83, 81;
	@%p1615 bra 	$L__BB1_2523;
	setp.eq.s16 	%p1616, %rs83, 82;
	@%p1616 bra 	$L__BB1_2509;
	bra.uni 	$L__BB1_2486;
$L__BB1_2509:
	mov.b64 	%rd3412, 24;
	bra.uni 	$L__BB1_2534;
$L__BB1_2510:
	setp.gt.s16 	%p1606, %rs83, 86;
	@%p1606 bra 	$L__BB1_2515;
	setp.eq.s16 	%p1610, %rs83, 83;
	@%p1610 bra 	$L__BB1_2522;
	setp.eq.s16 	%p1611, %rs83, 84;
	@%p1611 bra 	$L__BB1_2521;
	setp.eq.s16 	%p1612, %rs83, 86;
	@%p1612 bra 	$L__BB1_2514;
	bra.uni 	$L__BB1_2486;
$L__BB1_2514:
	mov.b64 	%rd3412, 456;
	bra.uni 	$L__BB1_2534;
$L__BB1_2515:
	setp.eq.s16 	%p1607, %rs83, 87;
	@%p1607 bra 	$L__BB1_2520;
	setp.eq.s16 	%p1608, %rs83, 90;
	@%p1608 bra 	$L__BB1_2519;
	setp.ne.s16 	%p1609, %rs83, 89;
	@%p1609 bra 	$L__BB1_2486;
	mov.b64 	%rd3412, 432;
	bra.uni 	$L__BB1_2534;
$L__BB1_2519:
	mov.b64 	%rd3412, 504;
	bra.uni 	$L__BB1_2534;
$L__BB1_2520:
	mov.b64 	%rd3412, 408;
	bra.uni 	$L__BB1_2534;
$L__BB1_2521:
	mov.b64 	%rd3412, 384;
	bra.uni 	$L__BB1_2534;
$L__BB1_2522:
	mov.b64 	%rd3412, 360;
	bra.uni 	$L__BB1_2534;
$L__BB1_2523:
	mov.b64 	%rd3412, 120;
	bra.uni 	$L__BB1_2534;
$L__BB1_2524:
	mov.b64 	%rd3412, 336;
	bra.uni 	$L__BB1_2534;
$L__BB1_2525:
	mov.b64 	%rd3412, 288;
	bra.uni 	$L__BB1_2534;
$L__BB1_2526:
	mov.b64 	%rd3412, 240;
	bra.uni 	$L__BB1_2534;
$L__BB1_2527:
	mov.b64 	%rd3412, 216;
	bra.uni 	$L__BB1_2534;
$L__BB1_2528:
	mov.b64 	%rd3412, 192;
	bra.uni 	$L__BB1_2534;
$L__BB1_2529:
	mov.b64 	%rd3412, 312;
	bra.uni 	$L__BB1_2534;
$L__BB1_2530:
	mov.b64 	%rd3412, 144;
	bra.uni 	$L__BB1_2534;
$L__BB1_2531:
	mov.b64 	%rd3412, 96;
	bra.uni 	$L__BB1_2534;
$L__BB1_2532:
	mov.b64 	%rd3412, 480;
	bra.uni 	$L__BB1_2534;
$L__BB1_2533:
	mov.b64 	%rd3412, 552;
$L__BB1_2534:
	add.s64 	%rd1606, %rd3412, %rd3411;
	shl.b64 	%rd1607, %rd1606, 2;
	mov.u64 	%rd1608, BLOSUM62_SCORES;
	add.s64 	%rd1609, %rd1608, %rd1607;
	ld.const.f32 	%f152, [%rd1609];
	setp.gt.f32 	%p1634, %f152, 0f00000000;
	@%p1634 bra 	$L__BB1_2536;
	add.s32 	%r1551, %r1551, 1;
$L__BB1_2536:
	add.s32 	%r1550, %r324, 1;
	setp.lt.u32 	%p1635, %r1550, %r322;
	setp.lt.u32 	%p1636, %r324, 29;
	and.pred  	%p1637, %p1636, %p1635;
	setp.lt.s32 	%p1638, %r1551, 4;
	and.pred  	%p1639, %p1637, %p1638;
	@%p1639 bra 	$L__BB1_2424;
$L__BB1_2537:
	add.s32 	%r1553, %r317, 8;
	ld.global.u16 	%rs85, [%rd7+616];
	cvt.u32.u16 	%r333, %rs85;
	setp.ge.u32 	%p1640, %r1553, %r333;
	add.s32 	%r1559, %r1059, 8;
	setp.ge.u32 	%p1641, %r1559, %r321;
	mov.b32 	%r1558, 0;
	mov.b32 	%r1557, 8;
	or.pred  	%p1642, %p1640, %p1641;
	@%p1642 bra 	$L__BB1_2650;
	mov.b32 	%r1557, 8;
	mov.b32 	%r1558, 0;
$L__BB1_2539:
	mov.u32 	%r338, %r1557;
	setp.ge.u32 	%p1643, %r1553, %r333;
	@%p1643 bra 	$L__BB1_2650;
	cvt.u64.u32 	%rd1610, %r1553;
	add.s64 	%rd1611, %rd7, %rd1610;
	ld.global.u8 	%rs86, [%rd1611+416];
	cvt.u64.u32 	%rd1612, %r1559;
	add.s64 	%rd1613, %rd123, %rd1612;
	ld.global.u8 	%rs87, [%rd1613];
	setp.eq.s16 	%p1644, %rs86, %rs87;
	@%p1644 bra 	$L__BB1_2649;
	mov.b64 	%rd3413, 0;
	setp.gt.s16 	%p1645, %rs87, 75;
	@%p1645 bra 	$L__BB1_2560;
	setp.gt.s16 	%p1661, %rs87, 68;
	@%p1661 bra 	$L__BB1_2551;
	setp.gt.s16 	%p1669, %rs87, 65;
	@%p1669 bra 	$L__BB1_2547;
	setp.eq.s16 	%p1673, %rs87, 42;
	@%p1673 bra 	$L__BB1_2593;
	setp.eq.s16 	%p1674, %rs87, 65;
	@%p1674 bra 	$L__BB1_2594;
$L__BB1_2546:
	mov.b64 	%rd3413, 22;
	bra.uni 	$L__BB1_2594;
$L__BB1_2547:
	setp.eq.s16 	%p1670, %rs87, 66;
	@%p1670 bra 	$L__BB1_2592;
	setp.eq.s16 	%p1671, %rs87, 67;
	@%p1671 bra 	$L__BB1_2591;
	setp.eq.s16 	%p1672, %rs87, 68;
	@%p1672 bra 	$L__BB1_2550;
	bra.uni 	$L__BB1_2546;
$L__BB1_2550:
	mov.b64 	%rd3413, 3;
	bra.uni 	$L__BB1_2594;
$L__BB1_2551:
	setp.gt.s16 	%p1662, %rs87, 71;
	@%p1662 bra 	$L__BB1_2556;
	setp.eq.s16 	%p1666, %rs87, 69;
	@%p1666 bra 	$L__BB1_2590;
	setp.eq.s16 	%p1667, %rs87, 70;
	@%p1667 bra 	$L__BB1_2589;
	setp.eq.s16 	%p1668, %rs87, 71;
	@%p1668 bra 	$L__BB1_2555;
	bra.uni 	$L__BB1_2546;
$L__BB1_2555:
	mov.b64 	%rd3413, 7;
	bra.uni 	$L__BB1_2594;
$L__BB1_2556:
	setp.eq.s16 	%p1663, %rs87, 72;
	@%p1663 bra 	$L__BB1_2588;
	setp.eq.s16 	%p1664, %rs87, 73;
	@%p1664 bra 	$L__BB1_2587;
	setp.eq.s16 	%p1665, %rs87, 75;
	@%p1665 bra 	$L__BB1_2559;
	bra.uni 	$L__BB1_2546;
$L__BB1_2559:
	mov.b64 	%rd3413, 11;
	bra.uni 	$L__BB1_2594;
$L__BB1_2560:
	setp.gt.s16 	%p1646, %rs87, 82;
	@%p1646 bra 	$L__BB1_2570;
	setp.gt.s16 	%p1654, %rs87, 79;
	@%p1654 bra 	$L__BB1_2566;
	setp.eq.s16 	%p1658, %rs87, 76;
	@%p1658 bra 	$L__BB1_2586;
	setp.eq.s16 	%p1659, %rs87, 77;
	@%p1659 bra 	$L__BB1_2585;
	setp.eq.s16 	%p1660, %rs87, 78;
	@%p1660 bra 	$L__BB1_2565;
	bra.uni 	$L__BB1_2546;
$L__BB1_2565:
	mov.b64 	%rd3413, 2;
	bra.uni 	$L__BB1_2594;
$L__BB1_2566:
	setp.eq.s16 	%p1655, %rs87, 80;
	@%p1655 bra 	$L__BB1_2584;
	setp.eq.s16 	%p1656, %rs87, 81;
	@%p1656 bra 	$L__BB1_2583;
	setp.eq.s16 	%p1657, %rs87, 82;
	@%p1657 bra 	$L__BB1_2569;
	bra.uni 	$L__BB1_2546;
$L__BB1_2569:
	mov.b64 	%rd3413, 1;
	bra.uni 	$L__BB1_2594;
$L__BB1_2570:
	setp.gt.s16 	%p1647, %rs87, 86;
	@%p1647 bra 	$L__BB1_2575;
	setp.eq.s16 	%p1651, %rs87, 83;
	@%p1651 bra 	$L__BB1_2582;
	setp.eq.s16 	%p1652, %rs87, 84;
	@%p1652 bra 	$L__BB1_2581;
	setp.eq.s16 	%p1653, %rs87, 86;
	@%p1653 bra 	$L__BB1_2574;
	bra.uni 	$L__BB1_2546;
$L__BB1_2574:
	mov.b64 	%rd3413, 19;
	bra.uni 	$L__BB1_2594;
$L__BB1_2575:
	setp.eq.s16 	%p1648, %rs87, 87;
	@%p1648 bra 	$L__BB1_2580;
	setp.eq.s16 	%p1649, %rs87, 90;
	@%p1649 bra 	$L__BB1_2579;
	setp.ne.s16 	%p1650, %rs87, 89;
	@%p1650 bra 	$L__BB1_2546;
	mov.b64 	%rd3413, 18;
	bra.uni 	$L__BB1_2594;
$L__BB1_2579:
	mov.b64 	%rd3413, 21;
	bra.uni 	$L__BB1_2594;
$L__BB1_2580:
	mov.b64 	%rd3413, 17;
	bra.uni 	$L__BB1_2594;
$L__BB1_2581:
	mov.b64 	%rd3413, 16;
	bra.uni 	$L__BB1_2594;
$L__BB1_2582:
	mov.b64 	%rd3413, 15;
	bra.uni 	$L__BB1_2594;
$L__BB1_2583:
	mov.b64 	%rd3413, 5;
	bra.uni 	$L__BB1_2594;
$L__BB1_2584:
	mov.b64 	%rd3413, 14;
	bra.uni 	$L__BB1_2594;
$L__BB1_2585:
	mov.b64 	%rd3413, 12;
	bra.uni 	$L__BB1_2594;
$L__BB1_2586:
	mov.b64 	%rd3413, 10;
	bra.uni 	$L__BB1_2594;
$L__BB1_2587:
	mov.b64 	%rd3413, 9;
	bra.uni 	$L__BB1_2594;
$L__BB1_2588:
	mov.b64 	%rd3413, 8;
	bra.uni 	$L__BB1_2594;
$L__BB1_2589:
	mov.b64 	%rd3413, 13;
	bra.uni 	$L__BB1_2594;
$L__BB1_2590:
	mov.b64 	%rd3413, 6;
	bra.uni 	$L__BB1_2594;
$L__BB1_2591:
	mov.b64 	%rd3413, 4;
	bra.uni 	$L__BB1_2594;
$L__BB1_2592:
	mov.b64 	%rd3413, 20;
	bra.uni 	$L__BB1_2594;
$L__BB1_2593:
	mov.b64 	%rd3413, 23;
$L__BB1_2594:
	mov.b64 	%rd3414, 0;
	setp.gt.s16 	%p1675, %rs86, 75;
	@%p1675 bra 	$L__BB1_2613;
	setp.gt.s16 	%p1691, %rs86, 68;
	@%p1691 bra 	$L__BB1_2604;
	setp.gt.s16 	%p1699, %rs86, 65;
	@%p1699 bra 	$L__BB1_2600;
	setp.eq.s16 	%p1703, %rs86, 42;
	@%p1703 bra 	$L__BB1_2646;
	setp.eq.s16 	%p1704, %rs86, 65;
	@%p1704 bra 	$L__BB1_2647;
$L__BB1_2599:
	mov.b64 	%rd3414, 528;
	bra.uni 	$L__BB1_2647;
$L__BB1_2600:
	setp.eq.s16 	%p1700, %rs86, 66;
	@%p1700 bra 	$L__BB1_2645;
	setp.eq.s16 	%p1701, %rs86, 67;
	@%p1701 bra 	$L__BB1_2644;
	setp.eq.s16 	%p1702, %rs86, 68;
	@%p1702 bra 	$L__BB1_2603;
	bra.uni 	$L__BB1_2599;
$L__BB1_2603:
	mov.b64 	%rd3414, 72;
	bra.uni 	$L__BB1_2647;
$L__BB1_2604:
	setp.gt.s16 	%p1692, %rs86, 71;
	@%p1692 bra 	$L__BB1_2609;
	setp.eq.s16 	%p1696, %rs86, 69;
	@%p1696 bra 	$L__BB1_2643;
	setp.eq.s16 	%p1697, %rs86, 70;
	@%p1697 bra 	$L__BB1_2642;
	setp.eq.s16 	%p1698, %rs86, 71;
	@%p1698 bra 	$L__BB1_2608;
	bra.uni 	$L__BB1_2599;
$L__BB1_2608:
	mov.b64 	%rd3414, 168;
	bra.uni 	$L__BB1_2647;
$L__BB1_2609:
	setp.eq.s16 	%p1693, %rs86, 72;
	@%p1693 bra 	$L__BB1_2641;
	setp.eq.s16 	%p1694, %rs86, 73;
	@%p1694 bra 	$L__BB1_2640;
	setp.eq.s16 	%p1695, %rs86, 75;
	@%p1695 bra 	$L__BB1_2612;
	bra.uni 	$L__BB1_2599;
$L__BB1_2612:
	mov.b64 	%rd3414, 264;
	bra.uni 	$L__BB1_2647;
$L__BB1_2613:
	setp.gt.s16 	%p1676, %rs86, 82;
	@%p1676 bra 	$L__BB1_2623;
	setp.gt.s16 	%p1684, %rs86, 79;
	@%p1684 bra 	$L__BB1_2619;
	setp.eq.s16 	%p1688, %rs86, 76;
	@%p1688 bra 	$L__BB1_2639;
	setp.eq.s16 	%p1689, %rs86, 77;
	@%p1689 bra 	$L__BB1_2638;
	setp.eq.s16 	%p1690, %rs86, 78;
	@%p1690 bra 	$L__BB1_2618;
	bra.uni 	$L__BB1_2599;
$L__BB1_2618:
	mov.b64 	%rd3414, 48;
	bra.uni 	$L__BB1_2647;
$L__BB1_2619:
	setp.eq.s16 	%p1685, %rs86, 80;
	@%p1685 bra 	$L__BB1_2637;
	setp.eq.s16 	%p1686, %rs86, 81;
	@%p1686 bra 	$L__BB1_2636;
	setp.eq.s16 	%p1687, %rs86, 82;
	@%p1687 bra 	$L__BB1_2622;
	bra.uni 	$L__BB1_2599;
$L__BB1_2622:
	mov.b64 	%rd3414, 24;
	bra.uni 	$L__BB1_2647;
$L__BB1_2623:
	setp.gt.s16 	%p1677, %rs86, 86;
	@%p1677 bra 	$L__BB1_2628;
	setp.eq.s16 	%p1681, %rs86, 83;
	@%p1681 bra 	$L__BB1_2635;
	setp.eq.s16 	%p1682, %rs86, 84;
	@%p1682 bra 	$L__BB1_2634;
	setp.eq.s16 	%p1683, %rs86, 86;
	@%p1683 bra 	$L__BB1_2627;
	bra.uni 	$L__BB1_2599;
$L__BB1_2627:
	mov.b64 	%rd3414, 456;
	bra.uni 	$L__BB1_2647;
$L__BB1_2628:
	setp.eq.s16 	%p1678, %rs86, 87;
	@%p1678 bra 	$L__BB1_2633;
	setp.eq.s16 	%p1679, %rs86, 90;
	@%p1679 bra 	$L__BB1_2632;
	setp.ne.s16 	%p1680, %rs86, 89;
	@%p1680 bra 	$L__BB1_2599;
	mov.b64 	%rd3414, 432;
	bra.uni 	$L__BB1_2647;
$L__BB1_2632:
	mov.b64 	%rd3414, 504;
	bra.uni 	$L__BB1_2647;
$L__BB1_2633:
	mov.b64 	%rd3414, 408;
	bra.uni 	$L__BB1_2647;
$L__BB1_2634:
	mov.b64 	%rd3414, 384;
	bra.uni 	$L__BB1_2647;
$L__BB1_2635:
	mov.b64 	%rd3414, 360;
	bra.uni 	$L__BB1_2647;
$L__BB1_2636:
	mov.b64 	%rd3414, 120;
	bra.uni 	$L__BB1_2647;
$L__BB1_2637:
	mov.b64 	%rd3414, 336;
	bra.uni 	$L__BB1_2647;
$L__BB1_2638:
	mov.b64 	%rd3414, 288;
	bra.uni 	$L__BB1_2647;
$L__BB1_2639:
	mov.b64 	%rd3414, 240;
	bra.uni 	$L__BB1_2647;
$L__BB1_2640:
	mov.b64 	%rd3414, 216;
	bra.uni 	$L__BB1_2647;
$L__BB1_2641:
	mov.b64 	%rd3414, 192;
	bra.uni 	$L__BB1_2647;
$L__BB1_2642:
	mov.b64 	%rd3414, 312;
	bra.uni 	$L__BB1_2647;
$L__BB1_2643:
	mov.b64 	%rd3414, 144;
	bra.uni 	$L__BB1_2647;
$L__BB1_2644:
	mov.b64 	%rd3414, 96;
	bra.uni 	$L__BB1_2647;
$L__BB1_2645:
	mov.b64 	%rd3414, 480;
	bra.uni 	$L__BB1_2647;
$L__BB1_2646:
	mov.b64 	%rd3414, 552;
$L__BB1_2647:
	add.s64 	%rd1662, %rd3414, %rd3413;
	shl.b64 	%rd1663, %rd1662, 2;
	mov.u64 	%rd1664, BLOSUM62_SCORES;
	add.s64 	%rd1665, %rd1664, %rd1663;
	ld.const.f32 	%f153, [%rd1665];
	setp.gt.f32 	%p1705, %f153, 0f00000000;
	@%p1705 bra 	$L__BB1_2649;
	add.s32 	%r1558, %r1558, 1;
$L__BB1_2649:
	add.s32 	%r1557, %r338, 1;
	add.s32 	%r1553, %r1557, %r317;
	setp.lt.u32 	%p1706, %r1553, %r333;
	add.s32 	%r1559, %r1557, %r1059;
	setp.lt.u32 	%p1707, %r1559, %r321;
	and.pred  	%p1708, %p1706, %p1707;
	setp.lt.u32 	%p1709, %r338, 29;
	and.pred  	%p1710, %p1709, %p1708;
	setp.lt.s32 	%p1711, %r1558, 4;
	and.pred  	%p1712, %p1710, %p1711;
	@%p1712 bra 	$L__BB1_2539;
$L__BB1_2650:
	sub.s32 	%r347, %r317, %r1550;
	sub.s32 	%r348, %r1059, %r1550;
	add.s32 	%r349, %r1557, %r1550;
	setp.lt.u32 	%p1713, %r349, 12;
	@%p1713 bra 	$L__BB1_2930;
	st.local.u32 	[%rd6], %r1;
	ld.global.u8 	%rs88, [%rd7+618];
	st.local.u8 	[%rd6+4], %rs88;
	st.local.u32 	[%rd6+8], %r311;
	ld.global.u64 	%rd1667, [%rd1+56];
	cvta.to.global.u64 	%rd1668, %rd1667;
	add.s64 	%rd1670, %rd1668, %rd1546;
	ld.global.u32 	%r350, [%rd1670];
	st.local.u32 	[%rd6+12], %r350;
	ld.global.u64 	%rd1671, [%rd1+64];
	cvta.to.global.u64 	%rd1672, %rd1671;
	add.s64 	%rd1673, %rd1672, %rd1546;
	ld.global.u32 	%r351, [%rd1673];
	st.local.u32 	[%rd6+16], %r351;
	cvt.u16.u32 	%rs549, %r347;
	cvt.u16.u32 	%rs548, %r348;
	mov.b32 	%r1070, {%rs549, %rs548};
	st.local.u32 	[%rd6+20], %r1070;
	cvt.u16.u32 	%rs550, %r349;
	st.local.u16 	[%rd6+24], %rs550;
	add.s32 	%r1071, %r1558, %r1551;
	cvt.rn.f32.s32 	%f154, %r1071;
	cvt.rn.f32.u32 	%f155, %r349;
	div.rn.f32 	%f156, %f154, %f155;
	mov.f32 	%f157, 0f3F800000;
	sub.f32 	%f291, %f157, %f156;
	st.local.f32 	[%rd6+32], %f291;
	mul.f32 	%f158, %f154, 0fC0800000;
	fma.rn.f32 	%f290, %f155, 0f40000000, %f158;
	st.local.f32 	[%rd6+28], %f290;
	mul.lo.s32 	%r352, %r321, 3;
	st.local.u32 	[%rd6+36], %r352;
	cvt.u16.u32 	%rs547, %r1559;
	mov.b32 	%r1072, {%rs548, %rs547};
	st.local.u32 	[%rd6+40], %r1072;
	mov.b16 	%rs343, 0;
	st.local.v2.u8 	[%rd6+44], {%rs343, %rs343};
	mov.b64 	%rd3415, 0;
$L__BB1_2652:
	shl.b64 	%rd1674, %rd3415, 1;
	add.s64 	%rd1675, %rd6, %rd1674;
	mov.b16 	%rs344, 0;
	st.local.u16 	[%rd1675+46], %rs344;
	add.s64 	%rd129, %rd3415, 1;
	setp.lt.u64 	%p1714, %rd3415, 24;
	mov.u64 	%rd3415, %rd129;
	@%p1714 bra 	$L__BB1_2652;
	mov.b16 	%rs345, 0;
	st.local.u8 	[%rd6+96], %rs345;
	min.u32 	%r353, %r349, 50;
	and.b32  	%r354, %r353, 3;
	and.b32  	%r355, %r353, 60;
	mov.b32 	%r1560, 0;
$L__BB1_2654:
	add.s32 	%r357, %r1560, %r347;
	setp.lt.s32 	%p1715, %r357, %r333;
	cvt.s64.s32 	%rd1676, %r357;
	add.s64 	%rd130, %rd7, %rd1676;
	cvt.u64.u32 	%rd1677, %r1560;
	add.s64 	%rd131, %rd6, %rd1677;
	@%p1715 bra 	$L__BB1_2656;
	mov.b16 	%rs346, 88;
	st.local.u8 	[%rd131+46], %rs346;
	bra.uni 	$L__BB1_2657;
$L__BB1_2656:
	ld.global.u8 	%rs347, [%rd130+416];
	st.local.u8 	[%rd131+46], %rs347;
$L__BB1_2657:
	add.s32 	%r1074, %r357, 1;
	setp.lt.s32 	%p1716, %r1074, %r333;
	@%p1716 bra 	$L__BB1_2659;
	mov.b16 	%rs348, 88;
	st.local.u8 	[%rd131+47], %rs348;
	bra.uni 	$L__BB1_2660;
$L__BB1_2659:
	ld.global.u8 	%rs349, [%rd130+417];
	st.local.u8 	[%rd131+47], %rs349;
$L__BB1_2660:
	add.s32 	%r1075, %r357, 2;
	setp.lt.s32 	%p1717, %r1075, %r333;
	@%p1717 bra 	$L__BB1_2662;
	mov.b16 	%rs350, 88;
	st.local.u8 	[%rd131+48], %rs350;
	bra.uni 	$L__BB1_2663;
$L__BB1_2662:
	ld.global.u8 	%rs351, [%rd130+418];
	st.local.u8 	[%rd131+48], %rs351;
$L__BB1_2663:
	add.s32 	%r1076, %r357, 3;
	setp.lt.s32 	%p1718, %r1076, %r333;
	@%p1718 bra 	$L__BB1_2665;
	mov.b16 	%rs352, 88;
	st.local.u8 	[%rd131+49], %rs352;
	bra.uni 	$L__BB1_2666;
$L__BB1_2665:
	ld.global.u8 	%rs353, [%rd130+419];
	st.local.u8 	[%rd131+49], %rs353;
$L__BB1_2666:
	add.s32 	%r1560, %r1560, 4;
	setp.ne.s32 	%p1719, %r1560, %r355;
	@%p1719 bra 	$L__BB1_2654;
	setp.eq.s32 	%p1720, %r354, 0;
	@%p1720 bra 	$L__BB1_2679;
	add.s32 	%r1077, %r357, 4;
	setp.lt.s32 	%p1721, %r1077, %r333;
	@%p1721 bra 	$L__BB1_2670;
	mov.b16 	%rs354, 88;
	st.local.u8 	[%rd131+50], %rs354;
	bra.uni 	$L__BB1_2671;
$L__BB1_2670:
	ld.global.u8 	%rs355, [%rd130+420];
	st.local.u8 	[%rd131+50], %rs355;
$L__BB1_2671:
	setp.eq.s32 	%p1722, %r354, 1;
	@%p1722 bra 	$L__BB1_2679;
	add.s32 	%r1078, %r357, 5;
	setp.lt.s32 	%p1723, %r1078, %r333;
	@%p1723 bra 	$L__BB1_2674;
	mov.b16 	%rs356, 88;
	st.local.u8 	[%rd131+51], %rs356;
	bra.uni 	$L__BB1_2675;
$L__BB1_2674:
	ld.global.u8 	%rs357, [%rd130+421];
	st.local.u8 	[%rd131+51], %rs357;
$L__BB1_2675:
	setp.eq.s32 	%p1724, %r354, 2;
	@%p1724 bra 	$L__BB1_2679;
	add.s32 	%r1079, %r357, 6;
	setp.lt.s32 	%p1725, %r1079, %r333;
	@%p1725 bra 	$L__BB1_2678;
	mov.b16 	%rs358, 88;
	st.local.u8 	[%rd131+52], %rs358;
	bra.uni 	$L__BB1_2679;
$L__BB1_2678:
	ld.global.u8 	%rs359, [%rd130+422];
	st.local.u8 	[%rd131+52], %rs359;
$L__BB1_2679:
	ld.param.s8 	%rs520, [_Z34enhanced_protein_kmer_match_kernelPK15TranslatedFramePKjiPK15ProteinDatabaseP12ProteinMatchPjjb_param_7];
	setp.eq.s16 	%p1726, %rs520, 0;
	cvt.u64.u32 	%rd1678, %r353;
	add.s64 	%rd1679, %rd6, %rd1678;
	mov.b16 	%rs546, 0;
	st.local.u8 	[%rd1679+46], %rs546;
	setp.gt.u32 	%p1727, %r349, 39;
	or.pred  	%p1728, %p1726, %p1727;
	@%p1728 bra 	$L__BB1_2928;
	sub.s16 	%rs93, %rs82, %rs548;
	sub.s16 	%rs362, %rs85, %rs549;
	min.u16 	%rs94, %rs93, 50;
	cvt.u32.u16 	%r359, %rs94;
	min.u16 	%rs363, %rs362, 50;
	cvt.u32.u16 	%r360, %rs363;
	setp.eq.s16 	%p1729, %rs93, 0;
	setp.eq.s16 	%p1730, %rs362, 0;
	or.pred  	%p1731, %p1729, %p1730;
	@%p1731 bra 	$L__BB1_2928;
	cvt.u64.u32 	%rd132, %r347;
	cvt.u64.u32 	%rd1680, %r348;
	add.s64 	%rd133, %rd123, %rd1680;
	setp.eq.s64 	%p1732, %rd122, 0;
	mov.f32 	%f287, 0f00000000;
	mov.b16 	%rs543, 0;
	mov.u16 	%rs544, %rs543;
	mov.u16 	%rs545, %rs543;
	@%p1732 bra 	$L__BB1_2926;
	add.s32 	%r1081, %r359, 1;
	add.s16 	%rs365, %rs94, 1;
	and.b16  	%rs366, %rs365, 15;
	and.b16  	%rs95, %rs365, 7;
	and.b32  	%r361, %r1081, 15;
	and.b32  	%r362, %r1081, 112;
	add.s16 	%rs96, %rs366, -1;
	and.b16  	%rs97, %rs365, 3;
	add.s16 	%rs98, %rs95, -1;
	mov.b32 	%r1561, 0;
$L__BB1_2683:
	mov.u32 	%r363, %r1561;
	setp.lt.u16 	%p1733, %rs93, 15;
	mul.wide.u32 	%rd1681, %r363, 204;
	add.s64 	%rd134, %rd3, %rd1681;
	mov.b32 	%r1564, 0;
	@%p1733 bra 	$L__BB1_2686;
	mov.b32 	%r1562, 0;
$L__BB1_2685:
	.pragma "nounroll";
	mul.wide.u32 	%rd1682, %r1562, 4;
	add.s64 	%rd1683, %rd134, %rd1682;
	mov.b32 	%r1084, 0;
	st.local.u32 	[%rd1683], %r1084;
	st.local.u32 	[%rd1683+4], %r1084;
	st.local.u32 	[%rd1683+8], %r1084;
	st.local.u32 	[%rd1683+12], %r1084;
	st.local.u32 	[%rd1683+16], %r1084;
	st.local.u32 	[%rd1683+20], %r1084;
	st.local.u32 	[%rd1683+24], %r1084;
	st.local.u32 	[%rd1683+28], %r1084;
	st.local.u32 	[%rd1683+32], %r1084;
	st.local.u32 	[%rd1683+36], %r1084;
	st.local.u32 	[%rd1683+40], %r1084;
	st.local.u32 	[%rd1683+44], %r1084;
	st.local.u32 	[%rd1683+48], %r1084;
	st.local.u32 	[%rd1683+52], %r1084;
	st.local.u32 	[%rd1683+56], %r1084;
	st.local.u32 	[%rd1683+60], %r1084;
	add.s32 	%r1562, %r1562, 16;
	setp.ne.s32 	%p1734, %r1562, %r362;
	mov.u32 	%r1564, %r362;
	@%p1734 bra 	$L__BB1_2685;
$L__BB1_2686:
	setp.eq.s32 	%p1735, %r361, 0;
	@%p1735 bra 	$L__BB1_2696;
	setp.lt.u16 	%p1736, %rs96, 7;
	@%p1736 bra 	$L__BB1_2689;
	mul.wide.u32 	%rd1684, %r1564, 4;
	add.s64 	%rd1685, %rd134, %rd1684;
	mov.b32 	%r1085, 0;
	st.local.u32 	[%rd1685], %r1085;
	st.local.u32 	[%rd1685+4], %r1085;
	st.local.u32 	[%rd1685+8], %r1085;
	st.local.u32 	[%rd1685+12], %r1085;
	st.local.u32 	[%rd1685+16], %r1085;
	st.local.u32 	[%rd1685+20], %r1085;
	st.local.u32 	[%rd1685+24], %r1085;
	st.local.u32 	[%rd1685+28], %r1085;
	add.s32 	%r1564, %r1564, 8;
$L__BB1_2689:
	setp.eq.s16 	%p1737, %rs95, 0;
	@%p1737 bra 	$L__BB1_2696;
	setp.lt.u16 	%p1738, %rs98, 3;
	@%p1738 bra 	$L__BB1_2692;
	mul.wide.u32 	%rd1686, %r1564, 4;
	add.s64 	%rd1687, %rd134, %rd1686;
	mov.b32 	%r1086, 0;
	st.local.u32 	[%rd1687], %r1086;
	st.local.u32 	[%rd1687+4], %r1086;
	st.local.u32 	[%rd1687+8], %r1086;
	st.local.u32 	[%rd1687+12], %r1086;
	add.s32 	%r1564, %r1564, 4;
$L__BB1_2692:
	setp.eq.s16 	%p1739, %rs97, 0;
	@%p1739 bra 	$L__BB1_2696;
	setp.eq.s16 	%p1740, %rs97, 1;
	mul.wide.u32 	%rd1688, %r1564, 4;
	add.s64 	%rd135, %rd134, %rd1688;
	mov.b32 	%r1087, 0;
	st.local.u32 	[%rd135], %r1087;
	@%p1740 bra 	$L__BB1_2696;
	setp.eq.s16 	%p1741, %rs97, 2;
	mov.b32 	%r1088, 0;
	st.local.u32 	[%rd135+4], %r1088;
	@%p1741 bra 	$L__BB1_2696;
	mov.b32 	%r1089, 0;
	st.local.u32 	[%rd135+8], %r1089;
$L__BB1_2696:
	add.s32 	%r1561, %r363, 1;
	setp.ne.s32 	%p1742, %r363, %r360;
	@%p1742 bra 	$L__BB1_2683;
	add.s64 	%rd136, %rd7, %rd132;
	max.u32 	%r372, %r360, 1;
	mov.f32 	%f287, 0f00000000;
	mov.b32 	%r1573, 0;
	mov.b32 	%r1566, 1;
	mov.u32 	%r1572, %r1573;
$L__BB1_2698:
	max.s32 	%r1092, %r1566, 16;
	add.s32 	%r1569, %r1092, -15;
	add.s32 	%r1093, %r1566, 15;
	min.s32 	%r377, %r359, %r1093;
	setp.gt.u32 	%p1743, %r1569, %r377;
	@%p1743 bra 	$L__BB1_2807;
	cvt.s64.s32 	%rd1689, %r1566;
	mul.wide.s32 	%rd1690, %r1566, 204;
	add.s64 	%rd1691, %rd3, %rd1690;
	add.s64 	%rd137, %rd1691, -204;
	add.s64 	%rd1692, %rd1689, %rd136;
	ld.global.u8 	%rs99, [%rd1692+415];
$L__BB1_2700:
	mov.u32 	%r378, %r1569;
	cvt.s64.s32 	%rd1694, %r378;
	mul.wide.s32 	%rd1695, %r378, 4;
	add.s64 	%rd138, %rd137, %rd1695;
	ld.local.f32 	%f35, [%rd138+-4];
	add.s64 	%rd1696, %rd133, %rd1694;
	ld.global.u8 	%rs367, [%rd1696+-1];
	mov.b64 	%rd3416, 0;
	setp.gt.s16 	%p1744, %rs367, 75;
	@%p1744 bra 	$L__BB1_2719;
	setp.gt.s16 	%p1760, %rs367, 68;
	@%p1760 bra 	$L__BB1_2710;
	setp.gt.s16 	%p1768, %rs367, 65;
	@%p1768 bra 	$L__BB1_2706;
	setp.eq.s16 	%p1772, %rs367, 42;
	@%p1772 bra 	$L__BB1_2752;
	setp.eq.s16 	%p1773, %rs367, 65;
	@%p1773 bra 	$L__BB1_2753;
$L__BB1_2705:
	mov.b64 	%rd3416, 22;
	bra.uni 	$L__BB1_2753;
$L__BB1_2706:
	setp.eq.s16 	%p1769, %rs367, 66;
	@%p1769 bra 	$L__BB1_2751;
	setp.eq.s16 	%p1770, %rs367, 67;
	@%p1770 bra 	$L__BB1_2750;
	setp.eq.s16 	%p1771, %rs367, 68;
	@%p1771 bra 	$L__BB1_2709;
	bra.uni 	$L__BB1_2705;
$L__BB1_2709:
	mov.b64 	%rd3416, 3;
	bra.uni 	$L__BB1_2753;
$L__BB1_2710:
	setp.gt.s16 	%p1761, %rs367, 71;
	@%p1761 bra 	$L__BB1_2715;
	setp.eq.s16 	%p1765, %rs367, 69;
	@%p1765 bra 	$L__BB1_2749;
	setp.eq.s16 	%p1766, %rs367, 70;
	@%p1766 bra 	$L__BB1_2748;
	setp.eq.s16 	%p1767, %rs367, 71;
	@%p1767 bra 	$L__BB1_2714;
	bra.uni 	$L__BB1_2705;
$L__BB1_2714:
	mov.b64 	%rd3416, 7;
	bra.uni 	$L__BB1_2753;
$L__BB1_2715:
	setp.eq.s16 	%p1762, %rs367, 72;
	@%p1762 bra 	$L__BB1_2747;
	setp.eq.s16 	%p1763, %rs367, 73;
	@%p1763 bra 	$L__BB1_2746;
	setp.eq.s16 	%p1764, %rs367, 75;
	@%p1764 bra 	$L__BB1_2718;
	bra.uni 	$L__BB1_2705;
$L__BB1_2718:
	mov.b64 	%rd3416, 11;
	bra.uni 	$L__BB1_2753;
$L__BB1_2719:
	setp.gt.s16 	%p1745, %rs367, 82;
	@%p1745 bra 	$L__BB1_2729;
	setp.gt.s16 	%p1753, %rs367, 79;
	@%p1753 bra 	$L__BB1_2725;
	setp.eq.s16 	%p1757, %rs367, 76;
	@%p1757 bra 	$L__BB1_2745;
	setp.eq.s16 	%p1758, %rs367, 77;
	@%p1758 bra 	$L__BB1_2744;
	setp.eq.s16 	%p1759, %rs367, 78;
	@%p1759 bra 	$L__BB1_2724;
	bra.uni 	$L__BB1_2705;
$L__BB1_2724:
	mov.b64 	%rd3416, 2;
	bra.uni 	$L__BB1_2753;
$L__BB1_2725:
	setp.eq.s16 	%p1754, %rs367, 80;
	@%p1754 bra 	$L__BB1_2743;
	setp.eq.s16 	%p1755, %rs367, 81;
	@%p1755 bra 	$L__BB1_2742;
	setp.eq.s16 	%p1756, %rs367, 82;
	@%p1756 bra 	$L__BB1_2728;
	bra.uni 	$L__BB1_2705;
$L__BB1_2728:
	mov.b64 	%rd3416, 1;
	bra.uni 	$L__BB1_2753;
$L__BB1_2729:
	setp.gt.s16 	%p1746, %rs367, 86;
	@%p1746 bra 	$L__BB1_2734;
	setp.eq.s16 	%p1750, %rs367, 83;
	@%p1750 bra 	$L__BB1_2741;
	setp.eq.s16 	%p1751, %rs367, 84;
	@%p1751 bra 	$L__BB1_2740;
	setp.eq.s16 	%p1752, %rs367, 86;
	@%p1752 bra 	$L__BB1_2733;
	bra.uni 	$L__BB1_2705;
$L__BB1_2733:
	mov.b64 	%rd3416, 19;
	bra.uni 	$L__BB1_2753;
$L__BB1_2734:
	setp.eq.s16 	%p1747, %rs367, 87;
	@%p1747 bra 	$L__BB1_2739;
	setp.eq.s16 	%p1748, %rs367, 90;
	@%p1748 bra 	$L__BB1_2738;
	setp.ne.s16 	%p1749, %rs367, 89;
	@%p1749 bra 	$L__BB1_2705;
	mov.b64 	%rd3416, 18;
	bra.uni 	$L__BB1_2753;
$L__BB1_2738:
	mov.b64 	%rd3416, 21;
	bra.uni 	$L__BB1_2753;
$L__BB1_2739:
	mov.b64 	%rd3416, 17;
	bra.uni 	$L__BB1_2753;
$L__BB1_2740:
	mov.b64 	%rd3416, 16;
	bra.uni 	$L__BB1_2753;
$L__BB1_2741:
	mov.b64 	%rd3416, 15;
	bra.uni 	$L__BB1_2753;
$L__BB1_2742:
	mov.b64 	%rd3416, 5;
	bra.uni 	$L__BB1_2753;
$L__BB1_2743:
	mov.b64 	%rd3416, 14;
	bra.uni 	$L__BB1_2753;
$L__BB1_2744:
	mov.b64 	%rd3416, 12;
	bra.uni 	$L__BB1_2753;
$L__BB1_2745:
	mov.b64 	%rd3416, 10;
	bra.uni 	$L__BB1_2753;
$L__BB1_2746:
	mov.b64 	%rd3416, 9;
	bra.uni 	$L__BB1_2753;
$L__BB1_2747:
	mov.b64 	%rd3416, 8;
	bra.uni 	$L__BB1_2753;
$L__BB1_2748:
	mov.b64 	%rd3416, 13;
	bra.uni 	$L__BB1_2753;
$L__BB1_2749:
	mov.b64 	%rd3416, 6;
	bra.uni 	$L__BB1_2753;
$L__BB1_2750:
	mov.b64 	%rd3416, 4;
	bra.uni 	$L__BB1_2753;
$L__BB1_2751:
	mov.b64 	%rd3416, 20;
	bra.uni 	$L__BB1_2753;
$L__BB1_2752:
	mov.b64 	%rd3416, 23;
$L__BB1_2753:
	mov.b64 	%rd3417, 0;
	setp.gt.s16 	%p1774, %rs99, 75;
	@%p1774 bra 	$L__BB1_2772;
	setp.gt.s16 	%p1790, %rs99, 68;
	@%p1790 bra 	$L__BB1_2763;
	setp.gt.s16 	%p1798, %rs99, 65;
	@%p1798 bra 	$L__BB1_2759;
	setp.eq.s16 	%p1802, %rs99, 42;
	@%p1802 bra 	$L__BB1_2805;
	setp.eq.s16 	%p1803, %rs99, 65;
	@%p1803 bra 	$L__BB1_2806;
$L__BB1_2758:
	mov.b64 	%rd3417, 528;
	bra.uni 	$L__BB1_2806;
$L__BB1_2759:
	setp.eq.s16 	%p1799, %rs99, 66;
	@%p1799 bra 	$L__BB1_2804;
	setp.eq.s16 	%p1800, %rs99, 67;
	@%p1800 bra 	$L__BB1_2803;
	setp.eq.s16 	%p1801, %rs99, 68;
	@%p1801 bra 	$L__BB1_2762;
	bra.uni 	$L__BB1_2758;
$L__BB1_2762:
	mov.b64 	%rd3417, 72;
	bra.uni 	$L__BB1_2806;
$L__BB1_2763:
	setp.gt.s16 	%p1791, %rs99, 71;
	@%p1791 bra 	$L__BB1_2768;
	setp.eq.s16 	%p1795, %rs99, 69;
	@%p1795 bra 	$L__BB1_2802;
	setp.eq.s16 	%p1796, %rs99, 70;
	@%p1796 bra 	$L__BB1_2801;
	setp.eq.s16 	%p1797, %rs99, 71;
	@%p1797 bra 	$L__BB1_2767;
	bra.uni 	$L__BB1_2758;
$L__BB1_2767:
	mov.b64 	%rd3417, 168;
	bra.uni 	$L__BB1_2806;
$L__BB1_2768:
	setp.eq.s16 	%p1792, %rs99, 72;
	@%p1792 bra 	$L__BB1_2800;
	setp.eq.s16 	%p1793, %rs99, 73;
	@%p1793 bra 	$L__BB1_2799;
	setp.eq.s16 	%p1794, %rs99, 75;
	@%p1794 bra 	$L__BB1_2771;
	bra.uni 	$L__BB1_2758;
$L__BB1_2771:
	mov.b64 	%rd3417, 264;
	bra.uni 	$L__BB1_2806;
$L__BB1_2772:
	setp.gt.s16 	%p1775, %rs99, 82;
	@%p1775 bra 	$L__BB1_2782;
	setp.gt.s16 	%p1783, %rs99, 79;
	@%p1783 bra 	$L__BB1_2778;
	setp.eq.s16 	%p1787, %rs99, 76;
	@%p1787 bra 	$L__BB1_2798;
	setp.eq.s16 	%p1788, %rs99, 77;
	@%p1788 bra 	$L__BB1_2797;
	setp.eq.s16 	%p1789, %rs99, 78;
	@%p1789 bra 	$L__BB1_2777;
	bra.uni 	$L__BB1_2758;
$L__BB1_2777:
	mov.b64 	%rd3417, 48;
	bra.uni 	$L__BB1_2806;
$L__BB1_2778:
	setp.eq.s16 	%p1784, %rs99, 80;
	@%p1784 bra 	$L__BB1_2796;
	setp.eq.s16 	%p1785, %rs99, 81;
	@%p1785 bra 	$L__BB1_2795;
	setp.eq.s16 	%p1786, %rs99, 82;
	@%p1786 bra 	$L__BB1_2781;
	bra.uni 	$L__BB1_2758;
$L__BB1_2781:
	mov.b64 	%rd3417, 24;
	bra.uni 	$L__BB1_2806;
$L__BB1_2782:
	setp.gt.s16 	%p1776, %rs99, 86;
	@%p1776 bra 	$L__BB1_2787;
	setp.eq.s16 	%p1780, %rs99, 83;
	@%p1780 bra 	$L__BB1_2794;
	setp.eq.s16 	%p1781, %rs99, 84;
	@%p1781 bra 	$L__BB1_2793;
	setp.eq.s16 	%p1782, %rs99, 86;
	@%p1782 bra 	$L__BB1_2786;
	bra.uni 	$L__BB1_2758;
$L__BB1_2786:
	mov.b64 	%rd3417, 456;
	bra.uni 	$L__BB1_2806;
$L__BB1_2787:
	setp.eq.s16 	%p1777, %rs99, 87;
	@%p1777 bra 	$L__BB1_2792;
	setp.eq.s16 	%p1778, %rs99, 90;
	@%p1778 bra 	$L__BB1_2791;
	setp.ne.s16 	%p1779, %rs99, 89;
	@%p1779 bra 	$L__BB1_2758;
	mov.b64 	%rd3417, 432;
	bra.uni 	$L__BB1_2806;
$L__BB1_2791:
	mov.b64 	%rd3417, 504;
	bra.uni 	$L__BB1_2806;
$L__BB1_2792:
	mov.b64 	%rd3417, 408;
	bra.uni 	$L__BB1_2806;
$L__BB1_2793:
	mov.b64 	%rd3417, 384;
	bra.uni 	$L__BB1_2806;
$L__BB1_2794:
	mov.b64 	%rd3417, 360;
	bra.uni 	$L__BB1_2806;
$L__BB1_2795:
	mov.b64 	%rd3417, 120;
	bra.uni 	$L__BB1_2806;
$L__BB1_2796:
	mov.b64 	%rd3417, 336;
	bra.uni 	$L__BB1_2806;
$L__BB1_2797:
	mov.b64 	%rd3417, 288;
	bra.uni 	$L__BB1_2806;
$L__BB1_2798:
	mov.b64 	%rd3417, 240;
	bra.uni 	$L__BB1_2806;
$L__BB1_2799:
	mov.b64 	%rd3417, 216;
	bra.uni 	$L__BB1_2806;
$L__BB1_2800:
	mov.b64 	%rd3417, 192;
	bra.uni 	$L__BB1_2806;
$L__BB1_2801:
	mov.b64 	%rd3417, 312;
	bra.uni 	$L__BB1_2806;
$L__BB1_2802:
	mov.b64 	%rd3417, 144;
	bra.uni 	$L__BB1_2806;
$L__BB1_2803:
	mov.b64 	%rd3417, 96;
	bra.uni 	$L__BB1_2806;
$L__BB1_2804:
	mov.b64 	%rd3417, 480;
	bra.uni 	$L__BB1_2806;
$L__BB1_2805:
	mov.b64 	%rd3417, 552;
$L__BB1_2806:
	add.s64 	%rd1744, %rd3417, %rd3416;
	shl.b64 	%rd1745, %rd1744, 2;
	mov.u64 	%rd1746, BLOSUM62_SCORES;
	add.s64 	%rd1747, %rd1746, %rd1745;
	ld.const.f32 	%f161, [%rd1747];
	add.f32 	%f162, %f35, %f161;
	ld.local.f32 	%f163, [%rd138];
	add.f32 	%f164, %f163, 0fC0400000;
	ld.local.f32 	%f165, [%rd138+200];
	add.f32 	%f166, %f165, 0fC0400000;
	max.f32 	%f167, %f164, %f166;
	max.f32 	%f168, %f162, %f167;
	max.f32 	%f169, %f168, 0f00000000;
	st.local.f32 	[%rd138+204], %f169;
	setp.gt.f32 	%p1804, %f169, %f287;
	selp.f32 	%f287, %f169, %f287, %p1804;
	selp.b32 	%r1572, %r1566, %r1572, %p1804;
	selp.b32 	%r1573, %r378, %r1573, %p1804;
	add.s32 	%r1569, %r378, 1;
	setp.lt.u32 	%p1805, %r378, %r377;
	@%p1805 bra 	$L__BB1_2700;
$L__BB1_2807:
	add.s32 	%r386, %r1566, 1;
	setp.ne.s32 	%p1806, %r1566, %r372;
	mov.u32 	%r1566, %r386;
	@%p1806 bra 	$L__BB1_2698;
	mov.b32 	%r1576, 0;
	mov.u32 	%r1577, %r1572;
	mov.u32 	%r1578, %r1573;
$L__BB1_2809:
	min.s32 	%r1095, %r1572, %r1573;
	setp.gt.s32 	%p13, %r1095, 0;
	setp.lt.s32 	%p1808, %r1095, 1;
	mul.wide.u32 	%rd1748, %r1572, 204;
	add.s64 	%rd141, %rd3, %rd1748;
	mul.wide.u32 	%rd1749, %r1573, 4;
	add.s64 	%rd142, %rd141, %rd1749;
	mov.pred 	%p3732, 0;
	@%p1808 bra 	$L__BB1_2811;
	ld.local.f32 	%f170, [%rd142];
	setp.gt.f32 	%p3732, %f170, 0f00000000;
$L__BB1_2811:
	setp.gt.u32 	%p1809, %r1576, 49;
	not.pred 	%p1810, %p3732;
	or.pred  	%p1811, %p1810, %p1809;
	@%p1811 bra 	$L__BB1_2925;
	@%p13 bra 	$L__BB1_2815;
	setp.lt.s32 	%p1812, %r1572, 1;
	@%p1812 bra 	$L__BB1_2923;
	mul.wide.s32 	%rd1750, %r1573, 4;
	add.s64 	%rd1751, %rd141, %rd1750;
	ld.local.f32 	%f288, [%rd1751];
	bra.uni 	$L__BB1_2922;
$L__BB1_2815:
	ld.local.f32 	%f288, [%rd142];
	add.s32 	%r1579, %r1572, -1;
	cvt.u64.u32 	%rd1753, %r1579;
	mul.wide.u32 	%rd1754, %r1579, 204;
	add.s64 	%rd1755, %rd3, %rd1754;
	add.s32 	%r1580, %r1573, -1;
	cvt.u64.u32 	%rd1756, %r1580;
	mul.wide.u32 	%rd1757, %r1580, 4;
	add.s64 	%rd1758, %rd1755, %rd1757;
	ld.local.f32 	%f40, [%rd1758];
	add.s64 	%rd1759, %rd136, %rd1753;
	ld.global.u8 	%rs100, [%rd1759+416];
	add.s64 	%rd1760, %rd133, %rd1756;
	ld.global.u8 	%rs368, [%rd1760];
	mov.b64 	%rd3418, 0;
	setp.gt.s16 	%p1813, %rs368, 75;
	@%p1813 bra 	$L__BB1_2834;
	setp.gt.s16 	%p1829, %rs368, 68;
	@%p1829 bra 	$L__BB1_2825;
	setp.gt.s16 	%p1837, %rs368, 65;
	@%p1837 bra 	$L__BB1_2821;
	setp.eq.s16 	%p1841, %rs368, 42;
	@%p1841 bra 	$L__BB1_2867;
	setp.eq.s16 	%p1842, %rs368, 65;
	@%p1842 bra 	$L__BB1_2868;
$L__BB1_2820:
	mov.b64 	%rd3418, 22;
	bra.uni 	$L__BB1_2868;
$L__BB1_2821:
	setp.eq.s16 	%p1838, %rs368, 66;
	@%p1838 bra 	$L__BB1_2866;
	setp.eq.s16 	%p1839, %rs368, 67;
	@%p1839 bra 	$L__BB1_2865;
	setp.eq.s16 	%p1840, %rs368, 68;
	@%p1840 bra 	$L__BB1_2824;
	bra.uni 	$L__BB1_2820;
$L__BB1_2824:
	mov.b64 	%rd3418, 3;
	bra.uni 	$L__BB1_2868;
$L__BB1_2825:
	setp.gt.s16 	%p1830, %rs368, 71;
	@%p1830 bra 	$L__BB1_2830;
	setp.eq.s16 	%p1834, %rs368, 69;
	@%p1834 bra 	$L__BB1_2864;
	setp.eq.s16 	%p1835, %rs368, 70;
	@%p1835 bra 	$L__BB1_2863;
	setp.eq.s16 	%p1836, %rs368, 71;
	@%p1836 bra 	$L__BB1_2829;
	bra.uni 	$L__BB1_2820;
$L__BB1_2829:
	mov.b64 	%rd3418, 7;
	bra.uni 	$L__BB1_2868;
$L__BB1_2830:
	setp.eq.s16 	%p1831, %rs368, 72;
	@%p1831 bra 	$L__BB1_2862;
	setp.eq.s16 	%p1832, %rs368, 73;
	@%p1832 bra 	$L__BB1_2861;
	setp.eq.s16 	%p1833, %rs368, 75;
	@%p1833 bra 	$L__BB1_2833;
	bra.uni 	$L__BB1_2820;
$L__BB1_2833:
	mov.b64 	%rd3418, 11;
	bra.uni 	$L__BB1_2868;
$L__BB1_2834:
	setp.gt.s16 	%p1814, %rs368, 82;
	@%p1814 bra 	$L__BB1_2844;
	setp.gt.s16 	%p1822, %rs368, 79;
	@%p1822 bra 	$L__BB1_2840;
	setp.eq.s16 	%p1826, %rs368, 76;
	@%p1826 bra 	$L__BB1_2860;
	setp.eq.s16 	%p1827, %rs368, 77;
	@%p1827 bra 	$L__BB1_2859;
	setp.eq.s16 	%p1828, %rs368, 78;
	@%p1828 bra 	$L__BB1_2839;
	bra.uni 	$L__BB1_2820;
$L__BB1_2839:
	mov.b64 	%rd3418, 2;
	bra.uni 	$L__BB1_2868;
$L__BB1_2840:
	setp.eq.s16 	%p1823, %rs368, 80;
	@%p1823 bra 	$L__BB1_2858;
	setp.eq.s16 	%p1824, %rs368, 81;
	@%p1824 bra 	$L__BB1_2857;
	setp.eq.s16 	%p1825, %rs368, 82;
	@%p1825 bra 	$L__BB1_2843;
	bra.uni 	$L__BB1_2820;
$L__BB1_2843:
	mov.b64 	%rd3418, 1;
	bra.uni 	$L__BB1_2868;
$L__BB1_2844:
	setp.gt.s16 	%p1815, %rs368, 86;
	@%p1815 bra 	$L__BB1_2849;
	setp.eq.s16 	%p1819, %rs368, 83;
	@%p1819 bra 	$L__BB1_2856;
	setp.eq.s16 	%p1820, %rs368, 84;
	@%p1820 bra 	$L__BB1_2855;
	setp.eq.s16 	%p1821, %rs368, 86;
	@%p1821 bra 	$L__BB1_2848;
	bra.uni 	$L__BB1_2820;
$L__BB1_2848:
	mov.b64 	%rd3418, 19;
	bra.uni 	$L__BB1_2868;
$L__BB1_2849:
	setp.eq.s16 	%p1816, %rs368, 87;
	@%p1816 bra 	$L__BB1_2854;
	setp.eq.s16 	%p1817, %rs368, 90;
	@%p1817 bra 	$L__BB1_2853;
	setp.ne.s16 	%p1818, %rs368, 89;
	@%p1818 bra 	$L__BB1_2820;
	mov.b64 	%rd3418, 18;
	bra.uni 	$L__BB1_2868;
$L__BB1_2853:
	mov.b64 	%rd3418, 21;
	bra.uni 	$L__BB1_2868;
$L__BB1_2854:
	mov.b64 	%rd3418, 17;
	bra.uni 	$L__BB1_2868;
$L__BB1_2855:
	mov.b64 	%rd3418, 16;
	bra.uni 	$L__BB1_2868;
$L__BB1_2856:
	mov.b64 	%rd3418, 15;
	bra.uni 	$L__BB1_2868;
$L__BB1_2857:
	mov.b64 	%rd3418, 5;
	bra.uni 	$L__BB1_2868;
$L__BB1_2858:
	mov.b64 	%rd3418, 14;
	bra.uni 	$L__BB1_2868;
$L__BB1_2859:
	mov.b64 	%rd3418, 12;
	bra.uni 	$L__BB1_2868;
$L__BB1_2860:
	mov.b64 	%rd3418, 10;
	bra.uni 	$L__BB1_2868;
$L__BB1_2861:
	mov.b64 	%rd3418, 9;
	bra.uni 	$L__BB1_2868;
$L__BB1_2862:
	mov.b64 	%rd3418, 8;
	bra.uni 	$L__BB1_2868;
$L__BB1_2863:
	mov.b64 	%rd3418, 13;
	bra.uni 	$L__BB1_2868;
$L__BB1_2864:
	mov.b64 	%rd3418, 6;
	bra.uni 	$L__BB1_2868;
$L__BB1_2865:
	mov.b64 	%rd3418, 4;
	bra.uni 	$L__BB1_2868;
$L__BB1_2866:
	mov.b64 	%rd3418, 20;
	bra.uni 	$L__BB1_2868;
$L__BB1_2867:
	mov.b64 	%rd3418, 23;
$L__BB1_2868:
	mov.b64 	%rd3419, 0;
	setp.gt.s16 	%p1843, %rs100, 75;
	@%p1843 bra 	$L__BB1_2887;
	setp.gt.s16 	%p1859, %rs100, 68;
	@%p1859 bra 	$L__BB1_2878;
	setp.gt.s16 	%p1867, %rs100, 65;
	@%p1867 bra 	$L__BB1_2874;
	setp.eq.s16 	%p1871, %rs100, 42;
	@%p1871 bra 	$L__BB1_2920;
	setp.eq.s16 	%p1872, %rs100, 65;
	@%p1872 bra 	$L__BB1_2921;
$L__BB1_2873:
	mov.b64 	%rd3419, 528;
	bra.uni 	$L__BB1_2921;
$L__BB1_2874:
	setp.eq.s16 	%p1868, %rs100, 66;
	@%p1868 bra 	$L__BB1_2919;
	setp.eq.s16 	%p1869, %rs100, 67;
	@%p1869 bra 	$L__BB1_2918;
	setp.eq.s16 	%p1870, %rs100, 68;
	@%p1870 bra 	$L__BB1_2877;
	bra.uni 	$L__BB1_2873;
$L__BB1_2877:
	mov.b64 	%rd3419, 72;
	bra.uni 	$L__BB1_2921;
$L__BB1_2878:
	setp.gt.s16 	%p1860, %rs100, 71;
	@%p1860 bra 	$L__BB1_2883;
	setp.eq.s16 	%p1864, %rs100, 69;
	@%p1864 bra 	$L__BB1_2917;
	setp.eq.s16 	%p1865, %rs100, 70;
	@%p1865 bra 	$L__BB1_2916;
	setp.eq.s16 	%p1866, %rs100, 71;
	@%p1866 bra 	$L__BB1_2882;
	bra.uni 	$L__BB1_2873;
$L__BB1_2882:
	mov.b64 	%rd3419, 168;
	bra.uni 	$L__BB1_2921;
$L__BB1_2883:
	setp.eq.s16 	%p1861, %rs100, 72;
	@%p1861 bra 	$L__BB1_2915;
	setp.eq.s16 	%p1862, %rs100, 73;
	@%p1862 bra 	$L__BB1_2914;
	setp.eq.s16 	%p1863, %rs100, 75;
	@%p1863 bra 	$L__BB1_2886;
	bra.uni 	$L__BB1_2873;
$L__BB1_2886:
	mov.b64 	%rd3419, 264;
	bra.uni 	$L__BB1_2921;
$L__BB1_2887:
	setp.gt.s16 	%p1844, %rs100, 82;
	@%p1844 bra 	$L__BB1_2897;
	setp.gt.s16 	%p1852, %rs100, 79;
	@%p1852 bra 	$L__BB1_2893;
	setp.eq.s16 	%p1856, %rs100, 76;
	@%p1856 bra 	$L__BB1_2913;
	setp.eq.s16 	%p1857, %rs100, 77;
	@%p1857 bra 	$L__BB1_2912;
	setp.eq.s16 	%p1858, %rs100, 78;
	@%p1858 bra 	$L__BB1_2892;
	bra.uni 	$L__BB1_2873;
$L__BB1_2892:
	mov.b64 	%rd3419, 48;
	bra.uni 	$L__BB1_2921;
$L__BB1_2893:
	setp.eq.s16 	%p1853, %rs100, 80;
	@%p1853 bra 	$L__BB1_2911;
	setp.eq.s16 	%p1854, %rs100, 81;
	@%p1854 bra 	$L__BB1_2910;
	setp.eq.s16 	%p1855, %rs100, 82;
	@%p1855 bra 	$L__BB1_2896;
	bra.uni 	$L__BB1_2873;
$L__BB1_2896:
	mov.b64 	%rd3419, 24;
	bra.uni 	$L__BB1_2921;
$L__BB1_2897:
	setp.gt.s16 	%p1845, %rs100, 86;
	@%p1845 bra 	$L__BB1_2902;
	setp.eq.s16 	%p1849, %rs100, 83;
	@%p1849 bra 	$L__BB1_2909;
	setp.eq.s16 	%p1850, %rs100, 84;
	@%p1850 bra 	$L__BB1_2908;
	setp.eq.s16 	%p1851, %rs100, 86;
	@%p1851 bra 	$L__BB1_2901;
	bra.uni 	$L__BB1_2873;
$L__BB1_2901:
	mov.b64 	%rd3419, 456;
	bra.uni 	$L__BB1_2921;
$L__BB1_2902:
	setp.eq.s16 	%p1846, %rs100, 87;
	@%p1846 bra 	$L__BB1_2907;
	setp.eq.s16 	%p1847, %rs100, 90;
	@%p1847 bra 	$L__BB1_2906;
	setp.ne.s16 	%p1848, %rs100, 89;
	@%p1848 bra 	$L__BB1_2873;
	mov.b64 	%rd3419, 432;
	bra.uni 	$L__BB1_2921;
$L__BB1_2906:
	mov.b64 	%rd3419, 504;
	bra.uni 	$L__BB1_2921;
$L__BB1_2907:
	mov.b64 	%rd3419, 408;
	bra.uni 	$L__BB1_2921;
$L__BB1_2908:
	mov.b64 	%rd3419, 384;
	bra.uni 	$L__BB1_2921;
$L__BB1_2909:
	mov.b64 	%rd3419, 360;
	bra.uni 	$L__BB1_2921;
$L__BB1_2910:
	mov.b64 	%rd3419, 120;
	bra.uni 	$L__BB1_2921;
$L__BB1_2911:
	mov.b64 	%rd3419, 336;
	bra.uni 	$L__BB1_2921;
$L__BB1_2912:
	mov.b64 	%rd3419, 288;
	bra.uni 	$L__BB1_2921;
$L__BB1_2913:
	mov.b64 	%rd3419, 240;
	bra.uni 	$L__BB1_2921;
$L__BB1_2914:
	mov.b64 	%rd3419, 216;
	bra.uni 	$L__BB1_2921;
$L__BB1_2915:
	mov.b64 	%rd3419, 192;
	bra.uni 	$L__BB1_2921;
$L__BB1_2916:
	mov.b64 	%rd3419, 312;
	bra.uni 	$L__BB1_2921;
$L__BB1_2917:
	mov.b64 	%rd3419, 144;
	bra.uni 	$L__BB1_2921;
$L__BB1_2918:
	mov.b64 	%rd3419, 96;
	bra.uni 	$L__BB1_2921;
$L__BB1_2919:
	mov.b64 	%rd3419, 480;
	bra.uni 	$L__BB1_2921;
$L__BB1_2920:
	mov.b64 	%rd3419, 552;
$L__BB1_2921:
	add.s64 	%rd1808, %rd3419, %rd3418;
	shl.b64 	%rd1809, %rd1808, 2;
	mov.u64 	%rd1810, BLOSUM62_SCORES;
	add.s64 	%rd1811, %rd1810, %rd1809;
	ld.const.f32 	%f171, [%rd1811];
	add.f32 	%f172, %f40, %f171;
	setp.eq.f32 	%p1873, %f288, %f172;
	mov.u32 	%r1581, %r1579;
	mov.u32 	%r1582, %r1580;
	@%p1873 bra 	$L__BB1_5859;
$L__BB1_2922:
	add.s32 	%r1579, %r1572, -1;
	mul.wide.u32 	%rd1812, %r1579, 204;
	add.s64 	%rd1813, %rd3, %rd1812;
	mul.wide.s32 	%rd1814, %r1573, 4;
	add.s64 	%rd1815, %rd1813, %rd1814;
	ld.local.f32 	%f173, [%rd1815];
	add.f32 	%f174, %f173, 0fC0400000;
	setp.eq.f32 	%p1874, %f288, %f174;
	mov.u32 	%r1580, %r1573;
	mov.u32 	%r1581, %r1579;
	mov.u32 	%r1582, %r1578;
	@%p1874 bra 	$L__BB1_5859;
$L__BB1_2923:
	setp.lt.s32 	%p1875, %r1573, 1;
	@%p1875 bra 	$L__BB1_2925;
	mul.wide.s32 	%rd1816, %r1572, 204;
	add.s64 	%rd1817, %rd3, %rd1816;
	mul.wide.u32 	%rd1818, %r1573, 4;
	add.s64 	%rd1819, %rd1817, %rd1818;
	ld.local.f32 	%f175, [%rd1819];
	add.s32 	%r1580, %r1573, -1;
	mul.wide.u32 	%rd1820, %r1580, 4;
	add.s64 	%rd1821, %rd1817, %rd1820;
	ld.local.f32 	%f176, [%rd1821];
	add.f32 	%f177, %f176, 0fC0400000;
	setp.eq.f32 	%p1876, %f175, %f177;
	mov.u32 	%r1579, %r1572;
	mov.u32 	%r1581, %r1577;
	mov.u32 	%r1582, %r1580;
	@%p1876 bra 	$L__BB1_5859;
$L__BB1_2925:
	cvt.u16.u32 	%rs543, %r1577;
	cvt.u16.u32 	%rs544, %r1578;
	cvt.u16.u32 	%rs545, %r1576;
$L__BB1_2926:
	add.f32 	%f178, %f290, 0f41200000;
	setp.leu.f32 	%p1877, %f287, %f178;
	mov.b16 	%rs546, 0;
	@%p1877 bra 	$L__BB1_2928;
	st.local.f32 	[%rd6+28], %f287;
	add.s16 	%rs549, %rs543, %rs549;
	add.s16 	%rs548, %rs544, %rs548;
	mov.b32 	%r1096, {%rs549, %rs548};
	st.local.u32 	[%rd6+20], %r1096;
	st.local.u16 	[%rd6+24], %rs545;
	cvt.rn.f32.u16 	%f179, %rs545;
	mul.f32 	%f180, %f179, 0f40400000;
	div.rn.f32 	%f291, %f287, %f180;
	st.local.f32 	[%rd6+32], %f291;
	mov.b16 	%rs546, 1;
	st.local.u8 	[%rd6+44], %rs546;
	add.s16 	%rs547, %rs548, %rs545;
	mov.b32 	%r1097, {%rs548, %rs547};
	st.local.u32 	[%rd6+40], %r1097;
	mov.f32 	%f290, %f287;
	mov.u16 	%rs550, %rs545;
$L__BB1_2928:
	setp.ltu.f32 	%p1878, %f291, 0f3F400000;
	setp.lt.u16 	%p1879, %rs550, 12;
	or.pred  	%p1880, %p1878, %p1879;
	@%p1880 bra 	$L__BB1_2930;
	ld.param.u64 	%rd3362, [_Z34enhanced_protein_kmer_match_kernelPK15TranslatedFramePKjiPK15ProteinDatabaseP12ProteinMatchPjjb_param_4];
	cvt.u64.u32 	%rd1822, %r1742;
	mul.lo.s32 	%r1098, %r807, %r1;
	cvt.u64.u32 	%rd1823, %r1098;
	add.s64 	%rd1824, %rd1822, %rd1823;
	cvta.to.global.u64 	%rd1825, %rd3362;
	mad.lo.s64 	%rd1826, %rd1824, 100, %rd1825;
	ld.local.v2.u8 	{%rs372, %rs373}, [%rd6+46];
	ld.local.u32 	%r1099, [%rd6+48];
	ld.local.u32 	%r1100, [%rd6+52];
	ld.local.u32 	%r1101, [%rd6+56];
	ld.local.u32 	%r1102, [%rd6+60];
	ld.local.u32 	%r1103, [%rd6+64];
	ld.local.u32 	%r1104, [%rd6+68];
	ld.local.u32 	%r1105, [%rd6+72];
	ld.local.u32 	%r1106, [%rd6+76];
	ld.local.u32 	%r1107, [%rd6+80];
	ld.local.u32 	%r1108, [%rd6+84];
	ld.local.u32 	%r1109, [%rd6+88];
	ld.local.u32 	%r1110, [%rd6+92];
	ld.local.u32 	%r1111, [%rd6+96];
	st.global.u32 	[%rd1826], %r1;
	st.global.u8 	[%rd1826+4], %rs88;
	st.global.u32 	[%rd1826+8], %r311;
	st.global.u32 	[%rd1826+12], %r350;
	st.global.u32 	[%rd1826+16], %r351;
	mov.b32 	%r1112, {%rs549, %rs548};
	st.global.u32 	[%rd1826+20], %r1112;
	st.global.u16 	[%rd1826+24], %rs550;
	st.global.f32 	[%rd1826+28], %f290;
	st.global.f32 	[%rd1826+32], %f291;
	st.global.u32 	[%rd1826+36], %r352;
	mov.b32 	%r1113, {%rs548, %rs547};
	st.global.u32 	[%rd1826+40], %r1113;
	cvt.u32.u16 	%r1114, %rs373;
	cvt.u32.u16 	%r1115, %rs372;
	prmt.b32 	%r1116, %r1115, %r1114, 0x3340U;
	cvt.u32.u16 	%r1117, %rs546;
	prmt.b32 	%r1118, %r1117, 0, 0x3340U;
	prmt.b32 	%r1119, %r1118, %r1116, 0x5410U;
	st.global.u32 	[%rd1826+44], %r1119;
	st.global.u32 	[%rd1826+48], %r1099;
	st.global.u32 	[%rd1826+52], %r1100;
	st.global.u32 	[%rd1826+56], %r1101;
	st.global.u32 	[%rd1826+60], %r1102;
	st.global.u32 	[%rd1826+64], %r1103;
	st.global.u32 	[%rd1826+68], %r1104;
	st.global.u32 	[%rd1826+72], %r1105;
	st.global.u32 	[%rd1826+76], %r1106;
	st.global.u32 	[%rd1826+80], %r1107;
	st.global.u32 	[%rd1826+84], %r1108;
	st.global.u32 	[%rd1826+88], %r1109;
	st.global.u32 	[%rd1826+92], %r1110;
	st.global.u32 	[%rd1826+96], %r1111;
	add.s32 	%r1742, %r1742, 1;
$L__BB1_2930:
	add.s32 	%r1542, %r1542, 1;
	setp.lt.s32 	%p1881, %r1542, %r1540;
	setp.lt.u32 	%p1882, %r1742, %r807;
	and.pred  	%p1883, %p1881, %p1882;
	@%p1883 bra 	$L__BB1_2412;
$L__BB1_2931:
	setp.eq.s32 	%p1884, %r2, 3;
	@%p1884 bra 	$L__BB1_5856;
	ld.global.u8 	%rs374, [%rd7+830];
	setp.eq.s16 	%p1885, %rs374, 0;
	@%p1885 bra 	$L__BB1_3906;
	ld.global.u16 	%rs115, [%rd7+824];
	setp.lt.u16 	%p1886, %rs115, 8;
	@%p1886 bra 	$L__BB1_3906;
	ld.global.u64 	%rd145, [%rd1+16];
	setp.eq.s64 	%p1887, %rd145, 0;
	mov.b32 	%r1593, 0;
	@%p1887 bra 	$L__BB1_3385;
	add.s64 	%rd146, %rd7, 624;
	ld.global.u8 	%rs117, [%rd7+624];
	ld.global.u32 	%r405, [%rd1+4];
	add.s32 	%r406, %r405, -1;
	cvta.to.global.u64 	%rd147, %rd145;
	cvt.u32.u16 	%r407, %rs115;
	mov.b32 	%r1585, 0;
	mov.u32 	%r1593, %r1585;
$L__BB1_2936:
	mov.b64 	%rd3420, 0;
	setp.gt.s16 	%p1888, %rs117, 75;
	@%p1888 bra 	$L__BB1_2955;
	setp.gt.s16 	%p1904, %rs117, 68;
	@%p1904 bra 	$L__BB1_2946;
	setp.gt.s16 	%p1912, %rs117, 65;
	@%p1912 bra 	$L__BB1_2942;
	setp.eq.s16 	%p1916, %rs117, 42;
	@%p1916 bra 	$L__BB1_2988;
	setp.eq.s16 	%p1917, %rs117, 65;
	@%p1917 bra 	$L__BB1_2989;
$L__BB1_2941:
	mov.b64 	%rd3420, 682;
	bra.uni 	$L__BB1_2989;
$L__BB1_2942:
	setp.eq.s16 	%p1913, %rs117, 66;
	@%p1913 bra 	$L__BB1_2987;
	setp.eq.s16 	%p1914, %rs117, 67;
	@%p1914 bra 	$L__BB1_2986;
	setp.eq.s16 	%p1915, %rs117, 68;
	@%p1915 bra 	$L__BB1_2945;
	bra.uni 	$L__BB1_2941;
$L__BB1_2945:
	mov.b64 	%rd3420, 93;
	bra.uni 	$L__BB1_2989;
$L__BB1_2946:
	setp.gt.s16 	%p1905, %rs117, 71;
	@%p1905 bra 	$L__BB1_2951;
	setp.eq.s16 	%p1909, %rs117, 69;
	@%p1909 bra 	$L__BB1_2985;
	setp.eq.s16 	%p1910, %rs117, 70;
	@%p1910 bra 	$L__BB1_2984;
	setp.eq.s16 	%p1911, %rs117, 71;
	@%p1911 bra 	$L__BB1_2950;
	bra.uni 	$L__BB1_2941;
$L__BB1_2950:
	mov.b64 	%rd3420, 217;
	bra.uni 	$L__BB1_2989;
$L__BB1_2951:
	setp.eq.s16 	%p1906, %rs117, 72;
	@%p1906 bra 	$L__BB1_2983;
	setp.eq.s16 	%p1907, %rs117, 73;
	@%p1907 bra 	$L__BB1_2982;
	setp.eq.s16 	%p1908, %rs117, 75;
	@%p1908 bra 	$L__BB1_2954;
	bra.uni 	$L__BB1_2941;
$L__BB1_2954:
	mov.b64 	%rd3420, 341;
	bra.uni 	$L__BB1_2989;
$L__BB1_2955:
	setp.gt.s16 	%p1889, %rs117, 82;
	@%p1889 bra 	$L__BB1_2965;
	setp.gt.s16 	%p1897, %rs117, 79;
	@%p1897 bra 	$L__BB1_2961;
	setp.eq.s16 	%p1901, %rs117, 76;
	@%p1901 bra 	$L__BB1_2981;
	setp.eq.s16 	%p1902, %rs117, 77;
	@%p1902 bra 	$L__BB1_2980;
	setp.eq.s16 	%p1903, %rs117, 78;
	@%p1903 bra 	$L__BB1_2960;
	bra.uni 	$L__BB1_2941;
$L__BB1_2960:
	mov.b64 	%rd3420, 62;
	bra.uni 	$L__BB1_2989;
$L__BB1_2961:
	setp.eq.s16 	%p1898, %rs117, 80;
	@%p1898 bra 	$L__BB1_2979;
	setp.eq.s16 	%p1899, %rs117, 81;
	@%p1899 bra 	$L__BB1_2978;
	setp.eq.s16 	%p1900, %rs117, 82;
	@%p1900 bra 	$L__BB1_2964;
	bra.uni 	$L__BB1_2941;
$L__BB1_2964:
	mov.b64 	%rd3420, 31;
	bra.uni 	$L__BB1_2989;
$L__BB1_2965:
	setp.gt.s16 	%p1890, %rs117, 86;
	@%p1890 bra 	$L__BB1_2970;
	setp.eq.s16 	%p1894, %rs117, 83;
	@%p1894 bra 	$L__BB1_2977;
	setp.eq.s16 	%p1895, %rs117, 84;
	@%p1895 bra 	$L__BB1_2976;
	setp.eq.s16 	%p1896, %rs117, 86;
	@%p1896 bra 	$L__BB1_2969;
	bra.uni 	$L__BB1_2941;
$L__BB1_2969:
	mov.b64 	%rd3420, 589;
	bra.uni 	$L__BB1_2989;
$L__BB1_2970:
	setp.eq.s16 	%p1891, %rs117, 87;
	@%p1891 bra 	$L__BB1_2975;
	setp.eq.s16 	%p1892, %rs117, 90;
	@%p1892 bra 	$L__BB1_2974;
	setp.ne.s16 	%p1893, %rs117, 89;
	@%p1893 bra 	$L__BB1_2941;
	mov.b64 	%rd3420, 558;
	bra.uni 	$L__BB1_2989;
$L__BB1_2974:
	mov.b64 	%rd3420, 651;
	bra.uni 	$L__BB1_2989;
$L__BB1_2975:
	mov.b64 	%rd3420, 527;
	bra.uni 	$L__BB1_2989;
$L__BB1_2976:
	mov.b64 	%rd3420, 496;
	bra.uni 	$L__BB1_2989;
$L__BB1_2977:
	mov.b64 	%rd3420, 465;
	bra.uni 	$L__BB1_2989;
$L__BB1_2978:
	mov.b64 	%rd3420, 155;
	bra.uni 	$L__BB1_2989;
$L__BB1_2979:
	mov.b64 	%rd3420, 434;
	bra.uni 	$L__BB1_2989;
$L__BB1_2980:
	mov.b64 	%rd3420, 372;
	bra.uni 	$L__BB1_2989;
$L__BB1_2981:
	mov.b64 	%rd3420, 310;
	bra.uni 	$L__BB1_2989;
$L__BB1_2982:
	mov.b64 	%rd3420, 279;
	bra.uni 	$L__BB1_2989;
$L__BB1_2983:
	mov.b64 	%rd3420, 248;
	bra.uni 	$L__BB1_2989;
$L__BB1_2984:
	mov.b64 	%rd3420, 403;
	bra.uni 	$L__BB1_2989;
$L__BB1_2985:
	mov.b64 	%rd3420, 186;
	bra.uni 	$L__BB1_2989;
$L__BB1_2986:
	mov.b64 	%rd3420, 124;
	bra.uni 	$L__BB1_2989;
$L__BB1_2987:
	mov.b64 	%rd3420, 620;
	bra.uni 	$L__BB1_2989;
$L__BB1_2988:
	mov.b64 	%rd3420, 713;
$L__BB1_2989:
	cvt.u64.u32 	%rd1852, %r1585;
	add.s64 	%rd149, %rd146, %rd1852;
	ld.global.u8 	%rs117, [%rd149+1];
	mov.b64 	%rd3421, 0;
	setp.gt.s16 	%p1918, %rs117, 75;
	@%p1918 bra 	$L__BB1_3008;
	setp.gt.s16 	%p1934, %rs117, 68;
	@%p1934 bra 	$L__BB1_2999;
	setp.gt.s16 	%p1942, %rs117, 65;
	@%p1942 bra 	$L__BB1_2995;
	setp.eq.s16 	%p1946, %rs117, 42;
	@%p1946 bra 	$L__BB1_3041;
	setp.eq.s16 	%p1947, %rs117, 65;
	@%p1947 bra 	$L__BB1_3042;
$L__BB1_2994:
	mov.b64 	%rd3421, 22;
	bra.uni 	$L__BB1_3042;
$L__BB1_2995:
	setp.eq.s16 	%p1943, %rs117, 66;
	@%p1943 bra 	$L__BB1_3040;
	setp.eq.s16 	%p1944, %rs117, 67;
	@%p1944 bra 	$L__BB1_3039;
	setp.eq.s16 	%p1945, %rs117, 68;
	@%p1945 bra 	$L__BB1_2998;
	bra.uni 	$L__BB1_2994;
$L__BB1_2998:
	mov.b64 	%rd3421, 3;
	bra.uni 	$L__BB1_3042;
$L__BB1_2999:
	setp.gt.s16 	%p1935, %rs117, 71;
	@%p1935 bra 	$L__BB1_3004;
	setp.eq.s16 	%p1939, %rs117, 69;
	@%p1939 bra 	$L__BB1_3038;
	setp.eq.s16 	%p1940, %rs117, 70;
	@%p1940 bra 	$L__BB1_3037;
	setp.eq.s16 	%p1941, %rs117, 71;
	@%p1941 bra 	$L__BB1_3003;
	bra.uni 	$L__BB1_2994;
$L__BB1_3003:
	mov.b64 	%rd3421, 7;
	bra.uni 	$L__BB1_3042;
$L__BB1_3004:
	setp.eq.s16 	%p1936, %rs117, 72;
	@%p1936 bra 	$L__BB1_3036;
	setp.eq.s16 	%p1937, %rs117, 73;
	@%p1937 bra 	$L__BB1_3035;
	setp.eq.s16 	%p1938, %rs117, 75;
	@%p1938 bra 	$L__BB1_3007;
	bra.uni 	$L__BB1_2994;
$L__BB1_3007:
	mov.b64 	%rd3421, 11;
	bra.uni 	$L__BB1_3042;
$L__BB1_3008:
	setp.gt.s16 	%p1919, %rs117, 82;
	@%p1919 bra 	$L__BB1_3018;
	setp.gt.s16 	%p1927, %rs117, 79;
	@%p1927 bra 	$L__BB1_3014;
	setp.eq.s16 	%p1931, %rs117, 76;
	@%p1931 bra 	$L__BB1_3034;
	setp.eq.s16 	%p1932, %rs117, 77;
	@%p1932 bra 	$L__BB1_3033;
	setp.eq.s16 	%p1933, %rs117, 78;
	@%p1933 bra 	$L__BB1_3013;
	bra.uni 	$L__BB1_2994;
$L__BB1_3013:
	mov.b64 	%rd3421, 2;
	bra.uni 	$L__BB1_3042;
$L__BB1_3014:
	setp.eq.s16 	%p1928, %rs117, 80;
	@%p1928 bra 	$L__BB1_3032;
	setp.eq.s16 	%p1929, %rs117, 81;
	@%p1929 bra 	$L__BB1_3031;
	setp.eq.s16 	%p1930, %rs117, 82;
	@%p1930 bra 	$L__BB1_3017;
	bra.uni 	$L__BB1_2994;
$L__BB1_3017:
	mov.b64 	%rd3421, 1;
	bra.uni 	$L__BB1_3042;
$L__BB1_3018:
	setp.gt.s16 	%p1920, %rs117, 86;
	@%p1920 bra 	$L__BB1_3023;
	setp.eq.s16 	%p1924, %rs117, 83;
	@%p1924 bra 	$L__BB1_3030;
	setp.eq.s16 	%p1925, %rs117, 84;
	@%p1925 bra 	$L__BB1_3029;
	setp.eq.s16 	%p1926, %rs117, 86;
	@%p1926 bra 	$L__BB1_3022;
	bra.uni 	$L__BB1_2994;
$L__BB1_3022:
	mov.b64 	%rd3421, 19;
	bra.uni 	$L__BB1_3042;
$L__BB1_3023:
	setp.eq.s16 	%p1921, %rs117, 87;
	@%p1921 bra 	$L__BB1_3028;
	setp.eq.s16 	%p1922, %rs117, 90;
	@%p1922 bra 	$L__BB1_3027;
	setp.ne.s16 	%p1923, %rs117, 89;
	@%p1923 bra 	$L__BB1_2994;
	mov.b64 	%rd3421, 18;
	bra.uni 	$L__BB1_3042;
$L__BB1_3027:
	mov.b64 	%rd3421, 21;
	bra.uni 	$L__BB1_3042;
$L__BB1_3028:
	mov.b64 	%rd3421, 17;
	bra.uni 	$L__BB1_3042;
$L__BB1_3029:
	mov.b64 	%rd3421, 16;
	bra.uni 	$L__BB1_3042;
$L__BB1_3030:
	mov.b64 	%rd3421, 15;
	bra.uni 	$L__BB1_3042;
$L__BB1_3031:
	mov.b64 	%rd3421, 5;
	bra.uni 	$L__BB1_3042;
$L__BB1_3032:
	mov.b64 	%rd3421, 14;
	bra.uni 	$L__BB1_3042;
$L__BB1_3033:
	mov.b64 	%rd3421, 12;
	bra.uni 	$L__BB1_3042;
$L__BB1_3034:
	mov.b64 	%rd3421, 10;
	bra.uni 	$L__BB1_3042;
$L__BB1_3035:
	mov.b64 	%rd3421, 9;
	bra.uni 	$L__BB1_3042;
$L__BB1_3036:
	mov.b64 	%rd3421, 8;
	bra.uni 	$L__BB1_3042;
$L__BB1_3037:
	mov.b64 	%rd3421, 13;
	bra.uni 	$L__BB1_3042;
$L__BB1_3038:
	mov.b64 	%rd3421, 6;
	bra.uni 	$L__BB1_3042;
$L__BB1_3039:
	mov.b64 	%rd3421, 4;
	bra.uni 	$L__BB1_3042;
$L__BB1_3040:
	mov.b64 	%rd3421, 20;
	bra.uni 	$L__BB1_3042;
$L__BB1_3041:
	mov.b64 	%rd3421, 23;
$L__BB1_3042:
	add.s64 	%rd151, %rd3421, %rd3420;
	ld.global.u8 	%rs377, [%rd149+2];
	mov.b64 	%rd3422, 0;
	setp.gt.s16 	%p1948, %rs377, 75;
	@%p1948 bra 	$L__BB1_3061;
	setp.gt.s16 	%p1964, %rs377, 68;
	@%p1964 bra 	$L__BB1_3052;
	setp.gt.s16 	%p1972, %rs377, 65;
	@%p1972 bra 	$L__BB1_3048;
	setp.eq.s16 	%p1976, %rs377, 42;
	@%p1976 bra 	$L__BB1_3094;
	setp.eq.s16 	%p1977, %rs377, 65;
	@%p1977 bra 	$L__BB1_3095;
$L__BB1_3047:
	mov.b64 	%rd3422, 22;
	bra.uni 	$L__BB1_3095;
$L__BB1_3048:
	setp.eq.s16 	%p1973, %rs377, 66;
	@%p1973 bra 	$L__BB1_3093;
	setp.eq.s16 	%p1974, %rs377, 67;
	@%p1974 bra 	$L__BB1_3092;
	setp.eq.s16 	%p1975, %rs377, 68;
	@%p1975 bra 	$L__BB1_3051;
	bra.uni 	$L__BB1_3047;
$L__BB1_3051:
	mov.b64 	%rd3422, 3;
	bra.uni 	$L__BB1_3095;
$L__BB1_3052:
	setp.gt.s16 	%p1965, %rs377, 71;
	@%p1965 bra 	$L__BB1_3057;
	setp.eq.s16 	%p1969, %rs377, 69;
	@%p1969 bra 	$L__BB1_3091;
	setp.eq.s16 	%p1970, %rs377, 70;
	@%p1970 bra 	$L__BB1_3090;
	setp.eq.s16 	%p1971, %rs377, 71;
	@%p1971 bra 	$L__BB1_3056;
	bra.uni 	$L__BB1_3047;
$L__BB1_3056:
	mov.b64 	%rd3422, 7;
	bra.uni 	$L__BB1_3095;
$L__BB1_3057:
	setp.eq.s16 	%p1966, %rs377, 72;
	@%p1966 bra 	$L__BB1_3089;
	setp.eq.s16 	%p1967, %rs377, 73;
	@%p1967 bra 	$L__BB1_3088;
	setp.eq.s16 	%p1968, %rs377, 75;
	@%p1968 bra 	$L__BB1_3060;
	bra.uni 	$L__BB1_3047;
$L__BB1_3060:
	mov.b64 	%rd3422, 11;
	bra.uni 	$L__BB1_3095;
$L__BB1_3061:
	setp.gt.s16 	%p1949, %rs377, 82;
	@%p1949 bra 	$L__BB1_3071;
	setp.gt.s16 	%p1957, %rs377, 79;
	@%p1957 bra 	$L__BB1_3067;
	setp.eq.s16 	%p1961, %rs377, 76;
	@%p1961 bra 	$L__BB1_3087;
	setp.eq.s16 	%p1962, %rs377, 77;
	@%p1962 bra 	$L__BB1_3086;
	setp.eq.s16 	%p1963, %rs377, 78;
	@%p1963 bra 	$L__BB1_3066;
	bra.uni 	$L__BB1_3047;
$L__BB1_3066:
	mov.b64 	%rd3422, 2;
	bra.uni 	$L__BB1_3095;
$L__BB1_3067:
	setp.eq.s16 	%p1958, %rs377, 80;
	@%p1958 bra 	$L__BB1_3085;
	setp.eq.s16 	%p1959, %rs377, 81;
	@%p1959 bra 	$L__BB1_3084;
	setp.eq.s16 	%p1960, %rs377, 82;
	@%p1960 bra 	$L__BB1_3070;
	bra.uni 	$L__BB1_3047;
$L__BB1_3070:
	mov.b64 	%rd3422, 1;
	bra.uni 	$L__BB1_3095;
$L__BB1_3071:
	setp.gt.s16 	%p1950, %rs377, 86;
	@%p1950 bra 	$L__BB1_3076;
	setp.eq.s16 	%p1954, %rs377, 83;
	@%p1954 bra 	$L__BB1_3083;
	setp.eq.s16 	%p1955, %rs377, 84;
	@%p1955 bra 	$L__BB1_3082;
	setp.eq.s16 	%p1956, %rs377, 86;
	@%p1956 bra 	$L__BB1_3075;
	bra.uni 	$L__BB1_3047;
$L__BB1_3075:
	mov.b64 	%rd3422, 19;
	bra.uni 	$L__BB1_3095;
$L__BB1_3076:
	setp.eq.s16 	%p1951, %rs377, 87;
	@%p1951 bra 	$L__BB1_3081;
	setp.eq.s16 	%p1952, %rs377, 90;
	@%p1952 bra 	$L__BB1_3080;
	setp.ne.s16 	%p1953, %rs377, 89;
	@%p1953 bra 	$L__BB1_3047;
	mov.b64 	%rd3422, 18;
	bra.uni 	$L__BB1_3095;
$L__BB1_3080:
	mov.b64 	%rd3422, 21;
	bra.uni 	$L__BB1_3095;
$L__BB1_3081:
	mov.b64 	%rd3422, 17;
	bra.uni 	$L__BB1_3095;
$L__BB1_3082:
	mov.b64 	%rd3422, 16;
	bra.uni 	$L__BB1_3095;
$L__BB1_3083:
	mov.b64 	%rd3422, 15;
	bra.uni 	$L__BB1_3095;
$L__BB1_3084:
	mov.b64 	%rd3422, 5;
	bra.uni 	$L__BB1_3095;
$L__BB1_3085:
	mov.b64 	%rd3422, 14;
	bra.uni 	$L__BB1_3095;
$L__BB1_3086:
	mov.b64 	%rd3422, 12;
	bra.uni 	$L__BB1_3095;
$L__BB1_3087:
	mov.b64 	%rd3422, 10;
	bra.uni 	$L__BB1_3095;
$L__BB1_3088:
	mov.b64 	%rd3422, 9;
	bra.uni 	$L__BB1_3095;
$L__BB1_3089:
	mov.b64 	%rd3422, 8;
	bra.uni 	$L__BB1_3095;
$L__BB1_3090:
	mov.b64 	%rd3422, 13;
	bra.uni 	$L__BB1_3095;
$L__BB1_3091:
	mov.b64 	%rd3422, 6;
	bra.uni 	$L__BB1_3095;
$L__BB1_3092:
	mov.b64 	%rd3422, 4;
	bra.uni 	$L__BB1_3095;
$L__BB1_3093:
	mov.b64 	%rd3422, 20;
	bra.uni 	$L__BB1_3095;
$L__BB1_3094:
	mov.b64 	%rd3422, 23;
$L__BB1_3095:
	mad.lo.s64 	%rd153, %rd151, 31, %rd3422;
	ld.global.u8 	%rs378, [%rd149+3];
	mov.b64 	%rd3423, 0;
	setp.gt.s16 	%p1978, %rs378, 75;
	@%p1978 bra 	$L__BB1_3114;
	setp.gt.s16 	%p1994, %rs378, 68;
	@%p1994 bra 	$L__BB1_3105;
	setp.gt.s16 	%p2002, %rs378, 65;
	@%p2002 bra 	$L__BB1_3101;
	setp.eq.s16 	%p2006, %rs378, 42;
	@%p2006 bra 	$L__BB1_3147;
	setp.eq.s16 	%p2007, %rs378, 65;
	@%p2007 bra 	$L__BB1_3148;
$L__BB1_3100:
	mov.b64 	%rd3423, 22;
	bra.uni 	$L__BB1_3148;
$L__BB1_3101:
	setp.eq.s16 	%p2003, %rs378, 66;
	@%p2003 bra 	$L__BB1_3146;
	setp.eq.s16 	%p2004, %rs378, 67;
	@%p2004 bra 	$L__BB1_3145;
	setp.eq.s16 	%p2005, %rs378, 68;
	@%p2005 bra 	$L__BB1_3104;
	bra.uni 	$L__BB1_3100;
$L__BB1_3104:
	mov.b64 	%rd3423, 3;
	bra.uni 	$L__BB1_3148;
$L__BB1_3105:
	setp.gt.s16 	%p1995, %rs378, 71;
	@%p1995 bra 	$L__BB1_3110;
	setp.eq.s16 	%p1999, %rs378, 69;
	@%p1999 bra 	$L__BB1_3144;
	setp.eq.s16 	%p2000, %rs378, 70;
	@%p2000 bra 	$L__BB1_3143;
	setp.eq.s16 	%p2001, %rs378, 71;
	@%p2001 bra 	$L__BB1_3109;
	bra.uni 	$L__BB1_3100;
$L__BB1_3109:
	mov.b64 	%rd3423, 7;
	bra.uni 	$L__BB1_3148;
$L__BB1_3110:
	setp.eq.s16 	%p1996, %rs378, 72;
	@%p1996 bra 	$L__BB1_3142;
	setp.eq.s16 	%p1997, %rs378, 73;
	@%p1997 bra 	$L__BB1_3141;
	setp.eq.s16 	%p1998, %rs378, 75;
	@%p1998 bra 	$L__BB1_3113;
	bra.uni 	$L__BB1_3100;
$L__BB1_3113:
	mov.b64 	%rd3423, 11;
	bra.uni 	$L__BB1_3148;
$L__BB1_3114:
	setp.gt.s16 	%p1979, %rs378, 82;
	@%p1979 bra 	$L__BB1_3124;
	setp.gt.s16 	%p1987, %rs378, 79;
	@%p1987 bra 	$L__BB1_3120;
	setp.eq.s16 	%p1991, %rs378, 76;
	@%p1991 bra 	$L__BB1_3140;
	setp.eq.s16 	%p1992, %rs378, 77;
	@%p1992 bra 	$L__BB1_3139;
	setp.eq.s16 	%p1993, %rs378, 78;
	@%p1993 bra 	$L__BB1_3119;
	bra.uni 	$L__BB1_3100;
$L__BB1_3119:
	mov.b64 	%rd3423, 2;
	bra.uni 	$L__BB1_3148;
$L__BB1_3120:
	setp.eq.s16 	%p1988, %rs378, 80;
	@%p1988 bra 	$L__BB1_3138;
	setp.eq.s16 	%p1989, %rs378, 81;
	@%p1989 bra 	$L__BB1_3137;
	setp.eq.s16 	%p1990, %rs378, 82;
	@%p1990 bra 	$L__BB1_3123;
	bra.uni 	$L__BB1_3100;
$L__BB1_3123:
	mov.b64 	%rd3423, 1;
	bra.uni 	$L__BB1_3148;
$L__BB1_3124:
	setp.gt.s16 	%p1980, %rs378, 86;
	@%p1980 bra 	$L__BB1_3129;
	setp.eq.s16 	%p1984, %rs378, 83;
	@%p1984 bra 	$L__BB1_3136;
	setp.eq.s16 	%p1985, %rs378, 84;
	@%p1985 bra 	$L__BB1_3135;
	setp.eq.s16 	%p1986, %rs378, 86;
	@%p1986 bra 	$L__BB1_3128;
	bra.uni 	$L__BB1_3100;
$L__BB1_3128:
	mov.b64 	%rd3423, 19;
	bra.uni 	$L__BB1_3148;
$L__BB1_3129:
	setp.eq.s16 	%p1981, %rs378, 87;
	@%p1981 bra 	$L__BB1_3134;
	setp.eq.s16 	%p1982, %rs378, 90;
	@%p1982 bra 	$L__BB1_3133;
	setp.ne.s16 	%p1983, %rs378, 89;
	@%p1983 bra 	$L__BB1_3100;
	mov.b64 	%rd3423, 18;
	bra.uni 	$L__BB1_3148;
$L__BB1_3133:
	mov.b64 	%rd3423, 21;
	bra.uni 	$L__BB1_3148;
$L__BB1_3134:
	mov.b64 	%rd3423, 17;
	bra.uni 	$L__BB1_3148;
$L__BB1_3135:
	mov.b64 	%rd3423, 16;
	bra.uni 	$L__BB1_3148;
$L__BB1_3136:
	mov.b64 	%rd3423, 15;
	bra.uni 	$L__BB1_3148;
$L__BB1_3137:
	mov.b64 	%rd3423, 5;
	bra.uni 	$L__BB1_3148;
$L__BB1_3138:
	mov.b64 	%rd3423, 14;
	bra.uni 	$L__BB1_3148;
$L__BB1_3139:
	mov.b64 	%rd3423, 12;
	bra.uni 	$L__BB1_3148;
$L__BB1_3140:
	mov.b64 	%rd3423, 10;
	bra.uni 	$L__BB1_3148;
$L__BB1_3141:
	mov.b64 	%rd3423, 9;
	bra.uni 	$L__BB1_3148;
$L__BB1_3142:
	mov.b64 	%rd3423, 8;
	bra.uni 	$L__BB1_3148;
$L__BB1_3143:
	mov.b64 	%rd3423, 13;
	bra.uni 	$L__BB1_3148;
$L__BB1_3144:
	mov.b64 	%rd3423, 6;
	bra.uni 	$L__BB1_3148;
$L__BB1_3145:
	mov.b64 	%rd3423, 4;
	bra.uni 	$L__BB1_3148;
$L__BB1_3146:
	mov.b64 	%rd3423, 20;
	bra.uni 	$L__BB1_3148;
$L__BB1_3147:
	mov.b64 	%rd3423, 23;
$L__BB1_3148:
	mad.lo.s64 	%rd155, %rd153, 31, %rd3423;
	ld.global.u8 	%rs379, [%rd149+4];
	mov.b64 	%rd3424, 0;
	setp.gt.s16 	%p2008, %rs379, 75;
	@%p2008 bra 	$L__BB1_3167;
	setp.gt.s16 	%p2024, %rs379, 68;
	@%p2024 bra 	$L__BB1_3158;
	setp.gt.s16 	%p2032, %rs379, 65;
	@%p2032 bra 	$L__BB1_3154;
	setp.eq.s16 	%p2036, %rs379, 42;
	@%p2036 bra 	$L__BB1_3200;
	setp.eq.s16 	%p2037, %rs379, 65;
	@%p2037 bra 	$L__BB1_3201;
$L__BB1_3153:
	mov.b64 	%rd3424, 22;
	bra.uni 	$L__BB1_3201;
$L__BB1_3154:
	setp.eq.s16 	%p2033, %rs379, 66;
	@%p2033 bra 	$L__BB1_3199;
	setp.eq.s16 	%p2034, %rs379, 67;
	@%p2034 bra 	$L__BB1_3198;
	setp.eq.s16 	%p2035, %rs379, 68;
	@%p2035 bra 	$L__BB1_3157;
	bra.uni 	$L__BB1_3153;
$L__BB1_3157:
	mov.b64 	%rd3424, 3;
	bra.uni 	$L__BB1_3201;
$L__BB1_3158:
	setp.gt.s16 	%p2025, %rs379, 71;
	@%p2025 bra 	$L__BB1_3163;
	setp.eq.s16 	%p2029, %rs379, 69;
	@%p2029 bra 	$L__BB1_3197;
	setp.eq.s16 	%p2030, %rs379, 70;
	@%p2030 bra 	$L__BB1_3196;
	setp.eq.s16 	%p2031, %rs379, 71;
	@%p2031 bra 	$L__BB1_3162;
	bra.uni 	$L__BB1_3153;
$L__BB1_3162:
	mov.b64 	%rd3424, 7;
	bra.uni 	$L__BB1_3201;
$L__BB1_3163:
	setp.eq.s16 	%p2026, %rs379, 72;
	@%p2026 bra 	$L__BB1_3195;
	setp.eq.s16 	%p2027, %rs379, 73;
	@%p2027 bra 	$L__BB1_3194;
	setp.eq.s16 	%p2028, %rs379, 75;
	@%p2028 bra 	$L__BB1_3166;
	bra.uni 	$L__BB1_3153;
$L__BB1_3166:
	mov.b64 	%rd3424, 11;
	bra.uni 	$L__BB1_3201;
$L__BB1_3167:
	setp.gt.s16 	%p2009, %rs379, 82;
	@%p2009 bra 	$L__BB1_3177;
	setp.gt.s16 	%p2017, %rs379, 79;
	@%p2017 bra 	$L__BB1_3173;
	setp.eq.s16 	%p2021, %rs379, 76;
	@%p2021 bra 	$L__BB1_3193;
	setp.eq.s16 	%p2022, %rs379, 77;
	@%p2022 bra 	$L__BB1_3192;
	setp.eq.s16 	%p2023, %rs379, 78;
	@%p2023 bra 	$L__BB1_3172;
	bra.uni 	$L__BB1_3153;
$L__BB1_3172:
	mov.b64 	%rd3424, 2;
	bra.uni 	$L__BB1_3201;
$L__BB1_3173:
	setp.eq.s16 	%p2018, %rs379, 80;
	@%p2018 bra 	$L__BB1_3191;
	setp.eq.s16 	%p2019, %rs379, 81;
	@%p2019 bra 	$L__BB1_3190;
	setp.eq.s16 	%p2020, %rs379, 82;
	@%p2020 bra 	$L__BB1_3176;
	bra.uni 	$L__BB1_3153;
$L__BB1_3176:
	mov.b64 	%rd3424, 1;
	bra.uni 	$L__BB1_3201;
$L__BB1_3177:
	setp.gt.s16 	%p2010, %rs379, 86;
	@%p2010 bra 	$L__BB1_3182;
	setp.eq.s16 	%p2014, %rs379, 83;
	@%p2014 bra 	$L__BB1_3189;
	setp.eq.s16 	%p2015, %rs379, 84;
	@%p2015 bra 	$L__BB1_3188;
	setp.eq.s16 	%p2016, %rs379, 86;
	@%p2016 bra 	$L__BB1_3181;
	bra.uni 	$L__BB1_3153;
$L__BB1_3181:
	mov.b64 	%rd3424, 19;
	bra.uni 	$L__BB1_3201;
$L__BB1_3182:
	setp.eq.s16 	%p2011, %rs379, 87;
	@%p2011 bra 	$L__BB1_3187;
	setp.eq.s16 	%p2012, %rs379, 90;
	@%p2012 bra 	$L__BB1_3186;
	setp.ne.s16 	%p2013, %rs379, 89;
	@%p2013 bra 	$L__BB1_3153;
	mov.b64 	%rd3424, 18;
	bra.uni 	$L__BB1_3201;
$L__BB1_3186:
	mov.b64 	%rd3424, 21;
	bra.uni 	$L__BB1_3201;
$L__BB1_3187:
	mov.b64 	%rd3424, 17;
	bra.uni 	$L__BB1_3201;
$L__BB1_3188:
	mov.b64 	%rd3424, 16;
	bra.uni 	$L__BB1_3201;
$L__BB1_3189:
	mov.b64 	%rd3424, 15;
	bra.uni 	$L__BB1_3201;
$L__BB1_3190:
	mov.b64 	%rd3424, 5;
	bra.uni 	$L__BB1_3201;
$L__BB1_3191:
	mov.b64 	%rd3424, 14;
	bra.uni 	$L__BB1_3201;
$L__BB1_3192:
	mov.b64 	%rd3424, 12;
	bra.uni 	$L__BB1_3201;
$L__BB1_3193:
	mov.b64 	%rd3424, 10;
	bra.uni 	$L__BB1_3201;
$L__BB1_3194:
	mov.b64 	%rd3424, 9;
	bra.uni 	$L__BB1_3201;
$L__BB1_3195:
	mov.b64 	%rd3424, 8;
	bra.uni 	$L__BB1_3201;
$L__BB1_3196:
	mov.b64 	%rd3424, 13;
	bra.uni 	$L__BB1_3201;
$L__BB1_3197:
	mov.b64 	%rd3424, 6;
	bra.uni 	$L__BB1_3201;
$L__BB1_3198:
	mov.b64 	%rd3424, 4;
	bra.uni 	$L__BB1_3201;
$L__BB1_3199:
	mov.b64 	%rd3424, 20;
	bra.uni 	$L__BB1_3201;
$L__BB1_3200:
	mov.b64 	%rd3424, 23;
$L__BB1_3201:
	mad.lo.s64 	%rd157, %rd155, 31, %rd3424;
	ld.global.u8 	%rs380, [%rd149+5];
	mov.b64 	%rd3425, 0;
	setp.gt.s16 	%p2038, %rs380, 75;
	@%p2038 bra 	$L__BB1_3220;
	setp.gt.s16 	%p2054, %rs380, 68;
	@%p2054 bra 	$L__BB1_3211;
	setp.gt.s16 	%p2062, %rs380, 65;
	@%p2062 bra 	$L__BB1_3207;
	setp.eq.s16 	%p2066, %rs380, 42;
	@%p2066 bra 	$L__BB1_3253;
	setp.eq.s16 	%p2067, %rs380, 65;
	@%p2067 bra 	$L__BB1_3254;
$L__BB1_3206:
	mov.b64 	%rd3425, 22;
	bra.uni 	$L__BB1_3254;
$L__BB1_3207:
	setp.eq.s16 	%p2063, %rs380, 66;
	@%p2063 bra 	$L__BB1_3252;
	setp.eq.s16 	%p2064, %rs380, 67;
	@%p2064 bra 	$L__BB1_3251;
	setp.eq.s16 	%p2065, %rs380, 68;
	@%p2065 bra 	$L__BB1_3210;
	bra.uni 	$L__BB1_3206;
$L__BB1_3210:
	mov.b64 	%rd3425, 3;
	bra.uni 	$L__BB1_3254;
$L__BB1_3211:
	setp.gt.s16 	%p2055, %rs380, 71;
	@%p2055 bra 	$L__BB1_3216;
	setp.eq.s16 	%p2059, %rs380, 69;
	@%p2059 bra 	$L__BB1_3250;
	setp.eq.s16 	%p2060, %rs380, 70;
	@%p2060 bra 	$L__BB1_3249;
	setp.eq.s16 	%p2061, %rs380, 71;
	@%p2061 bra 	$L__BB1_3215;
	bra.uni 	$L__BB1_3206;
$L__BB1_3215:
	mov.b64 	%rd3425, 7;
	bra.uni 	$L__BB1_3254;
$L__BB1_3216:
	setp.eq.s16 	%p2056, %rs380, 72;
	@%p2056 bra 	$L__BB1_3248;
	setp.eq.s16 	%p2057, %rs380, 73;
	@%p2057 bra 	$L__BB1_3247;
	setp.eq.s16 	%p2058, %rs380, 75;
	@%p2058 bra 	$L__BB1_3219;
	bra.uni 	$L__BB1_3206;
$L__BB1_3219:
	mov.b64 	%rd3425, 11;
	bra.uni 	$L__BB1_3254;
$L__BB1_3220:
	setp.gt.s16 	%p2039, %rs380, 82;
	@%p2039 bra 	$L__BB1_3230;
	setp.gt.s16 	%p2047, %rs380, 79;
	@%p2047 bra 	$L__BB1_3226;
	setp.eq.s16 	%p2051, %rs380, 76;
	@%p2051 bra 	$L__BB1_3246;
	setp.eq.s16 	%p2052, %rs380, 77;
	@%p2052 bra 	$L__BB1_3245;
	setp.eq.s16 	%p2053, %rs380, 78;
	@%p2053 bra 	$L__BB1_3225;
	bra.uni 	$L__BB1_3206;
$L__BB1_3225:
	mov.b64 	%rd3425, 2;
	bra.uni 	$L__BB1_3254;
$L__BB1_3226:
	setp.eq.s16 	%p2048, %rs380, 80;
	@%p2048 bra 	$L__BB1_3244;
	setp.eq.s16 	%p2049, %rs380, 81;
	@%p2049 bra 	$L__BB1_3243;
	setp.eq.s16 	%p2050, %rs380, 82;
	@%p2050 bra 	$L__BB1_3229;
	bra.uni 	$L__BB1_3206;
$L__BB1_3229:
	mov.b64 	%rd3425, 1;
	bra.uni 	$L__BB1_3254;
$L__BB1_3230:
	setp.gt.s16 	%p2040, %rs380, 86;
	@%p2040 bra 	$L__BB1_3235;
	setp.eq.s16 	%p2044, %rs380, 83;
	@%p2044 bra 	$L__BB1_3242;
	setp.eq.s16 	%p2045, %rs380, 84;
	@%p2045 bra 	$L__BB1_3241;
	setp.eq.s16 	%p2046, %rs380, 86;
	@%p2046 bra 	$L__BB1_3234;
	bra.uni 	$L__BB1_3206;
$L__BB1_3234:
	mov.b64 	%rd3425, 19;
	bra.uni 	$L__BB1_3254;
$L__BB1_3235:
	setp.eq.s16 	%p2041, %rs380, 87;
	@%p2041 bra 	$L__BB1_3240;
	setp.eq.s16 	%p2042, %rs380, 90;
	@%p2042 bra 	$L__BB1_3239;
	setp.ne.s16 	%p2043, %rs380, 89;
	@%p2043 bra 	$L__BB1_3206;
	mov.b64 	%rd3425, 18;
	bra.uni 	$L__BB1_3254;
$L__BB1_3239:
	mov.b64 	%rd3425, 21;
	bra.uni 	$L__BB1_3254;
$L__BB1_3240:
	mov.b64 	%rd3425, 17;
	bra.uni 	$L__BB1_3254;
$L__BB1_3241:
	mov.b64 	%rd3425, 16;
	bra.uni 	$L__BB1_3254;
$L__BB1_3242:
	mov.b64 	%rd3425, 15;
	bra.uni 	$L__BB1_3254;
$L__BB1_3243:
	mov.b64 	%rd3425, 5;
	bra.uni 	$L__BB1_3254;
$L__BB1_3244:
	mov.b64 	%rd3425, 14;
	bra.uni 	$L__BB1_3254;
$L__BB1_3245:
	mov.b64 	%rd3425, 12;
	bra.uni 	$L__BB1_3254;
$L__BB1_3246:
	mov.b64 	%rd3425, 10;
	bra.uni 	$L__BB1_3254;
$L__BB1_3247:
	mov.b64 	%rd3425, 9;
	bra.uni 	$L__BB1_3254;
$L__BB1_3248:
	mov.b64 	%rd3425, 8;
	bra.uni 	$L__BB1_3254;
$L__BB1_3249:
	mov.b64 	%rd3425, 13;
	bra.uni 	$L__BB1_3254;
$L__BB1_3250:
	mov.b64 	%rd3425, 6;
	bra.uni 	$L__BB1_3254;
$L__BB1_3251:
	mov.b64 	%rd3425, 4;
	bra.uni 	$L__BB1_3254;
$L__BB1_3252:
	mov.b64 	%rd3425, 20;
	bra.uni 	$L__BB1_3254;
$L__BB1_3253:
	mov.b64 	%rd3425, 23;
$L__BB1_3254:
	mad.lo.s64 	%rd159, %rd157, 31, %rd3425;
	ld.global.u8 	%rs381, [%rd149+6];
	mov.b64 	%rd3426, 0;
	setp.gt.s16 	%p2068, %rs381, 75;
	@%p2068 bra 	$L__BB1_3273;
	setp.gt.s16 	%p2084, %rs381, 68;
	@%p2084 bra 	$L__BB1_3264;
	setp.gt.s16 	%p2092, %rs381, 65;
	@%p2092 bra 	$L__BB1_3260;
	setp.eq.s16 	%p2096, %rs381, 42;
	@%p2096 bra 	$L__BB1_3306;
	setp.eq.s16 	%p2097, %rs381, 65;
	@%p2097 bra 	$L__BB1_3307;
$L__BB1_3259:
	mov.b64 	%rd3426, 22;
	bra.uni 	$L__BB1_3307;
$L__BB1_3260:
	setp.eq.s16 	%p2093, %rs381, 66;
	@%p2093 bra 	$L__BB1_3305;
	setp.eq.s16 	%p2094, %rs381, 67;
	@%p2094 bra 	$L__BB1_3304;
	setp.eq.s16 	%p2095, %rs381, 68;
	@%p2095 bra 	$L__BB1_3263;
	bra.uni 	$L__BB1_3259;
$L__BB1_3263:
	mov.b64 	%rd3426, 3;
	bra.uni 	$L__BB1_3307;
$L__BB1_3264:
	setp.gt.s16 	%p2085, %rs381, 71;
	@%p2085 bra 	$L__BB1_3269;
	setp.eq.s16 	%p2089, %rs381, 69;
	@%p2089 bra 	$L__BB1_3303;
	setp.eq.s16 	%p2090, %rs381, 70;
	@%p2090 bra 	$L__BB1_3302;
	setp.eq.s16 	%p2091, %rs381, 71;
	@%p2091 bra 	$L__BB1_3268;
	bra.uni 	$L__BB1_3259;
$L__BB1_3268:
	mov.b64 	%rd3426, 7;
	bra.uni 	$L__BB1_3307;
$L__BB1_3269:
	setp.eq.s16 	%p2086, %rs381, 72;
	@%p2086 bra 	$L__BB1_3301;
	setp.eq.s16 	%p2087, %rs381, 73;
	@%p2087 bra 	$L__BB1_3300;
	setp.eq.s16 	%p2088, %rs381, 75;
	@%p2088 bra 	$L__BB1_3272;
	bra.uni 	$L__BB1_3259;
$L__BB1_3272:
	mov.b64 	%rd3426, 11;
	bra.uni 	$L__BB1_3307;
$L__BB1_3273:
	setp.gt.s16 	%p2069, %rs381, 82;
	@%p2069 bra 	$L__BB1_3283;
	setp.gt.s16 	%p2077, %rs381, 79;
	@%p2077 bra 	$L__BB1_3279;
	setp.eq.s16 	%p2081, %rs381, 76;
	@%p2081 bra 	$L__BB1_3299;
	setp.eq.s16 	%p2082, %rs381, 77;
	@%p2082 bra 	$L__BB1_3298;
	setp.eq.s16 	%p2083, %rs381, 78;
	@%p2083 bra 	$L__BB1_3278;
	bra.uni 	$L__BB1_3259;
$L__BB1_3278:
	mov.b64 	%rd3426, 2;
	bra.uni 	$L__BB1_3307;
$L__BB1_3279:
	setp.eq.s16 	%p2078, %rs381, 80;
	@%p2078 bra 	$L__BB1_3297;
	setp.eq.s16 	%p2079, %rs381, 81;
	@%p2079 bra 	$L__BB1_3296;
	setp.eq.s16 	%p2080, %rs381, 82;
	@%p2080 bra 	$L__BB1_3282;
	bra.uni 	$L__BB1_3259;
$L__BB1_3282:
	mov.b64 	%rd3426, 1;
	bra.uni 	$L__BB1_3307;
$L__BB1_3283:
	setp.gt.s16 	%p2070, %rs381, 86;
	@%p2070 bra 	$L__BB1_3288;
	setp.eq.s16 	%p2074, %rs381, 83;
	@%p2074 bra 	$L__BB1_3295;
	setp.eq.s16 	%p2075, %rs381, 84;
	@%p2075 bra 	$L__BB1_3294;
	setp.eq.s16 	%p2076, %rs381, 86;
	@%p2076 bra 	$L__BB1_3287;
	bra.uni 	$L__BB1_3259;
$L__BB1_3287:
	mov.b64 	%rd3426, 19;
	bra.uni 	$L__BB1_3307;
$L__BB1_3288:
	setp.eq.s16 	%p2071, %rs381, 87;
	@%p2071 bra 	$L__BB1_3293;
	setp.eq.s16 	%p2072, %rs381, 90;
	@%p2072 bra 	$L__BB1_3292;
	setp.ne.s16 	%p2073, %rs381, 89;
	@%p2073 bra 	$L__BB1_3259;
	mov.b64 	%rd3426, 18;
	bra.uni 	$L__BB1_3307;
$L__BB1_3292:
	mov.b64 	%rd3426, 21;
	bra.uni 	$L__BB1_3307;
$L__BB1_3293:
	mov.b64 	%rd3426, 17;
	bra.uni 	$L__BB1_3307;
$L__BB1_3294:
	mov.b64 	%rd3426, 16;
	bra.uni 	$L__BB1_3307;
$L__BB1_3295:
	mov.b64 	%rd3426, 15;
	bra.uni 	$L__BB1_3307;
$L__BB1_3296:
	mov.b64 	%rd3426, 5;
	bra.uni 	$L__BB1_3307;
$L__BB1_3297:
	mov.b64 	%rd3426, 14;
	bra.uni 	$L__BB1_3307;
$L__BB1_3298:
	mov.b64 	%rd3426, 12;
	bra.uni 	$L__BB1_3307;
$L__BB1_3299:
	mov.b64 	%rd3426, 10;
	bra.uni 	$L__BB1_3307;
$L__BB1_3300:
	mov.b64 	%rd3426, 9;
	bra.uni 	$L__BB1_3307;
$L__BB1_3301:
	mov.b64 	%rd3426, 8;
	bra.uni 	$L__BB1_3307;
$L__BB1_3302:
	mov.b64 	%rd3426, 13;
	bra.uni 	$L__BB1_3307;
$L__BB1_3303:
	mov.b64 	%rd3426, 6;
	bra.uni 	$L__BB1_3307;
$L__BB1_3304:
	mov.b64 	%rd3426, 4;
	bra.uni 	$L__BB1_3307;
$L__BB1_3305:
	mov.b64 	%rd3426, 20;
	bra.uni 	$L__BB1_3307;
$L__BB1_3306:
	mov.b64 	%rd3426, 23;
$L__BB1_3307:
	mad.lo.s64 	%rd161, %rd159, 31, %rd3426;
	ld.global.u8 	%rs382, [%rd149+7];
	mov.b64 	%rd3427, 0;
	setp.gt.s16 	%p2098, %rs382, 75;
	@%p2098 bra 	$L__BB1_3326;
	setp.gt.s16 	%p2114, %rs382, 68;
	@%p2114 bra 	$L__BB1_3317;
	setp.gt.s16 	%p2122, %rs382, 65;
	@%p2122 bra 	$L__BB1_3313;
	setp.eq.s16 	%p2126, %rs382, 42;
	@%p2126 bra 	$L__BB1_3359;
	setp.eq.s16 	%p2127, %rs382, 65;
	@%p2127 bra 	$L__BB1_3360;
$L__BB1_3312:
	mov.b64 	%rd3427, 22;
	bra.uni 	$L__BB1_3360;
$L__BB1_3313:
	setp.eq.s16 	%p2123, %rs382, 66;
	@%p2123 bra 	$L__BB1_3358;
	setp.eq.s16 	%p2124, %rs382, 67;
	@%p2124 bra 	$L__BB1_3357;
	setp.eq.s16 	%p2125, %rs382, 68;
	@%p2125 bra 	$L__BB1_3316;
	bra.uni 	$L__BB1_3312;
$L__BB1_3316:
	mov.b64 	%rd3427, 3;
	bra.uni 	$L__BB1_3360;
$L__BB1_3317:
	setp.gt.s16 	%p2115, %rs382, 71;
	@%p2115 bra 	$L__BB1_3322;
	setp.eq.s16 	%p2119, %rs382, 69;
	@%p2119 bra 	$L__BB1_3356;
	setp.eq.s16 	%p2120, %rs382, 70;
	@%p2120 bra 	$L__BB1_3355;
	setp.eq.s16 	%p2121, %rs382, 71;
	@%p2121 bra 	$L__BB1_3321;
	bra.uni 	$L__BB1_3312;
$L__BB1_3321:
	mov.b64 	%rd3427, 7;
	bra.uni 	$L__BB1_3360;
$L__BB1_3322:
	setp.eq.s16 	%p2116, %rs382, 72;
	@%p2116 bra 	$L__BB1_3354;
	setp.eq.s16 	%p2117, %rs382, 73;
	@%p2117 bra 	$L__BB1_3353;
	setp.eq.s16 	%p2118, %rs382, 75;
	@%p2118 bra 	$L__BB1_3325;
	bra.uni 	$L__BB1_3312;
$L__BB1_3325:
	mov.b64 	%rd3427, 11;
	bra.uni 	$L__BB1_3360;
$L__BB1_3326:
	setp.gt.s16 	%p2099, %rs382, 82;
	@%p2099 bra 	$L__BB1_3336;
	setp.gt.s16 	%p2107, %rs382, 79;
	@%p2107 bra 	$L__BB1_3332;
	setp.eq.s16 	%p2111, %rs382, 76;
	@%p2111 bra 	$L__BB1_3352;
	setp.eq.s16 	%p2112, %rs382, 77;
	@%p2112 bra 	$L__BB1_3351;
	setp.eq.s16 	%p2113, %rs382, 78;
	@%p2113 bra 	$L__BB1_3331;
	bra.uni 	$L__BB1_3312;
$L__BB1_3331:
	mov.b64 	%rd3427, 2;
	bra.uni 	$L__BB1_3360;
$L__BB1_3332:
	setp.eq.s16 	%p2108, %rs382, 80;
	@%p2108 bra 	$L__BB1_3350;
	setp.eq.s16 	%p2109, %rs382, 81;
	@%p2109 bra 	$L__BB1_3349;
	setp.eq.s16 	%p2110, %rs382, 82;
	@%p2110 bra 	$L__BB1_3335;
	bra.uni 	$L__BB1_3312;
$L__BB1_3335:
	mov.b64 	%rd3427, 1;
	bra.uni 	$L__BB1_3360;
$L__BB1_3336:
	setp.gt.s16 	%p2100, %rs382, 86;
	@%p2100 bra 	$L__BB1_3341;
	setp.eq.s16 	%p2104, %rs382, 83;
	@%p2104 bra 	$L__BB1_3348;
	setp.eq.s16 	%p2105, %rs382, 84;
	@%p2105 bra 	$L__BB1_3347;
	setp.eq.s16 	%p2106, %rs382, 86;
	@%p2106 bra 	$L__BB1_3340;
	bra.uni 	$L__BB1_3312;
$L__BB1_3340:
	mov.b64 	%rd3427, 19;
	bra.uni 	$L__BB1_3360;
$L__BB1_3341:
	setp.eq.s16 	%p2101, %rs382, 87;
	@%p2101 bra 	$L__BB1_3346;
	setp.eq.s16 	%p2102, %rs382, 90;
	@%p2102 bra 	$L__BB1_3345;
	setp.ne.s16 	%p2103, %rs382, 89;
	@%p2103 bra 	$L__BB1_3312;
	mov.b64 	%rd3427, 18;
	bra.uni 	$L__BB1_3360;
$L__BB1_3345:
	mov.b64 	%rd3427, 21;
	bra.uni 	$L__BB1_3360;
$L__BB1_3346:
	mov.b64 	%rd3427, 17;
	bra.uni 	$L__BB1_3360;
$L__BB1_3347:
	mov.b64 	%rd3427, 16;
	bra.uni 	$L__BB1_3360;
$L__BB1_3348:
	mov.b64 	%rd3427, 15;
	bra.uni 	$L__BB1_3360;
$L__BB1_3349:
	mov.b64 	%rd3427, 5;
	bra.uni 	$L__BB1_3360;
$L__BB1_3350:
	mov.b64 	%rd3427, 14;
	bra.uni 	$L__BB1_3360;
$L__BB1_3351:
	mov.b64 	%rd3427, 12;
	bra.uni 	$L__BB1_3360;
$L__BB1_3352:
	mov.b64 	%rd3427, 10;
	bra.uni 	$L__BB1_3360;
$L__BB1_3353:
	mov.b64 	%rd3427, 9;
	bra.uni 	$L__BB1_3360;
$L__BB1_3354:
	mov.b64 	%rd3427, 8;
	bra.uni 	$L__BB1_3360;
$L__BB1_3355:
	mov.b64 	%rd3427, 13;
	bra.uni 	$L__BB1_3360;
$L__BB1_3356:
	mov.b64 	%rd3427, 6;
	bra.uni 	$L__BB1_3360;
$L__BB1_3357:
	mov.b64 	%rd3427, 4;
	bra.uni 	$L__BB1_3360;
$L__BB1_3358:
	mov.b64 	%rd3427, 20;
	bra.uni 	$L__BB1_3360;
$L__BB1_3359:
	mov.b64 	%rd3427, 23;
$L__BB1_3360:
	setp.lt.s32 	%p2128, %r406, 0;
	mad.lo.s64 	%rd163, %rd161, 31, %rd3427;
	@%p2128 bra 	$L__BB1_3384;
	mov.b32 	%r1588, 0;
	mov.u32 	%r1587, %r406;
$L__BB1_3362:
	sub.s32 	%r1123, %r1587, %r1588;
	shr.u32 	%r1124, %r1123, 31;
	add.s32 	%r1125, %r1123, %r1124;
	shr.s32 	%r1126, %r1125, 1;
	add.s32 	%r412, %r1126, %r1588;
	setp.lt.s32 	%p2129, %r412, 0;
	setp.ge.u32 	%p2130, %r412, %r405;
	or.pred  	%p2131, %p2129, %p2130;
	@%p2131 bra 	$L__BB1_3384;
	mul.wide.u32 	%rd2020, %r412, 8;
	add.s64 	%rd2021, %rd147, %rd2020;
	ld.global.u64 	%rd164, [%rd2021];
	setp.eq.s64 	%p2132, %rd164, %rd163;
	@%p2132 bra 	$L__BB1_3365;
	setp.lt.u64 	%p2133, %rd164, %rd163;
	add.s32 	%r1128, %r412, 1;
	add.s32 	%r1129, %r412, -1;
	selp.b32 	%r1588, %r1128, %r1588, %p2133;
	selp.b32 	%r1587, %r1587, %r1129, %p2133;
	setp.gt.s32 	%p2134, %r1588, %r1587;
	@%p2134 bra 	$L__BB1_3384;
	bra.uni 	$L__BB1_3362;
$L__BB1_3365:
	ld.global.u64 	%rd2022, [%rd1+24];
	cvta.to.global.u64 	%rd2023, %rd2022;
	mul.wide.u32 	%rd2024, %r412, 4;
	add.s64 	%rd2025, %rd2023, %rd2024;
	ld.global.u32 	%r415, [%rd2025];
	ld.global.u64 	%rd2026, [%rd1+32];
	cvta.to.global.u64 	%rd2027, %rd2026;
	add.s64 	%rd2028, %rd2027, %rd2024;
	ld.global.u32 	%r1130, [%rd2028];
	setp.eq.s32 	%p2135, %r415, -1;
	setp.eq.s32 	%p2136, %r1130, 0;
	or.pred  	%p2137, %p2135, %p2136;
	setp.gt.s32 	%p2138, %r1593, 99;
	or.pred  	%p2139, %p2137, %p2138;
	@%p2139 bra 	$L__BB1_3384;
	ld.global.u64 	%rd2029, [%rd1+40];
	cvta.to.global.u64 	%rd165, %rd2029;
	mul.wide.u32 	%rd2030, %r415, 4;
	add.s64 	%rd166, %rd165, %rd2030;
	ld.global.u32 	%r417, [%rd166];
	shr.u32 	%r418, %r417, 16;
	ld.global.u32 	%r419, [%rd1];
	setp.ge.u32 	%p2140, %r418, %r419;
	@%p2140 bra 	$L__BB1_3368;
	and.b32  	%r1131, %r417, 65535;
	mul.wide.s32 	%rd2031, %r1593, 20;
	add.s64 	%rd2032, %rd4, %rd2031;
	st.local.u32 	[%rd2032], %r418;
	st.local.u32 	[%rd2032+4], %r1585;
	st.local.u32 	[%rd2032+8], %r1131;
	mov.b32 	%r1132, 1092616192;
	st.local.u32 	[%rd2032+12], %r1132;
	mov.b32 	%r1133, 1;
	st.local.u32 	[%rd2032+16], %r1133;
	add.s32 	%r1593, %r1593, 1;
$L__BB1_3368:
	setp.lt.u32 	%p2141, %r1130, 2;
	setp.gt.s32 	%p2142, %r1593, 99;
	or.pred  	%p2143, %p2141, %p2142;
	@%p2143 bra 	$L__BB1_3384;
	setp.eq.s32 	%p2144, %r415, -2;
	@%p2144 bra 	$L__BB1_3372;
	ld.global.u32 	%r422, [%rd166+4];
	shr.u32 	%r423, %r422, 16;
	setp.ge.u32 	%p2145, %r423, %r419;
	@%p2145 bra 	$L__BB1_3372;
	and.b32  	%r1134, %r422, 65535;
	mul.wide.s32 	%rd2033, %r1593, 20;
	add.s64 	%rd2034, %rd4, %rd2033;
	st.local.u32 	[%rd2034], %r423;
	st.local.u32 	[%rd2034+4], %r1585;
	st.local.u32 	[%rd2034+8], %r1134;
	mov.b32 	%r1135, 1092616192;
	st.local.u32 	[%rd2034+12], %r1135;
	mov.b32 	%r1136, 1;
	st.local.u32 	[%rd2034+16], %r1136;
	add.s32 	%r1593, %r1593, 1;
$L__BB1_3372:
	setp.lt.u32 	%p2146, %r1130, 3;
	setp.gt.s32 	%p2147, %r1593, 99;
	or.pred  	%p2148, %p2146, %p2147;
	@%p2148 bra 	$L__BB1_3384;
	add.s32 	%r426, %r415, 2;
	setp.eq.s32 	%p2149, %r426, -1;
	@%p2149 bra 	$L__BB1_3376;
	mul.wide.u32 	%rd2035, %r426, 4;
	add.s64 	%rd2036, %rd165, %rd2035;
	ld.global.u32 	%r427, [%rd2036];
	shr.u32 	%r428, %r427, 16;
	setp.ge.u32 	%p2150, %r428, %r419;
	@%p2150 bra 	$L__BB1_3376;
	and.b32  	%r1137, %r427, 65535;
	mul.wide.s32 	%rd2037, %r1593, 20;
	add.s64 	%rd2038, %rd4, %rd2037;
	st.local.u32 	[%rd2038], %r428;
	st.local.u32 	[%rd2038+4], %r1585;
	st.local.u32 	[%rd2038+8], %r1137;
	mov.b32 	%r1138, 1092616192;
	st.local.u32 	[%rd2038+12], %r1138;
	mov.b32 	%r1139, 1;
	st.local.u32 	[%rd2038+16], %r1139;
	add.s32 	%r1593, %r1593, 1;
$L__BB1_3376:
	setp.lt.u32 	%p2151, %r1130, 4;
	setp.gt.s32 	%p2152, %r1593, 99;
	or.pred  	%p2153, %p2151, %p2152;
	@%p2153 bra 	$L__BB1_3384;
	add.s32 	%r431, %r415, 3;
	setp.eq.s32 	%p2154, %r431, -1;
	@%p2154 bra 	$L__BB1_3380;
	mul.wide.u32 	%rd2039, %r431, 4;
	add.s64 	%rd2040, %rd165, %rd2039;
	ld.global.u32 	%r432, [%rd2040];
	shr.u32 	%r433, %r432, 16;
	setp.ge.u32 	%p2155, %r433, %r419;
	@%p2155 bra 	$L__BB1_3380;
	and.b32  	%r1140, %r432, 65535;
	mul.wide.s32 	%rd2041, %r1593, 20;
	add.s64 	%rd2042, %rd4, %rd2041;
	st.local.u32 	[%rd2042], %r433;
	st.local.u32 	[%rd2042+4], %r1585;
	st.local.u32 	[%rd2042+8], %r1140;
	mov.b32 	%r1141, 1092616192;
	st.local.u32 	[%rd2042+12], %r1141;
	mov.b32 	%r1142, 1;
	st.local.u32 	[%rd2042+16], %r1142;
	add.s32 	%r1593, %r1593, 1;
$L__BB1_3380:
	setp.lt.u32 	%p2156, %r1130, 5;
	setp.gt.s32 	%p2157, %r1593, 99;
	or.pred  	%p2158, %p2156, %p2157;
	@%p2158 bra 	$L__BB1_3384;
	add.s32 	%r436, %r415, 4;
	setp.eq.s32 	%p2159, %r436, -1;
	@%p2159 bra 	$L__BB1_3384;
	mul.wide.u32 	%rd2043, %r436, 4;
	add.s64 	%rd2044, %rd165, %rd2043;
	ld.global.u32 	%r437, [%rd2044];
	shr.u32 	%r438, %r437, 16;
	setp.ge.u32 	%p2160, %r438, %r419;
	@%p2160 bra 	$L__BB1_3384;
	and.b32  	%r1143, %r437, 65535;
	mul.wide.s32 	%rd2045, %r1593, 20;
	add.s64 	%rd2046, %rd4, %rd2045;
	st.local.u32 	[%rd2046], %r438;
	st.local.u32 	[%rd2046+4], %r1585;
	st.local.u32 	[%rd2046+8], %r1143;
	mov.b32 	%r1144, 1092616192;
	st.local.u32 	[%rd2046+12], %r1144;
	mov.b32 	%r1145, 1;
	st.local.u32 	[%rd2046+16], %r1145;
	add.s32 	%r1593, %r1593, 1;
$L__BB1_3384:
	add.s32 	%r1146, %r1585, 9;
	setp.le.u32 	%p2161, %r1146, %r407;
	setp.lt.s32 	%p2162, %r1593, 100;
	and.pred  	%p2163, %p2161, %p2162;
	add.s32 	%r1585, %r1585, 1;
	@%p2163 bra 	$L__BB1_2936;
$L__BB1_3385:
	setp.lt.s32 	%p2164, %r1593, 1;
	setp.ge.u32 	%p2165, %r1742, %r807;
	or.pred  	%p2166, %p2164, %p2165;
	@%p2166 bra 	$L__BB1_3906;
	mov.b32 	%r1595, 0;
$L__BB1_3387:
	mul.wide.u32 	%rd2047, %r1595, 20;
	add.s64 	%rd2048, %rd4, %rd2047;
	ld.local.u32 	%r445, [%rd2048];
	ld.local.u8 	%rs383, [%rd2048+16];
	setp.eq.s16 	%p2167, %rs383, 0;
	@%p2167 bra 	$L__BB1_3905;
	ld.global.u32 	%r1148, [%rd1];
	setp.ge.u32 	%p2168, %r445, %r1148;
	@%p2168 bra 	$L__BB1_3905;
	mov.b32 	%r1598, 0;
	mov.u32 	%r1597, %r1595;
$L__BB1_3390:
	mul.wide.u32 	%rd2049, %r1597, 20;
	add.s64 	%rd2050, %rd4, %rd2049;
	add.s64 	%rd167, %rd2050, 16;
	ld.local.u8 	%rs119, [%rd2050+16];
	setp.eq.s16 	%p2169, %rs119, 0;
	@%p2169 bra 	$L__BB1_3393;
	ld.local.u32 	%r1150, [%rd167+-16];
	setp.ne.s32 	%p2170, %r1150, %r445;
	@%p2170 bra 	$L__BB1_3393;
	ld.local.u32 	%r1151, [%rd167+-12];
	ld.local.u32 	%r1152, [%rd167+-8];
	ld.local.f32 	%f181, [%rd167+-4];
	ld.local.v2.u8 	{%rs384, %rs385}, [%rd167+2];
	add.s32 	%r448, %r1598, 1;
	mul.wide.s32 	%rd2051, %r1598, 20;
	add.s64 	%rd2052, %rd5, %rd2051;
	ld.local.u8 	%r1153, [%rd167+1];
	st.local.u32 	[%rd2052], %r445;
	st.local.u32 	[%rd2052+4], %r1151;
	st.local.u32 	[%rd2052+8], %r1152;
	st.local.f32 	[%rd2052+12], %f181;
	cvt.u32.u16 	%r1154, %rs119;
	prmt.b32 	%r1155, %r1154, %r1153, 0x3340U;
	cvt.u32.u16 	%r1156, %rs385;
	cvt.u32.u16 	%r1157, %rs384;
	prmt.b32 	%r1158, %r1157, %r1156, 0x3340U;
	prmt.b32 	%r1159, %r1155, %r1158, 0x5410U;
	st.local.u32 	[%rd2052+16], %r1159;
	mov.b16 	%rs386, 0;
	st.local.u8 	[%rd167], %rs386;
	mov.u32 	%r1598, %r448;
$L__BB1_3393:
	add.s32 	%r1597, %r1597, 1;
	setp.lt.s32 	%p2171, %r1597, %r1593;
	setp.lt.s32 	%p2172, %r1598, 20;
	and.pred  	%p2173, %p2171, %p2172;
	@%p2173 bra 	$L__BB1_3390;
	setp.lt.s32 	%p2174, %r1598, 1;
	@%p2174 bra 	$L__BB1_3905;
	ld.local.u32 	%r451, [%rd5+4];
	ld.local.u32 	%r1160, [%rd5+8];
	ld.global.u64 	%rd2053, [%rd1+80];
	cvta.to.global.u64 	%rd2054, %rd2053;
	mul.wide.u32 	%rd2055, %r445, 4;
	add.s64 	%rd2056, %rd2054, %rd2055;
	ld.global.u32 	%r453, [%rd2056];
	ld.global.u64 	%rd2057, [%rd1+72];
	cvta.to.global.u64 	%rd2058, %rd2057;
	mul.wide.u32 	%rd2059, %r445, 2;
	add.s64 	%rd2060, %rd2058, %rd2059;
	ld.global.u16 	%rs120, [%rd2060];
	ld.global.u32 	%r454, [%rd1+8];
	setp.ge.u32 	%p2175, %r453, %r454;
	@%p2175 bra 	$L__BB1_3905;
	cvt.u32.u16 	%r455, %rs120;
	add.s32 	%r1161, %r453, %r455;
	setp.gt.u32 	%p2176, %r1161, %r454;
	setp.ge.u32 	%p2177, %r1160, %r455;
	or.pred  	%p2178, %p2176, %p2177;
	@%p2178 bra 	$L__BB1_3905;
	ld.global.u64 	%rd168, [%rd1+88];
	cvta.to.global.u64 	%rd2061, %rd168;
	cvt.u64.u32 	%rd2062, %r453;
	add.s64 	%rd169, %rd2061, %rd2062;
	setp.eq.s32 	%p2179, %r451, 0;
	setp.eq.s32 	%p2180, %r1160, 0;
	mov.b32 	%r1603, 0;
	or.pred  	%p2181, %p2179, %p2180;
	mov.u32 	%r1604, %r1603;
	@%p2181 bra 	$L__BB1_3512;
	min.u32 	%r456, %r451, %r1160;
	mov.b32 	%r1604, 0;
	mov.u32 	%r1603, %r1604;
$L__BB1_3399:
	mov.u32 	%r458, %r1603;
	not.b32 	%r1164, %r458;
	add.s32 	%r459, %r451, %r1164;
	add.s32 	%r460, %r1160, %r1164;
	setp.lt.s32 	%p2183, %r459, 0;
	mov.pred 	%p3733, 0;
	@%p2183 bra 	$L__BB1_3401;
	ld.global.u16 	%r1165, [%rd7+824];
	setp.lt.u32 	%p3733, %r459, %r1165;
$L__BB1_3401:
	setp.ge.u32 	%p2184, %r460, %r455;
	not.pred 	%p2185, %p3733;
	or.pred  	%p2186, %p2185, %p2184;
	mov.u32 	%r1603, %r458;
	@%p2186 bra 	$L__BB1_3512;
	cvt.s64.s32 	%rd2063, %r459;
	add.s64 	%rd2064, %rd7, %rd2063;
	ld.global.u8 	%rs121, [%rd2064+624];
	cvt.u64.u32 	%rd2065, %r460;
	add.s64 	%rd2066, %rd169, %rd2065;
	ld.global.u8 	%rs122, [%rd2066];
	setp.eq.s16 	%p2187, %rs121, %rs122;
	@%p2187 bra 	$L__BB1_3511;
	mov.b64 	%rd3428, 0;
	setp.gt.s16 	%p2188, %rs122, 75;
	@%p2188 bra 	$L__BB1_3422;
	setp.gt.s16 	%p2204, %rs122, 68;
	@%p2204 bra 	$L__BB1_3413;
	setp.gt.s16 	%p2212, %rs122, 65;
	@%p2212 bra 	$L__BB1_3409;
	setp.eq.s16 	%p2216, %rs122, 42;
	@%p2216 bra 	$L__BB1_3455;
	setp.eq.s16 	%p2217, %rs122, 65;
	@%p2217 bra 	$L__BB1_3456;
$L__BB1_3408:
	mov.b64 	%rd3428, 22;
	bra.uni 	$L__BB1_3456;
$L__BB1_3409:
	setp.eq.s16 	%p2213, %rs122, 66;
	@%p2213 bra 	$L__BB1_3454;
	setp.eq.s16 	%p2214, %rs122, 67;
	@%p2214 bra 	$L__BB1_3453;
	setp.eq.s16 	%p2215, %rs122, 68;
	@%p2215 bra 	$L__BB1_3412;
	bra.uni 	$L__BB1_3408;
$L__BB1_3412:
	mov.b64 	%rd3428, 3;
	bra.uni 	$L__BB1_3456;
$L__BB1_3413:
	setp.gt.s16 	%p2205, %rs122, 71;
	@%p2205 bra 	$L__BB1_3418;
	setp.eq.s16 	%p2209, %rs122, 69;
	@%p2209 bra 	$L__BB1_3452;
	setp.eq.s16 	%p2210, %rs122, 70;
	@%p2210 bra 	$L__BB1_3451;
	setp.eq.s16 	%p2211, %rs122, 71;
	@%p2211 bra 	$L__BB1_3417;
	bra.uni 	$L__BB1_3408;
$L__BB1_3417:
	mov.b64 	%rd3428, 7;
	bra.uni 	$L__BB1_3456;
$L__BB1_3418:
	setp.eq.s16 	%p2206, %rs122, 72;
	@%p2206 bra 	$L__BB1_3450;
	setp.eq.s16 	%p2207, %rs122, 73;
	@%p2207 bra 	$L__BB1_3449;
	setp.eq.s16 	%p2208, %rs122, 75;
	@%p2208 bra 	$L__BB1_3421;
	bra.uni 	$L__BB1_3408;
$L__BB1_3421:
	mov.b64 	%rd3428, 11;
	bra.uni 	$L__BB1_3456;
$L__BB1_3422:
	setp.gt.s16 	%p2189, %rs122, 82;
	@%p2189 bra 	$L__BB1_3432;
	setp.gt.s16 	%p2197, %rs122, 79;
	@%p2197 bra 	$L__BB1_3428;
	setp.eq.s16 	%p2201, %rs122, 76;
	@%p2201 bra 	$L__BB1_3448;
	setp.eq.s16 	%p2202, %rs122, 77;
	@%p2202 bra 	$L__BB1_3447;
	setp.eq.s16 	%p2203, %rs122, 78;
	@%p2203 bra 	$L__BB1_3427;
	bra.uni 	$L__BB1_3408;
$L__BB1_3427:
	mov.b64 	%rd3428, 2;
	bra.uni 	$L__BB1_3456;
$L__BB1_3428:
	setp.eq.s16 	%p2198, %rs122, 80;
	@%p2198 bra 	$L__BB1_3446;
	setp.eq.s16 	%p2199, %rs122, 81;
	@%p2199 bra 	$L__BB1_3445;
	setp.eq.s16 	%p2200, %rs122, 82;
	@%p2200 bra 	$L__BB1_3431;
	bra.uni 	$L__BB1_3408;
$L__BB1_3431:
	mov.b64 	%rd3428, 1;
	bra.uni 	$L__BB1_3456;
$L__BB1_3432:
	setp.gt.s16 	%p2190, %rs122, 86;
	@%p2190 bra 	$L__BB1_3437;
	setp.eq.s16 	%p2194, %rs122, 83;
	@%p2194 bra 	$L__BB1_3444;
	setp.eq.s16 	%p2195, %rs122, 84;
	@%p2195 bra 	$L__BB1_3443;
	setp.eq.s16 	%p2196, %rs122, 86;
	@%p2196 bra 	$L__BB1_3436;
	bra.uni 	$L__BB1_3408;
$L__BB1_3436:
	mov.b64 	%rd3428, 19;
	bra.uni 	$L__BB1_3456;
$L__BB1_3437:
	setp.eq.s16 	%p2191, %rs122, 87;
	@%p2191 bra 	$L__BB1_3442;
	setp.eq.s16 	%p2192, %rs122, 90;
	@%p2192 bra 	$L__BB1_3441;
	setp.ne.s16 	%p2193, %rs122, 89;
	@%p2193 bra 	$L__BB1_3408;
	mov.b64 	%rd3428, 18;
	bra.uni 	$L__BB1_3456;
$L__BB1_3441:
	mov.b64 	%rd3428, 21;
	bra.uni 	$L__BB1_3456;
$L__BB1_3442:
	mov.b64 	%rd3428, 17;
	bra.uni 	$L__BB1_3456;
$L__BB1_3443:
	mov.b64 	%rd3428, 16;
	bra.uni 	$L__BB1_3456;
$L__BB1_3444:
	mov.b64 	%rd3428, 15;
	bra.uni 	$L__BB1_3456;
$L__BB1_3445:
	mov.b64 	%rd3428, 5;
	bra.uni 	$L__BB1_3456;
$L__BB1_3446:
	mov.b64 	%rd3428, 14;
	bra.uni 	$L__BB1_3456;
$L__BB1_3447:
	mov.b64 	%rd3428, 12;
	bra.uni 	$L__BB1_3456;
$L__BB1_3448:
	mov.b64 	%rd3428, 10;
	bra.uni 	$L__BB1_3456;
$L__BB1_3449:
	mov.b64 	%rd3428, 9;
	bra.uni 	$L__BB1_3456;
$L__BB1_3450:
	mov.b64 	%rd3428, 8;
	bra.uni 	$L__BB1_3456;
$L__BB1_3451:
	mov.b64 	%rd3428, 13;
	bra.uni 	$L__BB1_3456;
$L__BB1_3452:
	mov.b64 	%rd3428, 6;
	bra.uni 	$L__BB1_3456;
$L__BB1_3453:
	mov.b64 	%rd3428, 4;
	bra.uni 	$L__BB1_3456;
$L__BB1_3454:
	mov.b64 	%rd3428, 20;
	bra.uni 	$L__BB1_3456;
$L__BB1_3455:
	mov.b64 	%rd3428, 23;
$L__BB1_3456:
	mov.b64 	%rd3429, 0;
	setp.gt.s16 	%p2218, %rs121, 75;
	@%p2218 bra 	$L__BB1_3475;
	setp.gt.s16 	%p2234, %rs121, 68;
	@%p2234 bra 	$L__BB1_3466;
	setp.gt.s16 	%p2242, %rs121, 65;
	@%p2242 bra 	$L__BB1_3462;
	setp.eq.s16 	%p2246, %rs121, 42;
	@%p2246 bra 	$L__BB1_3508;
	setp.eq.s16 	%p2247, %rs121, 65;
	@%p2247 bra 	$L__BB1_3509;
$L__BB1_3461:
	mov.b64 	%rd3429, 528;
	bra.uni 	$L__BB1_3509;
$L__BB1_3462:
	setp.eq.s16 	%p2243, %rs121, 66;
	@%p2243 bra 	$L__BB1_3507;
	setp.eq.s16 	%p2244, %rs121, 67;
	@%p2244 bra 	$L__BB1_3506;
	setp.eq.s16 	%p2245, %rs121, 68;
	@%p2245 bra 	$L__BB1_3465;
	bra.uni 	$L__BB1_3461;
$L__BB1_3465:
	mov.b64 	%rd3429, 72;
	bra.uni 	$L__BB1_3509;
$L__BB1_3466:
	setp.gt.s16 	%p2235, %rs121, 71;
	@%p2235 bra 	$L__BB1_3471;
	setp.eq.s16 	%p2239, %rs121, 69;
	@%p2239 bra 	$L__BB1_3505;
	setp.eq.s16 	%p2240, %rs121, 70;
	@%p2240 bra 	$L__BB1_3504;
	setp.eq.s16 	%p2241, %rs121, 71;
	@%p2241 bra 	$L__BB1_3470;
	bra.uni 	$L__BB1_3461;
$L__BB1_3470:
	mov.b64 	%rd3429, 168;
	bra.uni 	$L__BB1_3509;
$L__BB1_3471:
	setp.eq.s16 	%p2236, %rs121, 72;
	@%p2236 bra 	$L__BB1_3503;
	setp.eq.s16 	%p2237, %rs121, 73;
	@%p2237 bra 	$L__BB1_3502;
	setp.eq.s16 	%p2238, %rs121, 75;
	@%p2238 bra 	$L__BB1_3474;
	bra.uni 	$L__BB1_3461;
$L__BB1_3474:
	mov.b64 	%rd3429, 264;
	bra.uni 	$L__BB1_3509;
$L__BB1_3475:
	setp.gt.s16 	%p2219, %rs121, 82;
	@%p2219 bra 	$L__BB1_3485;
	setp.gt.s16 	%p2227, %rs121, 79;
	@%p2227 bra 	$L__BB1_3481;
	setp.eq.s16 	%p2231, %rs121, 76;
	@%p2231 bra 	$L__BB1_3501;
	setp.eq.s16 	%p2232, %rs121, 77;
	@%p2232 bra 	$L__BB1_3500;
	setp.eq.s16 	%p2233, %rs121, 78;
	@%p2233 bra 	$L__BB1_3480;
	bra.uni 	$L__BB1_3461;
$L__BB1_3480:
	mov.b64 	%rd3429, 48;
	bra.uni 	$L__BB1_3509;
$L__BB1_3481:
	setp.eq.s16 	%p2228, %rs121, 80;
	@%p2228 bra 	$L__BB1_3499;
	setp.eq.s16 	%p2229, %rs121, 81;
	@%p2229 bra 	$L__BB1_3498;
	setp.eq.s16 	%p2230, %rs121, 82;
	@%p2230 bra 	$L__BB1_3484;
	bra.uni 	$L__BB1_3461;
$L__BB1_3484:
	mov.b64 	%rd3429, 24;
	bra.uni 	$L__BB1_3509;
$L__BB1_3485:
	setp.gt.s16 	%p2220, %rs121, 86;
	@%p2220 bra 	$L__BB1_3490;
	setp.eq.s16 	%p2224, %rs121, 83;
	@%p2224 bra 	$L__BB1_3497;
	setp.eq.s16 	%p2225, %rs121, 84;
	@%p2225 bra 	$L__BB1_3496;
	setp.eq.s16 	%p2226, %rs121, 86;
	@%p2226 bra 	$L__BB1_3489;
	bra.uni 	$L__BB1_3461;
$L__BB1_3489:
	mov.b64 	%rd3429, 456;
	bra.uni 	$L__BB1_3509;
$L__BB1_3490:
	setp.eq.s16 	%p2221, %rs121, 87;
	@%p2221 bra 	$L__BB1_3495;
	setp.eq.s16 	%p2222, %rs121, 90;
	@%p2222 bra 	$L__BB1_3494;
	setp.ne.s16 	%p2223, %rs121, 89;
	@%p2223 bra 	$L__BB1_3461;
	mov.b64 	%rd3429, 432;
	bra.uni 	$L__BB1_3509;
$L__BB1_3494:
	mov.b64 	%rd3429, 504;
	bra.uni 	$L__BB1_3509;
$L__BB1_3495:
	mov.b64 	%rd3429, 408;
	bra.uni 	$L__BB1_3509;
$L__BB1_3496:
	mov.b64 	%rd3429, 384;
	bra.uni 	$L__BB1_3509;
$L__BB1_3497:
	mov.b64 	%rd3429, 360;
	bra.uni 	$L__BB1_3509;
$L__BB1_3498:
	mov.b64 	%rd3429, 120;
	bra.uni 	$L__BB1_3509;
$L__BB1_3499:
	mov.b64 	%rd3429, 336;
	bra.uni 	$L__BB1_3509;
$L__BB1_3500:
	mov.b64 	%rd3429, 288;
	bra.uni 	$L__BB1_3509;
$L__BB1_3501:
	mov.b64 	%rd3429, 240;
	bra.uni 	$L__BB1_3509;
$L__BB1_3502:
	mov.b64 	%rd3429, 216;
	bra.uni 	$L__BB1_3509;
$L__BB1_3503:
	mov.b64 	%rd3429, 192;
	bra.uni 	$L__BB1_3509;
$L__BB1_3504:
	mov.b64 	%rd3429, 312;
	bra.uni 	$L__BB1_3509;
$L__BB1_3505:
	mov.b64 	%rd3429, 144;
	bra.uni 	$L__BB1_3509;
$L__BB1_3506:
	mov.b64 	%rd3429, 96;
	bra.uni 	$L__BB1_3509;
$L__BB1_3507:
	mov.b64 	%rd3429, 480;
	bra.uni 	$L__BB1_3509;
$L__BB1_3508:
	mov.b64 	%rd3429, 552;
$L__BB1_3509:
	add.s64 	%rd2115, %rd3429, %rd3428;
	shl.b64 	%rd2116, %rd2115, 2;
	mov.u64 	%rd2117, BLOSUM62_SCORES;
	add.s64 	%rd2118, %rd2117, %rd2116;
	ld.const.f32 	%f182, [%rd2118];
	setp.gt.f32 	%p2248, %f182, 0f00000000;
	@%p2248 bra 	$L__BB1_3511;
	add.s32 	%r1604, %r1604, 1;
$L__BB1_3511:
	add.s32 	%r1603, %r458, 1;
	setp.lt.u32 	%p2249, %r1603, %r456;
	setp.lt.u32 	%p2250, %r458, 29;
	and.pred  	%p2251, %p2250, %p2249;
	setp.lt.s32 	%p2252, %r1604, 4;
	and.pred  	%p2253, %p2251, %p2252;
	@%p2253 bra 	$L__BB1_3399;
$L__BB1_3512:
	add.s32 	%r1606, %r451, 8;
	ld.global.u16 	%rs123, [%rd7+824];
	cvt.u32.u16 	%r467, %rs123;
	setp.ge.u32 	%p2254, %r1606, %r467;
	add.s32 	%r1612, %r1160, 8;
	setp.ge.u32 	%p2255, %r1612, %r455;
	mov.b32 	%r1611, 0;
	mov.b32 	%r1610, 8;
	or.pred  	%p2256, %p2254, %p2255;
	@%p2256 bra 	$L__BB1_3625;
	mov.b32 	%r1610, 8;
	mov.b32 	%r1611, 0;
$L__BB1_3514:
	mov.u32 	%r472, %r1610;
	setp.ge.u32 	%p2257, %r1606, %r467;
	@%p2257 bra 	$L__BB1_3625;
	cvt.u64.u32 	%rd2119, %r1606;
	add.s64 	%rd2120, %rd7, %rd2119;
	ld.global.u8 	%rs124, [%rd2120+624];
	cvt.u64.u32 	%rd2121, %r1612;
	add.s64 	%rd2122, %rd169, %rd2121;
	ld.global.u8 	%rs125, [%rd2122];
	setp.eq.s16 	%p2258, %rs124, %rs125;
	@%p2258 bra 	$L__BB1_3624;
	mov.b64 	%rd3430, 0;
	setp.gt.s16 	%p2259, %rs125, 75;
	@%p2259 bra 	$L__BB1_3535;
	setp.gt.s16 	%p2275, %rs125, 68;
	@%p2275 bra 	$L__BB1_3526;
	setp.gt.s16 	%p2283, %rs125, 65;
	@%p2283 bra 	$L__BB1_3522;
	setp.eq.s16 	%p2287, %rs125, 42;
	@%p2287 bra 	$L__BB1_3568;
	setp.eq.s16 	%p2288, %rs125, 65;
	@%p2288 bra 	$L__BB1_3569;
$L__BB1_3521:
	mov.b64 	%rd3430, 22;
	bra.uni 	$L__BB1_3569;
$L__BB1_3522:
	setp.eq.s16 	%p2284, %rs125, 66;
	@%p2284 bra 	$L__BB1_3567;
	setp.eq.s16 	%p2285, %rs125, 67;
	@%p2285 bra 	$L__BB1_3566;
	setp.eq.s16 	%p2286, %rs125, 68;
	@%p2286 bra 	$L__BB1_3525;
	bra.uni 	$L__BB1_3521;
$L__BB1_3525:
	mov.b64 	%rd3430, 3;
	bra.uni 	$L__BB1_3569;
$L__BB1_3526:
	setp.gt.s16 	%p2276, %rs125, 71;
	@%p2276 bra 	$L__BB1_3531;
	setp.eq.s16 	%p2280, %rs125, 69;
	@%p2280 bra 	$L__BB1_3565;
	setp.eq.s16 	%p2281, %rs125, 70;
	@%p2281 bra 	$L__BB1_3564;
	setp.eq.s16 	%p2282, %rs125, 71;
	@%p2282 bra 	$L__BB1_3530;
	bra.uni 	$L__BB1_3521;
$L__BB1_3530:
	mov.b64 	%rd3430, 7;
	bra.uni 	$L__BB1_3569;
$L__BB1_3531:
	setp.eq.s16 	%p2277, %rs125, 72;
	@%p2277 bra 	$L__BB1_3563;
	setp.eq.s16 	%p2278, %rs125, 73;
	@%p2278 bra 	$L__BB1_3562;
	setp.eq.s16 	%p2279, %rs125, 75;
	@%p2279 bra 	$L__BB1_3534;
	bra.uni 	$L__BB1_3521;
$L__BB1_3534:
	mov.b64 	%rd3430, 11;
	bra.uni 	$L__BB1_3569;
$L__BB1_3535:
	setp.gt.s16 	%p2260, %rs125, 82;
	@%p2260 bra 	$L__BB1_3545;
	setp.gt.s16 	%p2268, %rs125, 79;
	@%p2268 bra 	$L__BB1_3541;
	setp.eq.s16 	%p2272, %rs125, 76;
	@%p2272 bra 	$L__BB1_3561;
	setp.eq.s16 	%p2273, %rs125, 77;
	@%p2273 bra 	$L__BB1_3560;
	setp.eq.s16 	%p2274, %rs125, 78;
	@%p2274 bra 	$L__BB1_3540;
	bra.uni 	$L__BB1_3521;
$L__BB1_3540:
	mov.b64 	%rd3430, 2;
	bra.uni 	$L__BB1_3569;
$L__BB1_3541:
	setp.eq.s16 	%p2269, %rs125, 80;
	@%p2269 bra 	$L__BB1_3559;
	setp.eq.s16 	%p2270, %rs125, 81;
	@%p2270 bra 	$L__BB1_3558;
	setp.eq.s16 	%p2271, %rs125, 82;
	@%p2271 bra 	$L__BB1_3544;
	bra.uni 	$L__BB1_3521;
$L__BB1_3544:
	mov.b64 	%rd3430, 1;
	bra.uni 	$L__BB1_3569;
$L__BB1_3545:
	setp.gt.s16 	%p2261, %rs125, 86;
	@%p2261 bra 	$L__BB1_3550;
	setp.eq.s16 	%p2265, %rs125, 83;
	@%p2265 bra 	$L__BB1_3557;
	setp.eq.s16 	%p2266, %rs125, 84;
	@%p2266 bra 	$L__BB1_3556;
	setp.eq.s16 	%p2267, %rs125, 86;
	@%p2267 bra 	$L__BB1_3549;
	bra.uni 	$L__BB1_3521;
$L__BB1_3549:
	mov.b64 	%rd3430, 19;
	bra.uni 	$L__BB1_3569;
$L__BB1_3550:
	setp.eq.s16 	%p2262, %rs125, 87;
	@%p2262 bra 	$L__BB1_3555;
	setp.eq.s16 	%p2263, %rs125, 90;
	@%p2263 bra 	$L__BB1_3554;
	setp.ne.s16 	%p2264, %rs125, 89;
	@%p2264 bra 	$L__BB1_3521;
	mov.b64 	%rd3430, 18;
	bra.uni 	$L__BB1_3569;
$L__BB1_3554:
	mov.b64 	%rd3430, 21;
	bra.uni 	$L__BB1_3569;
$L__BB1_3555:
	mov.b64 	%rd3430, 17;
	bra.uni 	$L__BB1_3569;
$L__BB1_3556:
	mov.b64 	%rd3430, 16;
	bra.uni 	$L__BB1_3569;
$L__BB1_3557:
	mov.b64 	%rd3430, 15;
	bra.uni 	$L__BB1_3569;
$L__BB1_3558:
	mov.b64 	%rd3430, 5;
	bra.uni 	$L__BB1_3569;
$L__BB1_3559:
	mov.b64 	%rd3430, 14;
	bra.uni 	$L__BB1_3569;
$L__BB1_3560:
	mov.b64 	%rd3430, 12;
	bra.uni 	$L__BB1_3569;
$L__BB1_3561:
	mov.b64 	%rd3430, 10;
	bra.uni 	$L__BB1_3569;
$L__BB1_3562:
	mov.b64 	%rd3430, 9;
	bra.uni 	$L__BB1_3569;
$L__BB1_3563:
	mov.b64 	%rd3430, 8;
	bra.uni 	$L__BB1_3569;
$L__BB1_3564:
	mov.b64 	%rd3430, 13;
	bra.uni 	$L__BB1_3569;
$L__BB1_3565:
	mov.b64 	%rd3430, 6;
	bra.uni 	$L__BB1_3569;
$L__BB1_3566:
	mov.b64 	%rd3430, 4;
	bra.uni 	$L__BB1_3569;
$L__BB1_3567:
	mov.b64 	%rd3430, 20;
	bra.uni 	$L__BB1_3569;
$L__BB1_3568:
	mov.b64 	%rd3430, 23;
$L__BB1_3569:
	mov.b64 	%rd3431, 0;
	setp.gt.s16 	%p2289, %rs124, 75;
	@%p2289 bra 	$L__BB1_3588;
	setp.gt.s16 	%p2305, %rs124, 68;
	@%p2305 bra 	$L__BB1_3579;
	setp.gt.s16 	%p2313, %rs124, 65;
	@%p2313 bra 	$L__BB1_3575;
	setp.eq.s16 	%p2317, %rs124, 42;
	@%p2317 bra 	$L__BB1_3621;
	setp.eq.s16 	%p2318, %rs124, 65;
	@%p2318 bra 	$L__BB1_3622;
$L__BB1_3574:
	mov.b64 	%rd3431, 528;
	bra.uni 	$L__BB1_3622;
$L__BB1_3575:
	setp.eq.s16 	%p2314, %rs124, 66;
	@%p2314 bra 	$L__BB1_3620;
	setp.eq.s16 	%p2315, %rs124, 67;
	@%p2315 bra 	$L__BB1_3619;
	setp.eq.s16 	%p2316, %rs124, 68;
	@%p2316 bra 	$L__BB1_3578;
	bra.uni 	$L__BB1_3574;
$L__BB1_3578:
	mov.b64 	%rd3431, 72;
	bra.uni 	$L__BB1_3622;
$L__BB1_3579:
	setp.gt.s16 	%p2306, %rs124, 71;
	@%p2306 bra 	$L__BB1_3584;
	setp.eq.s16 	%p2310, %rs124, 69;
	@%p2310 bra 	$L__BB1_3618;
	setp.eq.s16 	%p2311, %rs124, 70;
	@%p2311 bra 	$L__BB1_3617;
	setp.eq.s16 	%p2312, %rs124, 71;
	@%p2312 bra 	$L__BB1_3583;
	bra.uni 	$L__BB1_3574;
$L__BB1_3583:
	mov.b64 	%rd3431, 168;
	bra.uni 	$L__BB1_3622;
$L__BB1_3584:
	setp.eq.s16 	%p2307, %rs124, 72;
	@%p2307 bra 	$L__BB1_3616;
	setp.eq.s16 	%p2308, %rs124, 73;
	@%p2308 bra 	$L__BB1_3615;
	setp.eq.s16 	%p2309, %rs124, 75;
	@%p2309 bra 	$L__BB1_3587;
	bra.uni 	$L__BB1_3574;
$L__BB1_3587:
	mov.b64 	%rd3431, 264;
	bra.uni 	$L__BB1_3622;
$L__BB1_3588:
	setp.gt.s16 	%p2290, %rs124, 82;
	@%p2290 bra 	$L__BB1_3598;
	setp.gt.s16 	%p2298, %rs124, 79;
	@%p2298 bra 	$L__BB1_3594;
	setp.eq.s16 	%p2302, %rs124, 76;
	@%p2302 bra 	$L__BB1_3614;
	setp.eq.s16 	%p2303, %rs124, 77;
	@%p2303 bra 	$L__BB1_3613;
	setp.eq.s16 	%p2304, %rs124, 78;
	@%p2304 bra 	$L__BB1_3593;
	bra.uni 	$L__BB1_3574;
$L__BB1_3593:
	mov.b64 	%rd3431, 48;
	bra.uni 	$L__BB1_3622;
$L__BB1_3594:
	setp.eq.s16 	%p2299, %rs124, 80;
	@%p2299 bra 	$L__BB1_3612;
	setp.eq.s16 	%p2300, %rs124, 81;
	@%p2300 bra 	$L__BB1_3611;
	setp.eq.s16 	%p2301, %rs124, 82;
	@%p2301 bra 	$L__BB1_3597;
	bra.uni 	$L__BB1_3574;
$L__BB1_3597:
	mov.b64 	%rd3431, 24;
	bra.uni 	$L__BB1_3622;
$L__BB1_3598:
	setp.gt.s16 	%p2291, %rs124, 86;
	@%p2291 bra 	$L__BB1_3603;
	setp.eq.s16 	%p2295, %rs124, 83;
	@%p2295 bra 	$L__BB1_3610;
	setp.eq.s16 	%p2296, %rs124, 84;
	@%p2296 bra 	$L__BB1_3609;
	setp.eq.s16 	%p2297, %rs124, 86;
	@%p2297 bra 	$L__BB1_3602;
	bra.uni 	$L__BB1_3574;
$L__BB1_3602:
	mov.b64 	%rd3431, 456;
	bra.uni 	$L__BB1_3622;
$L__BB1_3603:
	setp.eq.s16 	%p2292, %rs124, 87;
	@%p2292 bra 	$L__BB1_3608;
	setp.eq.s16 	%p2293, %rs124, 90;
	@%p2293 bra 	$L__BB1_3607;
	setp.ne.s16 	%p2294, %rs124, 89;
	@%p2294 bra 	$L__BB1_3574;
	mov.b64 	%rd3431, 432;
	bra.uni 	$L__BB1_3622;
$L__BB1_3607:
	mov.b64 	%rd3431, 504;
	bra.uni 	$L__BB1_3622;
$L__BB1_3608:
	mov.b64 	%rd3431, 408;
	bra.uni 	$L__BB1_3622;
$L__BB1_3609:
	mov.b64 	%rd3431, 384;
	bra.uni 	$L__BB1_3622;
$L__BB1_3610:
	mov.b64 	%rd3431, 360;
	bra.uni 	$L__BB1_3622;
$L__BB1_3611:
	mov.b64 	%rd3431, 120;
	bra.uni 	$L__BB1_3622;
$L__BB1_3612:
	mov.b64 	%rd3431, 336;
	bra.uni 	$L__BB1_3622;
$L__BB1_3613:
	mov.b64 	%rd3431, 288;
	bra.uni 	$L__BB1_3622;
$L__BB1_3614:
	mov.b64 	%rd3431, 240;
	bra.uni 	$L__BB1_3622;
$L__BB1_3615:
	mov.b64 	%rd3431, 216;
	bra.uni 	$L__BB1_3622;
$L__BB1_3616:
	mov.b64 	%rd3431, 192;
	bra.uni 	$L__BB1_3622;
$L__BB1_3617:
	mov.b64 	%rd3431, 312;
	bra.uni 	$L__BB1_3622;
$L__BB1_3618:
	mov.b64 	%rd3431, 144;
	bra.uni 	$L__BB1_3622;
$L__BB1_3619:
	mov.b64 	%rd3431, 96;
	bra.uni 	$L__BB1_3622;
$L__BB1_3620:
	mov.b64 	%rd3431, 480;
	bra.uni 	$L__BB1_3622;
$L__BB1_3621:
	mov.b64 	%rd3431, 552;
$L__BB1_3622:
	add.s64 	%rd2171, %rd3431, %rd3430;
	shl.b64 	%rd2172, %rd2171, 2;
	mov.u64 	%rd2173, BLOSUM62_SCORES;
	add.s64 	%rd2174, %rd2173, %rd2172;
	ld.const.f32 	%f183, [%rd2174];
	setp.gt.f32 	%p2319, %f183, 0f00000000;
	@%p2319 bra 	$L__BB1_3624;
	add.s32 	%r1611, %r1611, 1;
$L__BB1_3624:
	add.s32 	%r1610, %r472, 1;
	add.s32 	%r1606, %r1610, %r451;
	setp.lt.u32 	%p2320, %r1606, %r467;
	add.s32 	%r1612, %r1610, %r1160;
	setp.lt.u32 	%p2321, %r1612, %r455;
	and.pred  	%p2322, %p2320, %p2321;
	setp.lt.u32 	%p2323, %r472, 29;
	and.pred  	%p2324, %p2323, %p2322;
	setp.lt.s32 	%p2325, %r1611, 4;
	and.pred  	%p2326, %p2324, %p2325;
	@%p2326 bra 	$L__BB1_3514;
$L__BB1_3625:
	sub.s32 	%r481, %r451, %r1603;
	sub.s32 	%r482, %r1160, %r1603;
	add.s32 	%r483, %r1610, %r1603;
	setp.lt.u32 	%p2327, %r483, 12;
	@%p2327 bra 	$L__BB1_3905;
	st.local.u32 	[%rd6], %r1;
	ld.global.u8 	%rs126, [%rd7+826];
	st.local.u8 	[%rd6+4], %rs126;
	st.local.u32 	[%rd6+8], %r445;
	ld.global.u64 	%rd2176, [%rd1+56];
	cvta.to.global.u64 	%rd2177, %rd2176;
	add.s64 	%rd2179, %rd2177, %rd2055;
	ld.global.u32 	%r484, [%rd2179];
	st.local.u32 	[%rd6+12], %r484;
	ld.global.u64 	%rd2180, [%rd1+64];
	cvta.to.global.u64 	%rd2181, %rd2180;
	add.s64 	%rd2182, %rd2181, %rd2055;
	ld.global.u32 	%r485, [%rd2182];
	st.local.u32 	[%rd6+16], %r485;
	cvt.u16.u32 	%rs558, %r481;
	cvt.u16.u32 	%rs557, %r482;
	mov.b32 	%r1171, {%rs558, %rs557};
	st.local.u32 	[%rd6+20], %r1171;
	cvt.u16.u32 	%rs559, %r483;
	st.local.u16 	[%rd6+24], %rs559;
	add.s32 	%r1172, %r1611, %r1604;
	cvt.rn.f32.s32 	%f184, %r1172;
	cvt.rn.f32.u32 	%f185, %r483;
	div.rn.f32 	%f186, %f184, %f185;
	mov.f32 	%f187, 0f3F800000;
	sub.f32 	%f298, %f187, %f186;
	st.local.f32 	[%rd6+32], %f298;
	mul.f32 	%f188, %f184, 0fC0800000;
	fma.rn.f32 	%f297, %f185, 0f40000000, %f188;
	st.local.f32 	[%rd6+28], %f297;
	mul.lo.s32 	%r486, %r455, 3;
	st.local.u32 	[%rd6+36], %r486;
	cvt.u16.u32 	%rs556, %r1612;
	mov.b32 	%r1173, {%rs557, %rs556};
	st.local.u32 	[%rd6+40], %r1173;
	mov.b16 	%rs391, 0;
	st.local.v2.u8 	[%rd6+44], {%rs391, %rs391};
	mov.b64 	%rd3432, 0;
$L__BB1_3627:
	shl.b64 	%rd2183, %rd3432, 1;
	add.s64 	%rd2184, %rd6, %rd2183;
	mov.b16 	%rs392, 0;
	st.local.u16 	[%rd2184+46], %rs392;
	add.s64 	%rd175, %rd3432, 1;
	setp.lt.u64 	%p2328, %rd3432, 24;
	mov.u64 	%rd3432, %rd175;
	@%p2328 bra 	$L__BB1_3627;
	mov.b16 	%rs393, 0;
	st.local.u8 	[%rd6+96], %rs393;
	min.u32 	%r487, %r483, 50;
	and.b32  	%r488, %r487, 3;
	and.b32  	%r489, %r487, 60;
	mov.b32 	%r1613, 0;
$L__BB1_3629:
	add.s32 	%r491, %r1613, %r481;
	setp.lt.s32 	%p2329, %r491, %r467;
	cvt.s64.s32 	%rd2185, %r491;
	add.s64 	%rd176, %rd7, %rd2185;
	cvt.u64.u32 	%rd2186, %r1613;
	add.s64 	%rd177, %rd6, %rd2186;
	@%p2329 bra 	$L__BB1_3631;
	mov.b16 	%rs394, 88;
	st.local.u8 	[%rd177+46], %rs394;
	bra.uni 	$L__BB1_3632;
$L__BB1_3631:
	ld.global.u8 	%rs395, [%rd176+624];
	st.local.u8 	[%rd177+46], %rs395;
$L__BB1_3632:
	add.s32 	%r1175, %r491, 1;
	setp.lt.s32 	%p2330, %r1175, %r467;
	@%p2330 bra 	$L__BB1_3634;
	mov.b16 	%rs396, 88;
	st.local.u8 	[%rd177+47], %rs396;
	bra.uni 	$L__BB1_3635;
$L__BB1_3634:
	ld.global.u8 	%rs397, [%rd176+625];
	st.local.u8 	[%rd177+47], %rs397;
$L__BB1_3635:
	add.s32 	%r1176, %r491, 2;
	setp.lt.s32 	%p2331, %r1176, %r467;
	@%p2331 bra 	$L__BB1_3637;
	mov.b16 	%rs398, 88;
	st.local.u8 	[%rd177+48], %rs398;
	bra.uni 	$L__BB1_3638;
$L__BB1_3637:
	ld.global.u8 	%rs399, [%rd176+626];
	st.local.u8 	[%rd177+48], %rs399;
$L__BB1_3638:
	add.s32 	%r1177, %r491, 3;
	setp.lt.s32 	%p2332, %r1177, %r467;
	@%p2332 bra 	$L__BB1_3640;
	mov.b16 	%rs400, 88;
	st.local.u8 	[%rd177+49], %rs400;
	bra.uni 	$L__BB1_3641;
$L__BB1_3640:
	ld.global.u8 	%rs401, [%rd176+627];
	st.local.u8 	[%rd177+49], %rs401;
$L__BB1_3641:
	add.s32 	%r1613, %r1613, 4;
	setp.ne.s32 	%p2333, %r1613, %r489;
	@%p2333 bra 	$L__BB1_3629;
	setp.eq.s32 	%p2334, %r488, 0;
	@%p2334 bra 	$L__BB1_3654;
	add.s32 	%r1178, %r491, 4;
	setp.lt.s32 	%p2335, %r1178, %r467;
	@%p2335 bra 	$L__BB1_3645;
	mov.b16 	%rs402, 88;
	st.local.u8 	[%rd177+50], %rs402;
	bra.uni 	$L__BB1_3646;
$L__BB1_3645:
	ld.global.u8 	%rs403, [%rd176+628];
	st.local.u8 	[%rd177+50], %rs403;
$L__BB1_3646:
	setp.eq.s32 	%p2336, %r488, 1;
	@%p2336 bra 	$L__BB1_3654;
	add.s32 	%r1179, %r491, 5;
	setp.lt.s32 	%p2337, %r1179, %r467;
	@%p2337 bra 	$L__BB1_3649;
	mov.b16 	%rs404, 88;
	st.local.u8 	[%rd177+51], %rs404;
	bra.uni 	$L__BB1_3650;
$L__BB1_3649:
	ld.global.u8 	%rs405, [%rd176+629];
	st.local.u8 	[%rd177+51], %rs405;
$L__BB1_3650:
	setp.eq.s32 	%p2338, %r488, 2;
	@%p2338 bra 	$L__BB1_3654;
	add.s32 	%r1180, %r491, 6;
	setp.lt.s32 	%p2339, %r1180, %r467;
	@%p2339 bra 	$L__BB1_3653;
	mov.b16 	%rs406, 88;
	st.local.u8 	[%rd177+52], %rs406;
	bra.uni 	$L__BB1_3654;
$L__BB1_3653:
	ld.global.u8 	%rs407, [%rd176+630];
	st.local.u8 	[%rd177+52], %rs407;
$L__BB1_3654:
	ld.param.s8 	%rs521, [_Z34enhanced_protein_kmer_match_kernelPK15TranslatedFramePKjiPK15ProteinDatabaseP12ProteinMatchPjjb_param_7];
	setp.eq.s16 	%p2340, %rs521, 0;
	cvt.u64.u32 	%rd2187, %r487;
	add.s64 	%rd2188, %rd6, %rd2187;
	mov.b16 	%rs555, 0;
	st.local.u8 	[%rd2188+46], %rs555;
	setp.gt.u32 	%p2341, %r483, 39;
	or.pred  	%p2342, %p2340, %p2341;
	@%p2342 bra 	$L__BB1_3903;
	sub.s16 	%rs131, %rs120, %rs557;
	sub.s16 	%rs410, %rs123, %rs558;
	min.u16 	%rs132, %rs131, 50;
	cvt.u32.u16 	%r493, %rs132;
	min.u16 	%rs411, %rs410, 50;
	cvt.u32.u16 	%r494, %rs411;
	setp.eq.s16 	%p2343, %rs131, 0;
	setp.eq.s16 	%p2344, %rs410, 0;
	or.pred  	%p2345, %p2343, %p2344;
	@%p2345 bra 	$L__BB1_3903;
	cvt.u64.u32 	%rd178, %r481;
	cvt.u64.u32 	%rd2189, %r482;
	add.s64 	%rd179, %rd169, %rd2189;
	setp.eq.s64 	%p2346, %rd168, 0;
	mov.f32 	%f294, 0f00000000;
	mov.b16 	%rs552, 0;
	mov.u16 	%rs553, %rs552;
	mov.u16 	%rs554, %rs552;
	@%p2346 bra 	$L__BB1_3901;
	add.s32 	%r1182, %r493, 1;
	add.s16 	%rs413, %rs132, 1;
	and.b16  	%rs414, %rs413, 15;
	and.b16  	%rs133, %rs413, 7;
	and.b32  	%r495, %r1182, 15;
	and.b32  	%r496, %r1182, 112;
	add.s16 	%rs134, %rs414, -1;
	and.b16  	%rs135, %rs413, 3;
	add.s16 	%rs136, %rs133, -1;
	mov.b32 	%r1614, 0;
$L__BB1_3658:
	mov.u32 	%r497, %r1614;
	setp.lt.u16 	%p2347, %rs131, 15;
	mul.wide.u32 	%rd2190, %r497, 204;
	add.s64 	%rd180, %rd3, %rd2190;
	mov.b32 	%r1617, 0;
	@%p2347 bra 	$L__BB1_3661;
	mov.b32 	%r1615, 0;
$L__BB1_3660:
	.pragma "nounroll";
	mul.wide.u32 	%rd2191, %r1615, 4;
	add.s64 	%rd2192, %rd180, %rd2191;
	mov.b32 	%r1185, 0;
	st.local.u32 	[%rd2192], %r1185;
	st.local.u32 	[%rd2192+4], %r1185;
	st.local.u32 	[%rd2192+8], %r1185;
	st.local.u32 	[%rd2192+12], %r1185;
	st.local.u32 	[%rd2192+16], %r1185;
	st.local.u32 	[%rd2192+20], %r1185;
	st.local.u32 	[%rd2192+24], %r1185;
	st.local.u32 	[%rd2192+28], %r1185;
	st.local.u32 	[%rd2192+32], %r1185;
	st.local.u32 	[%rd2192+36], %r1185;
	st.local.u32 	[%rd2192+40], %r1185;
	st.local.u32 	[%rd2192+44], %r1185;
	st.local.u32 	[%rd2192+48], %r1185;
	st.local.u32 	[%rd2192+52], %r1185;
	st.local.u32 	[%rd2192+56], %r1185;
	st.local.u32 	[%rd2192+60], %r1185;
	add.s32 	%r1615, %r1615, 16;
	setp.ne.s32 	%p2348, %r1615, %r496;
	mov.u32 	%r1617, %r496;
	@%p2348 bra 	$L__BB1_3660;
$L__BB1_3661:
	setp.eq.s32 	%p2349, %r495, 0;
	@%p2349 bra 	$L__BB1_3671;
	setp.lt.u16 	%p2350, %rs134, 7;
	@%p2350 bra 	$L__BB1_3664;
	mul.wide.u32 	%rd2193, %r1617, 4;
	add.s64 	%rd2194, %rd180, %rd2193;
	mov.b32 	%r1186, 0;
	st.local.u32 	[%rd2194], %r1186;
	st.local.u32 	[%rd2194+4], %r1186;
	st.local.u32 	[%rd2194+8], %r1186;
	st.local.u32 	[%rd2194+12], %r1186;
	st.local.u32 	[%rd2194+16], %r1186;
	st.local.u32 	[%rd2194+20], %r1186;
	st.local.u32 	[%rd2194+24], %r1186;
	st.local.u32 	[%rd2194+28], %r1186;
	add.s32 	%r1617, %r1617, 8;
$L__BB1_3664:
	setp.eq.s16 	%p2351, %rs133, 0;
	@%p2351 bra 	$L__BB1_3671;
	setp.lt.u16 	%p2352, %rs136, 3;
	@%p2352 bra 	$L__BB1_3667;
	mul.wide.u32 	%rd2195, %r1617, 4;
	add.s64 	%rd2196, %rd180, %rd2195;
	mov.b32 	%r1187, 0;
	st.local.u32 	[%rd2196], %r1187;
	st.local.u32 	[%rd2196+4], %r1187;
	st.local.u32 	[%rd2196+8], %r1187;
	st.local.u32 	[%rd2196+12], %r1187;
	add.s32 	%r1617, %r1617, 4;
$L__BB1_3667:
	setp.eq.s16 	%p2353, %rs135, 0;
	@%p2353 bra 	$L__BB1_3671;
	setp.eq.s16 	%p2354, %rs135, 1;
	mul.wide.u32 	%rd2197, %r1617, 4;
	add.s64 	%rd181, %rd180, %rd2197;
	mov.b32 	%r1188, 0;
	st.local.u32 	[%rd181], %r1188;
	@%p2354 bra 	$L__BB1_3671;
	setp.eq.s16 	%p2355, %rs135, 2;
	mov.b32 	%r1189, 0;
	st.local.u32 	[%rd181+4], %r1189;
	@%p2355 bra 	$L__BB1_3671;
	mov.b32 	%r1190, 0;
	st.local.u32 	[%rd181+8], %r1190;
$L__BB1_3671:
	add.s32 	%r1614, %r497, 1;
	setp.ne.s32 	%p2356, %r497, %r494;
	@%p2356 bra 	$L__BB1_3658;
	add.s64 	%rd182, %rd7, %rd178;
	max.u32 	%r506, %r494, 1;
	mov.f32 	%f294, 0f00000000;
	mov.b32 	%r1626, 0;
	mov.b32 	%r1619, 1;
	mov.u32 	%r1625, %r1626;
$L__BB1_3673:
	max.s32 	%r1193, %r1619, 16;
	add.s32 	%r1622, %r1193, -15;
	add.s32 	%r1194, %r1619, 15;
	min.s32 	%r511, %r493, %r1194;
	setp.gt.u32 	%p2357, %r1622, %r511;
	@%p2357 bra 	$L__BB1_3782;
	cvt.s64.s32 	%rd2198, %r1619;
	mul.wide.s32 	%rd2199, %r1619, 204;
	add.s64 	%rd2200, %rd3, %rd2199;
	add.s64 	%rd183, %rd2200, -204;
	add.s64 	%rd2201, %rd2198, %rd182;
	ld.global.u8 	%rs137, [%rd2201+623];
$L__BB1_3675:
	mov.u32 	%r512, %r1622;
	cvt.s64.s32 	%rd2203, %r512;
	mul.wide.s32 	%rd2204, %r512, 4;
	add.s64 	%rd184, %rd183, %rd2204;
	ld.local.f32 	%f50, [%rd184+-4];
	add.s64 	%rd2205, %rd179, %rd2203;
	ld.global.u8 	%rs415, [%rd2205+-1];
	mov.b64 	%rd3433, 0;
	setp.gt.s16 	%p2358, %rs415, 75;
	@%p2358 bra 	$L__BB1_3694;
	setp.gt.s16 	%p2374, %rs415, 68;
	@%p2374 bra 	$L__BB1_3685;
	setp.gt.s16 	%p2382, %rs415, 65;
	@%p2382 bra 	$L__BB1_3681;
	setp.eq.s16 	%p2386, %rs415, 42;
	@%p2386 bra 	$L__BB1_3727;
	setp.eq.s16 	%p2387, %rs415, 65;
	@%p2387 bra 	$L__BB1_3728;
$L__BB1_3680:
	mov.b64 	%rd3433, 22;
	bra.uni 	$L__BB1_3728;
$L__BB1_3681:
	setp.eq.s16 	%p2383, %rs415, 66;
	@%p2383 bra 	$L__BB1_3726;
	setp.eq.s16 	%p2384, %rs415, 67;
	@%p2384 bra 	$L__BB1_3725;
	setp.eq.s16 	%p2385, %rs415, 68;
	@%p2385 bra 	$L__BB1_3684;
	bra.uni 	$L__BB1_3680;
$L__BB1_3684:
	mov.b64 	%rd3433, 3;
	bra.uni 	$L__BB1_3728;
$L__BB1_3685:
	setp.gt.s16 	%p2375, %rs415, 71;
	@%p2375 bra 	$L__BB1_3690;
	setp.eq.s16 	%p2379, %rs415, 69;
	@%p2379 bra 	$L__BB1_3724;
	setp.eq.s16 	%p2380, %rs415, 70;
	@%p2380 bra 	$L__BB1_3723;
	setp.eq.s16 	%p2381, %rs415, 71;
	@%p2381 bra 	$L__BB1_3689;
	bra.uni 	$L__BB1_3680;
$L__BB1_3689:
	mov.b64 	%rd3433, 7;
	bra.uni 	$L__BB1_3728;
$L__BB1_3690:
	setp.eq.s16 	%p2376, %rs415, 72;
	@%p2376 bra 	$L__BB1_3722;
	setp.eq.s16 	%p2377, %rs415, 73;
	@%p2377 bra 	$L__BB1_3721;
	setp.eq.s16 	%p2378, %rs415, 75;
	@%p2378 bra 	$L__BB1_3693;
	bra.uni 	$L__BB1_3680;
$L__BB1_3693:
	mov.b64 	%rd3433, 11;
	bra.uni 	$L__BB1_3728;
$L__BB1_3694:
	setp.gt.s16 	%p2359, %rs415, 82;
	@%p2359 bra 	$L__BB1_3704;
	setp.gt.s16 	%p2367, %rs415, 79;
	@%p2367 bra 	$L__BB1_3700;
	setp.eq.s16 	%p2371, %rs415, 76;
	@%p2371 bra 	$L__BB1_3720;
	setp.eq.s16 	%p2372, %rs415, 77;
	@%p2372 bra 	$L__BB1_3719;
	setp.eq.s16 	%p2373, %rs415, 78;
	@%p2373 bra 	$L__BB1_3699;
	bra.uni 	$L__BB1_3680;
$L__BB1_3699:
	mov.b64 	%rd3433, 2;
	bra.uni 	$L__BB1_3728;
$L__BB1_3700:
	setp.eq.s16 	%p2368, %rs415, 80;
	@%p2368 bra 	$L__BB1_3718;
	setp.eq.s16 	%p2369, %rs415, 81;
	@%p2369 bra 	$L__BB1_3717;
	setp.eq.s16 	%p2370, %rs415, 82;
	@%p2370 bra 	$L__BB1_3703;
	bra.uni 	$L__BB1_3680;
$L__BB1_3703:
	mov.b64 	%rd3433, 1;
	bra.uni 	$L__BB1_3728;
$L__BB1_3704:
	setp.gt.s16 	%p2360, %rs415, 86;
	@%p2360 bra 	$L__BB1_3709;
	setp.eq.s16 	%p2364, %rs415, 83;
	@%p2364 bra 	$L__BB1_3716;
	setp.eq.s16 	%p2365, %rs415, 84;
	@%p2365 bra 	$L__BB1_3715;
	setp.eq.s16 	%p2366, %rs415, 86;
	@%p2366 bra 	$L__BB1_3708;
	bra.uni 	$L__BB1_3680;
$L__BB1_3708:
	mov.b64 	%rd3433, 19;
	bra.uni 	$L__BB1_3728;
$L__BB1_3709:
	setp.eq.s16 	%p2361, %rs415, 87;
	@%p2361 bra 	$L__BB1_3714;
	setp.eq.s16 	%p2362, %rs415, 90;
	@%p2362 bra 	$L__BB1_3713;
	setp.ne.s16 	%p2363, %rs415, 89;
	@%p2363 bra 	$L__BB1_3680;
	mov.b64 	%rd3433, 18;
	bra.uni 	$L__BB1_3728;
$L__BB1_3713:
	mov.b64 	%rd3433, 21;
	bra.uni 	$L__BB1_3728;
$L__BB1_3714:
	mov.b64 	%rd3433, 17;
	bra.uni 	$L__BB1_3728;
$L__BB1_3715:
	mov.b64 	%rd3433, 16;
	bra.uni 	$L__BB1_3728;
$L__BB1_3716:
	mov.b64 	%rd3433, 15;
	bra.uni 	$L__BB1_3728;
$L__BB1_3717:
	mov.b64 	%rd3433, 5;
	bra.uni 	$L__BB1_3728;
$L__BB1_3718:
	mov.b64 	%rd3433, 14;
	bra.uni 	$L__BB1_3728;
$L__BB1_3719:
	mov.b64 	%rd3433, 12;
	bra.uni 	$L__BB1_3728;
$L__BB1_3720:
	mov.b64 	%rd3433, 10;
	bra.uni 	$L__BB1_3728;
$L__BB1_3721:
	mov.b64 	%rd3433, 9;
	bra.uni 	$L__BB1_3728;
$L__BB1_3722:
	mov.b64 	%rd3433, 8;
	bra.uni 	$L__BB1_3728;
$L__BB1_3723:
	mov.b64 	%rd3433, 13;
	bra.uni 	$L__BB1_3728;
$L__BB1_3724:
	mov.b64 	%rd3433, 6;
	bra.uni 	$L__BB1_3728;
$L__BB1_3725:
	mov.b64 	%rd3433, 4;
	bra.uni 	$L__BB1_3728;
$L__BB1_3726:
	mov.b64 	%rd3433, 20;
	bra.uni 	$L__BB1_3728;
$L__BB1_3727:
	mov.b64 	%rd3433, 23;
$L__BB1_3728:
	mov.b64 	%rd3434, 0;
	setp.gt.s16 	%p2388, %rs137, 75;
	@%p2388 bra 	$L__BB1_3747;
	setp.gt.s16 	%p2404, %rs137, 68;
	@%p2404 bra 	$L__BB1_3738;
	setp.gt.s16 	%p2412, %rs137, 65;
	@%p2412 bra 	$L__BB1_3734;
	setp.eq.s16 	%p2416, %rs137, 42;
	@%p2416 bra 	$L__BB1_3780;
	setp.eq.s16 	%p2417, %rs137, 65;
	@%p2417 bra 	$L__BB1_3781;
$L__BB1_3733:
	mov.b64 	%rd3434, 528;
	bra.uni 	$L__BB1_3781;
$L__BB1_3734:
	setp.eq.s16 	%p2413, %rs137, 66;
	@%p2413 bra 	$L__BB1_3779;
	setp.eq.s16 	%p2414, %rs137, 67;
	@%p2414 bra 	$L__BB1_3778;
	setp.eq.s16 	%p2415, %rs137, 68;
	@%p2415 bra 	$L__BB1_3737;
	bra.uni 	$L__BB1_3733;
$L__BB1_3737:
	mov.b64 	%rd3434, 72;
	bra.uni 	$L__BB1_3781;
$L__BB1_3738:
	setp.gt.s16 	%p2405, %rs137, 71;
	@%p2405 bra 	$L__BB1_3743;
	setp.eq.s16 	%p2409, %rs137, 69;
	@%p2409 bra 	$L__BB1_3777;
	setp.eq.s16 	%p2410, %rs137, 70;
	@%p2410 bra 	$L__BB1_3776;
	setp.eq.s16 	%p2411, %rs137, 71;
	@%p2411 bra 	$L__BB1_3742;
	bra.uni 	$L__BB1_3733;
$L__BB1_3742:
	mov.b64 	%rd3434, 168;
	bra.uni 	$L__BB1_3781;
$L__BB1_3743:
	setp.eq.s16 	%p2406, %rs137, 72;
	@%p2406 bra 	$L__BB1_3775;
	setp.eq.s16 	%p2407, %rs137, 73;
	@%p2407 bra 	$L__BB1_3774;
	setp.eq.s16 	%p2408, %rs137, 75;
	@%p2408 bra 	$L__BB1_3746;
	bra.uni 	$L__BB1_3733;
$L__BB1_3746:
	mov.b64 	%rd3434, 264;
	bra.uni 	$L__BB1_3781;
$L__BB1_3747:
	setp.gt.s16 	%p2389, %rs137, 82;
	@%p2389 bra 	$L__BB1_3757;
	setp.gt.s16 	%p2397, %rs137, 79;
	@%p2397 bra 	$L__BB1_3753;
	setp.eq.s16 	%p2401, %rs137, 76;
	@%p2401 bra 	$L__BB1_3773;
	setp.eq.s16 	%p2402, %rs137, 77;
	@%p2402 bra 	$L__BB1_3772;
	setp.eq.s16 	%p2403, %rs137, 78;
	@%p2403 bra 	$L__BB1_3752;
	bra.uni 	$L__BB1_3733;
$L__BB1_3752:
	mov.b64 	%rd3434, 48;
	bra.uni 	$L__BB1_3781;
$L__BB1_3753:
	setp.eq.s16 	%p2398, %rs137, 80;
	@%p2398 bra 	$L__BB1_3771;
	setp.eq.s16 	%p2399, %rs137, 81;
	@%p2399 bra 	$L__BB1_3770;
	setp.eq.s16 	%p2400, %rs137, 82;
	@%p2400 bra 	$L__BB1_3756;
	bra.uni 	$L__BB1_3733;
$L__BB1_3756:
	mov.b64 	%rd3434, 24;
	bra.uni 	$L__BB1_3781;
$L__BB1_3757:
	setp.gt.s16 	%p2390, %rs137, 86;
	@%p2390 bra 	$L__BB1_3762;
	setp.eq.s16 	%p2394, %rs137, 83;
	@%p2394 bra 	$L__BB1_3769;
	setp.eq.s16 	%p2395, %rs137, 84;
	@%p2395 bra 	$L__BB1_3768;
	setp.eq.s16 	%p2396, %rs137, 86;
	@%p2396 bra 	$L__BB1_3761;
	bra.uni 	$L__BB1_3733;
$L__BB1_3761:
	mov.b64 	%rd3434, 456;
	bra.uni 	$L__BB1_3781;
$L__BB1_3762:
	setp.eq.s16 	%p2391, %rs137, 87;
	@%p2391 bra 	$L__BB1_3767;
	setp.eq.s16 	%p2392, %rs137, 90;
	@%p2392 bra 	$L__BB1_3766;
	setp.ne.s16 	%p2393, %rs137, 89;
	@%p2393 bra 	$L__BB1_3733;
	mov.b64 	%rd3434, 432;
	bra.uni 	$L__BB1_3781;
$L__BB1_3766:
	mov.b64 	%rd3434, 504;
	bra.uni 	$L__BB1_3781;
$L__BB1_3767:
	mov.b64 	%rd3434, 408;
	bra.uni 	$L__BB1_3781;
$L__BB1_3768:
	mov.b64 	%rd3434, 384;
	bra.uni 	$L__BB1_3781;
$L__BB1_3769:
	mov.b64 	%rd3434, 360;
	bra.uni 	$L__BB1_3781;
$L__BB1_3770:
	mov.b64 	%rd3434, 120;
	bra.uni 	$L__BB1_3781;
$L__BB1_3771:
	mov.b64 	%rd3434, 336;
	bra.uni 	$L__BB1_3781;
$L__BB1_3772:
	mov.b64 	%rd3434, 288;
	bra.uni 	$L__BB1_3781;
$L__BB1_3773:
	mov.b64 	%rd3434, 240;
	bra.uni 	$L__BB1_3781;
$L__BB1_3774:
	mov.b64 	%rd3434, 216;
	bra.uni 	$L__BB1_3781;
$L__BB1_3775:
	mov.b64 	%rd3434, 192;
	bra.uni 	$L__BB1_3781;
$L__BB1_3776:
	mov.b64 	%rd3434, 312;
	bra.uni 	$L__BB1_3781;
$L__BB1_3777:
	mov.b64 	%rd3434, 144;
	bra.uni 	$L__BB1_3781;
$L__BB1_3778:
	mov.b64 	%rd3434, 96;
	bra.uni 	$L__BB1_3781;
$L__BB1_3779:
	mov.b64 	%rd3434, 480;
	bra.uni 	$L__BB1_3781;
$L__BB1_3780:
	mov.b64 	%rd3434, 552;
$L__BB1_3781:
	add.s64 	%rd2253, %rd3434, %rd3433;
	shl.b64 	%rd2254, %rd2253, 2;
	mov.u64 	%rd2255, BLOSUM62_SCORES;
	add.s64 	%rd2256, %rd2255, %rd2254;
	ld.const.f32 	%f191, [%rd2256];
	add.f32 	%f192, %f50, %f191;
	ld.local.f32 	%f193, [%rd184];
	add.f32 	%f194, %f193, 0fC0400000;
	ld.local.f32 	%f195, [%rd184+200];
	add.f32 	%f196, %f195, 0fC0400000;
	max.f32 	%f197, %f194, %f196;
	max.f32 	%f198, %f192, %f197;
	max.f32 	%f199, %f198, 0f00000000;
	st.local.f32 	[%rd184+204], %f199;
	setp.gt.f32 	%p2418, %f199, %f294;
	selp.f32 	%f294, %f199, %f294, %p2418;
	selp.b32 	%r1625, %r1619, %r1625, %p2418;
	selp.b32 	%r1626, %r512, %r1626, %p2418;
	add.s32 	%r1622, %r512, 1;
	setp.lt.u32 	%p2419, %r512, %r511;
	@%p2419 bra 	$L__BB1_3675;
$L__BB1_3782:
	add.s32 	%r520, %r1619, 1;
	setp.ne.s32 	%p2420, %r1619, %r506;
	mov.u32 	%r1619, %r520;
	@%p2420 bra 	$L__BB1_3673;
	mov.b32 	%r1629, 0;
	mov.u32 	%r1630, %r1625;
	mov.u32 	%r1631, %r1626;
$L__BB1_3784:
	min.s32 	%r1196, %r1625, %r1626;
	setp.gt.s32 	%p18, %r1196, 0;
	setp.lt.s32 	%p2422, %r1196, 1;
	mul.wide.u32 	%rd2257, %r1625, 204;
	add.s64 	%rd187, %rd3, %rd2257;
	mul.wide.u32 	%rd2258, %r1626, 4;
	add.s64 	%rd188, %rd187, %rd2258;
	mov.pred 	%p3734, 0;
	@%p2422 bra 	$L__BB1_3786;
	ld.local.f32 	%f200, [%rd188];
	setp.gt.f32 	%p3734, %f200, 0f00000000;
$L__BB1_3786:
	setp.gt.u32 	%p2423, %r1629, 49;
	not.pred 	%p2424, %p3734;
	or.pred  	%p2425, %p2424, %p2423;
	@%p2425 bra 	$L__BB1_3900;
	@%p18 bra 	$L__BB1_3790;
	setp.lt.s32 	%p2426, %r1625, 1;
	@%p2426 bra 	$L__BB1_3898;
	mul.wide.s32 	%rd2259, %r1626, 4;
	add.s64 	%rd2260, %rd187, %rd2259;
	ld.local.f32 	%f295, [%rd2260];
	bra.uni 	$L__BB1_3897;
$L__BB1_3790:
	ld.local.f32 	%f295, [%rd188];
	add.s32 	%r1632, %r1625, -1;
	cvt.u64.u32 	%rd2262, %r1632;
	mul.wide.u32 	%rd2263, %r1632, 204;
	add.s64 	%rd2264, %rd3, %rd2263;
	add.s32 	%r1633, %r1626, -1;
	cvt.u64.u32 	%rd2265, %r1633;
	mul.wide.u32 	%rd2266, %r1633, 4;
	add.s64 	%rd2267, %rd2264, %rd2266;
	ld.local.f32 	%f55, [%rd2267];
	add.s64 	%rd2268, %rd182, %rd2262;
	ld.global.u8 	%rs138, [%rd2268+624];
	add.s64 	%rd2269, %rd179, %rd2265;
	ld.global.u8 	%rs416, [%rd2269];
	mov.b64 	%rd3435, 0;
	setp.gt.s16 	%p2427, %rs416, 75;
	@%p2427 bra 	$L__BB1_3809;
	setp.gt.s16 	%p2443, %rs416, 68;
	@%p2443 bra 	$L__BB1_3800;
	setp.gt.s16 	%p2451, %rs416, 65;
	@%p2451 bra 	$L__BB1_3796;
	setp.eq.s16 	%p2455, %rs416, 42;
	@%p2455 bra 	$L__BB1_3842;
	setp.eq.s16 	%p2456, %rs416, 65;
	@%p2456 bra 	$L__BB1_3843;
$L__BB1_3795:
	mov.b64 	%rd3435, 22;
	bra.uni 	$L__BB1_3843;
$L__BB1_3796:
	setp.eq.s16 	%p2452, %rs416, 66;
	@%p2452 bra 	$L__BB1_3841;
	setp.eq.s16 	%p2453, %rs416, 67;
	@%p2453 bra 	$L__BB1_3840;
	setp.eq.s16 	%p2454, %rs416, 68;
	@%p2454 bra 	$L__BB1_3799;
	bra.uni 	$L__BB1_3795;
$L__BB1_3799:
	mov.b64 	%rd3435, 3;
	bra.uni 	$L__BB1_3843;
$L__BB1_3800:
	setp.gt.s16 	%p2444, %rs416, 71;
	@%p2444 bra 	$L__BB1_3805;
	setp.eq.s16 	%p2448, %rs416, 69;
	@%p2448 bra 	$L__BB1_3839;
	setp.eq.s16 	%p2449, %rs416, 70;
	@%p2449 bra 	$L__BB1_3838;
	setp.eq.s16 	%p2450, %rs416, 71;
	@%p2450 bra 	$L__BB1_3804;
	bra.uni 	$L__BB1_3795;
$L__BB1_3804:
	mov.b64 	%rd3435, 7;
	bra.uni 	$L__BB1_3843;
$L__BB1_3805:
	setp.eq.s16 	%p2445, %rs416, 72;
	@%p2445 bra 	$L__BB1_3837;
	setp.eq.s16 	%p2446, %rs416, 73;
	@%p2446 bra 	$L__BB1_3836;
	setp.eq.s16 	%p2447, %rs416, 75;
	@%p2447 bra 	$L__BB1_3808;
	bra.uni 	$L__BB1_3795;
$L__BB1_3808:
	mov.b64 	%rd3435, 11;
	bra.uni 	$L__BB1_3843;
$L__BB1_3809:
	setp.gt.s16 	%p2428, %rs416, 82;
	@%p2428 bra 	$L__BB1_3819;
	setp.gt.s16 	%p2436, %rs416, 79;
	@%p2436 bra 	$L__BB1_3815;
	setp.eq.s16 	%p2440, %rs416, 76;
	@%p2440 bra 	$L__BB1_3835;
	setp.eq.s16 	%p2441, %rs416, 77;
	@%p2441 bra 	$L__BB1_3834;
	setp.eq.s16 	%p2442, %rs416, 78;
	@%p2442 bra 	$L__BB1_3814;
	bra.uni 	$L__BB1_3795;
$L__BB1_3814:
	mov.b64 	%rd3435, 2;
	bra.uni 	$L__BB1_3843;
$L__BB1_3815:
	setp.eq.s16 	%p2437, %rs416, 80;
	@%p2437 bra 	$L__BB1_3833;
	setp.eq.s16 	%p2438, %rs416, 81;
	@%p2438 bra 	$L__BB1_3832;
	setp.eq.s16 	%p2439, %rs416, 82;
	@%p2439 bra 	$L__BB1_3818;
	bra.uni 	$L__BB1_3795;
$L__BB1_3818:
	mov.b64 	%rd3435, 1;
	bra.uni 	$L__BB1_3843;
$L__BB1_3819:
	setp.gt.s16 	%p2429, %rs416, 86;
	@%p2429 bra 	$L__BB1_3824;
	setp.eq.s16 	%p2433, %rs416, 83;
	@%p2433 bra 	$L__BB1_3831;
	setp.eq.s16 	%p2434, %rs416, 84;
	@%p2434 bra 	$L__BB1_3830;
	setp.eq.s16 	%p2435, %rs416, 86;
	@%p2435 bra 	$L__BB1_3823;
	bra.uni 	$L__BB1_3795;
$L__BB1_3823:
	mov.b64 	%rd3435, 19;
	bra.uni 	$L__BB1_3843;
$L__BB1_3824:
	setp.eq.s16 	%p2430, %rs416, 87;
	@%p2430 bra 	$L__BB1_3829;
	setp.eq.s16 	%p2431, %rs416, 90;
	@%p2431 bra 	$L__BB1_3828;
	setp.ne.s16 	%p2432, %rs416, 89;
	@%p2432 bra 	$L__BB1_3795;
	mov.b64 	%rd3435, 18;
	bra.uni 	$L__BB1_3843;
$L__BB1_3828:
	mov.b64 	%rd3435, 21;
	bra.uni 	$L__BB1_3843;
$L__BB1_3829:
	mov.b64 	%rd3435, 17;
	bra.uni 	$L__BB1_3843;
$L__BB1_3830:
	mov.b64 	%rd3435, 16;
	bra.uni 	$L__BB1_3843;
$L__BB1_3831:
	mov.b64 	%rd3435, 15;
	bra.uni 	$L__BB1_3843;
$L__BB1_3832:
	mov.b64 	%rd3435, 5;
	bra.uni 	$L__BB1_3843;
$L__BB1_3833:
	mov.b64 	%rd3435, 14;
	bra.uni 	$L__BB1_3843;
$L__BB1_3834:
	mov.b64 	%rd3435, 12;
	bra.uni 	$L__BB1_3843;
$L__BB1_3835:
	mov.b64 	%rd3435, 10;
	bra.uni 	$L__BB1_3843;
$L__BB1_3836:
	mov.b64 	%rd3435, 9;
	bra.uni 	$L__BB1_3843;
$L__BB1_3837:
	mov.b64 	%rd3435, 8;
	bra.uni 	$L__BB1_3843;
$L__BB1_3838:
	mov.b64 	%rd3435, 13;
	bra.uni 	$L__BB1_3843;
$L__BB1_3839:
	mov.b64 	%rd3435, 6;
	bra.uni 	$L__BB1_3843;
$L__BB1_3840:
	mov.b64 	%rd3435, 4;
	bra.uni 	$L__BB1_3843;
$L__BB1_3841:
	mov.b64 	%rd3435, 20;
	bra.uni 	$L__BB1_3843;
$L__BB1_3842:
	mov.b64 	%rd3435, 23;
$L__BB1_3843:
	mov.b64 	%rd3436, 0;
	setp.gt.s16 	%p2457, %rs138, 75;
	@%p2457 bra 	$L__BB1_3862;
	setp.gt.s16 	%p2473, %rs138, 68;
	@%p2473 bra 	$L__BB1_3853;
	setp.gt.s16 	%p2481, %rs138, 65;
	@%p2481 bra 	$L__BB1_3849;
	setp.eq.s16 	%p2485, %rs138, 42;
	@%p2485 bra 	$L__BB1_3895;
	setp.eq.s16 	%p2486, %rs138, 65;
	@%p2486 bra 	$L__BB1_3896;
$L__BB1_3848:
	mov.b64 	%rd3436, 528;
	bra.uni 	$L__BB1_3896;
$L__BB1_3849:
	setp.eq.s16 	%p2482, %rs138, 66;
	@%p2482 bra 	$L__BB1_3894;
	setp.eq.s16 	%p2483, %rs138, 67;
	@%p2483 bra 	$L__BB1_3893;
	setp.eq.s16 	%p2484, %rs138, 68;
	@%p2484 bra 	$L__BB1_3852;
	bra.uni 	$L__BB1_3848;
$L__BB1_3852:
	mov.b64 	%rd3436, 72;
	bra.uni 	$L__BB1_3896;
$L__BB1_3853:
	setp.gt.s16 	%p2474, %rs138, 71;
	@%p2474 bra 	$L__BB1_3858;
	setp.eq.s16 	%p2478, %rs138, 69;
	@%p2478 bra 	$L__BB1_3892;
	setp.eq.s16 	%p2479, %rs138, 70;
	@%p2479 bra 	$L__BB1_3891;
	setp.eq.s16 	%p2480, %rs138, 71;
	@%p2480 bra 	$L__BB1_3857;
	bra.uni 	$L__BB1_3848;
$L__BB1_3857:
	mov.b64 	%rd3436, 168;
	bra.uni 	$L__BB1_3896;
$L__BB1_3858:
	setp.eq.s16 	%p2475, %rs138, 72;
	@%p2475 bra 	$L__BB1_3890;
	setp.eq.s16 	%p2476, %rs138, 73;
	@%p2476 bra 	$L__BB1_3889;
	setp.eq.s16 	%p2477, %rs138, 75;
	@%p2477 bra 	$L__BB1_3861;
	bra.uni 	$L__BB1_3848;
$L__BB1_3861:
	mov.b64 	%rd3436, 264;
	bra.uni 	$L__BB1_3896;
$L__BB1_3862:
	setp.gt.s16 	%p2458, %rs138, 82;
	@%p2458 bra 	$L__BB1_3872;
	setp.gt.s16 	%p2466, %rs138, 79;
	@%p2466 bra 	$L__BB1_3868;
	setp.eq.s16 	%p2470, %rs138, 76;
	@%p2470 bra 	$L__BB1_3888;
	setp.eq.s16 	%p2471, %rs138, 77;
	@%p2471 bra 	$L__BB1_3887;
	setp.eq.s16 	%p2472, %rs138, 78;
	@%p2472 bra 	$L__BB1_3867;
	bra.uni 	$L__BB1_3848;
$L__BB1_3867:
	mov.b64 	%rd3436, 48;
	bra.uni 	$L__BB1_3896;
$L__BB1_3868:
	setp.eq.s16 	%p2467, %rs138, 80;
	@%p2467 bra 	$L__BB1_3886;
	setp.eq.s16 	%p2468, %rs138, 81;
	@%p2468 bra 	$L__BB1_3885;
	setp.eq.s16 	%p2469, %rs138, 82;
	@%p2469 bra 	$L__BB1_3871;
	bra.uni 	$L__BB1_3848;
$L__BB1_3871:
	mov.b64 	%rd3436, 24;
	bra.uni 	$L__BB1_3896;
$L__BB1_3872:
	setp.gt.s16 	%p2459, %rs138, 86;
	@%p2459 bra 	$L__BB1_3877;
	setp.eq.s16 	%p2463, %rs138, 83;
	@%p2463 bra 	$L__BB1_3884;
	setp.eq.s16 	%p2464, %rs138, 84;
	@%p2464 bra 	$L__BB1_3883;
	setp.eq.s16 	%p2465, %rs138, 86;
	@%p2465 bra 	$L__BB1_3876;
	bra.uni 	$L__BB1_3848;
$L__BB1_3876:
	mov.b64 	%rd3436, 456;
	bra.uni 	$L__BB1_3896;
$L__BB1_3877:
	setp.eq.s16 	%p2460, %rs138, 87;
	@%p2460 bra 	$L__BB1_3882;
	setp.eq.s16 	%p2461, %rs138, 90;
	@%p2461 bra 	$L__BB1_3881;
	setp.ne.s16 	%p2462, %rs138, 89;
	@%p2462 bra 	$L__BB1_3848;
	mov.b64 	%rd3436, 432;
	bra.uni 	$L__BB1_3896;
$L__BB1_3881:
	mov.b64 	%rd3436, 504;
	bra.uni 	$L__BB1_3896;
$L__BB1_3882:
	mov.b64 	%rd3436, 408;
	bra.uni 	$L__BB1_3896;
$L__BB1_3883:
	mov.b64 	%rd3436, 384;
	bra.uni 	$L__BB1_3896;
$L__BB1_3884:
	mov.b64 	%rd3436, 360;
	bra.uni 	$L__BB1_3896;
$L__BB1_3885:
	mov.b64 	%rd3436, 120;
	bra.uni 	$L__BB1_3896;
$L__BB1_3886:
	mov.b64 	%rd3436, 336;
	bra.uni 	$L__BB1_3896;
$L__BB1_3887:
	mov.b64 	%rd3436, 288;
	bra.uni 	$L__BB1_3896;
$L__BB1_3888:
	mov.b64 	%rd3436, 240;
	bra.uni 	$L__BB1_3896;
$L__BB1_3889:
	mov.b64 	%rd3436, 216;
	bra.uni 	$L__BB1_3896;
$L__BB1_3890:
	mov.b64 	%rd3436, 192;
	bra.uni 	$L__BB1_3896;
$L__BB1_3891:
	mov.b64 	%rd3436, 312;
	bra.uni 	$L__BB1_3896;
$L__BB1_3892:
	mov.b64 	%rd3436, 144;
	bra.uni 	$L__BB1_3896;
$L__BB1_3893:
	mov.b64 	%rd3436, 96;
	bra.uni 	$L__BB1_3896;
$L__BB1_3894:
	mov.b64 	%rd3436, 480;
	bra.uni 	$L__BB1_3896;
$L__BB1_3895:
	mov.b64 	%rd3436, 552;
$L__BB1_3896:
	add.s64 	%rd2317, %rd3436, %rd3435;
	shl.b64 	%rd2318, %rd2317, 2;
	mov.u64 	%rd2319, BLOSUM62_SCORES;
	add.s64 	%rd2320, %rd2319, %rd2318;
	ld.const.f32 	%f201, [%rd2320];
	add.f32 	%f202, %f55, %f201;
	setp.eq.f32 	%p2487, %f295, %f202;
	mov.u32 	%r1634, %r1632;
	mov.u32 	%r1635, %r1633;
	@%p2487 bra 	$L__BB1_5860;
$L__BB1_3897:
	add.s32 	%r1632, %r1625, -1;
	mul.wide.u32 	%rd2321, %r1632, 204;
	add.s64 	%rd2322, %rd3, %rd2321;
	mul.wide.s32 	%rd2323, %r1626, 4;
	add.s64 	%rd2324, %rd2322, %rd2323;
	ld.local.f32 	%f203, [%rd2324];
	add.f32 	%f204, %f203, 0fC0400000;
	setp.eq.f32 	%p2488, %f295, %f204;
	mov.u32 	%r1633, %r1626;
	mov.u32 	%r1634, %r1632;
	mov.u32 	%r1635, %r1631;
	@%p2488 bra 	$L__BB1_5860;
$L__BB1_3898:
	setp.lt.s32 	%p2489, %r1626, 1;
	@%p2489 bra 	$L__BB1_3900;
	mul.wide.s32 	%rd2325, %r1625, 204;
	add.s64 	%rd2326, %rd3, %rd2325;
	mul.wide.u32 	%rd2327, %r1626, 4;
	add.s64 	%rd2328, %rd2326, %rd2327;
	ld.local.f32 	%f205, [%rd2328];
	add.s32 	%r1633, %r1626, -1;
	mul.wide.u32 	%rd2329, %r1633, 4;
	add.s64 	%rd2330, %rd2326, %rd2329;
	ld.local.f32 	%f206, [%rd2330];
	add.f32 	%f207, %f206, 0fC0400000;
	setp.eq.f32 	%p2490, %f205, %f207;
	mov.u32 	%r1632, %r1625;
	mov.u32 	%r1634, %r1630;
	mov.u32 	%r1635, %r1633;
	@%p2490 bra 	$L__BB1_5860;
$L__BB1_3900:
	cvt.u16.u32 	%rs552, %r1630;
	cvt.u16.u32 	%rs553, %r1631;
	cvt.u16.u32 	%rs554, %r1629;
$L__BB1_3901:
	add.f32 	%f208, %f297, 0f41200000;
	setp.leu.f32 	%p2491, %f294, %f208;
	mov.b16 	%rs555, 0;
	@%p2491 bra 	$L__BB1_3903;
	st.local.f32 	[%rd6+28], %f294;
	add.s16 	%rs558, %rs552, %rs558;
	add.s16 	%rs557, %rs553, %rs557;
	mov.b32 	%r1197, {%rs558, %rs557};
	st.local.u32 	[%rd6+20], %r1197;
	st.local.u16 	[%rd6+24], %rs554;
	cvt.rn.f32.u16 	%f209, %rs554;
	mul.f32 	%f210, %f209, 0f40400000;
	div.rn.f32 	%f298, %f294, %f210;
	st.local.f32 	[%rd6+32], %f298;
	mov.b16 	%rs555, 1;
	st.local.u8 	[%rd6+44], %rs555;
	add.s16 	%rs556, %rs557, %rs554;
	mov.b32 	%r1198, {%rs557, %rs556};
	st.local.u32 	[%rd6+40], %r1198;
	mov.f32 	%f297, %f294;
	mov.u16 	%rs559, %rs554;
$L__BB1_3903:
	setp.ltu.f32 	%p2492, %f298, 0f3F400000;
	setp.lt.u16 	%p2493, %rs559, 12;
	or.pred  	%p2494, %p2492, %p2493;
	@%p2494 bra 	$L__BB1_3905;
	ld.param.u64 	%rd3363, [_Z34enhanced_protein_kmer_match_kernelPK15TranslatedFramePKjiPK15ProteinDatabaseP12ProteinMatchPjjb_param_4];
	cvt.u64.u32 	%rd2331, %r1742;
	mul.lo.s32 	%r1199, %r807, %r1;
	cvt.u64.u32 	%rd2332, %r1199;
	add.s64 	%rd2333, %rd2331, %rd2332;
	cvta.to.global.u64 	%rd2334, %rd3363;
	mad.lo.s64 	%rd2335, %rd2333, 100, %rd2334;
	ld.local.v2.u8 	{%rs420, %rs421}, [%rd6+46];
	ld.local.u32 	%r1200, [%rd6+48];
	ld.local.u32 	%r1201, [%rd6+52];
	ld.local.u32 	%r1202, [%rd6+56];
	ld.local.u32 	%r1203, [%rd6+60];
	ld.local.u32 	%r1204, [%rd6+64];
	ld.local.u32 	%r1205, [%rd6+68];
	ld.local.u32 	%r1206, [%rd6+72];
	ld.local.u32 	%r1207, [%rd6+76];
	ld.local.u32 	%r1208, [%rd6+80];
	ld.local.u32 	%r1209, [%rd6+84];
	ld.local.u32 	%r1210, [%rd6+88];
	ld.local.u32 	%r1211, [%rd6+92];
	ld.local.u32 	%r1212, [%rd6+96];
	st.global.u32 	[%rd2335], %r1;
	st.global.u8 	[%rd2335+4], %rs126;
	st.global.u32 	[%rd2335+8], %r445;
	st.global.u32 	[%rd2335+12], %r484;
	st.global.u32 	[%rd2335+16], %r485;
	mov.b32 	%r1213, {%rs558, %rs557};
	st.global.u32 	[%rd2335+20], %r1213;
	st.global.u16 	[%rd2335+24], %rs559;
	st.global.f32 	[%rd2335+28], %f297;
	st.global.f32 	[%rd2335+32], %f298;
	st.global.u32 	[%rd2335+36], %r486;
	mov.b32 	%r1214, {%rs557, %rs556};
	st.global.u32 	[%rd2335+40], %r1214;
	cvt.u32.u16 	%r1215, %rs421;
	cvt.u32.u16 	%r1216, %rs420;
	prmt.b32 	%r1217, %r1216, %r1215, 0x3340U;
	cvt.u32.u16 	%r1218, %rs555;
	prmt.b32 	%r1219, %r1218, 0, 0x3340U;
	prmt.b32 	%r1220, %r1219, %r1217, 0x5410U;
	st.global.u32 	[%rd2335+44], %r1220;
	st.global.u32 	[%rd2335+48], %r1200;
	st.global.u32 	[%rd2335+52], %r1201;
	st.global.u32 	[%rd2335+56], %r1202;
	st.global.u32 	[%rd2335+60], %r1203;
	st.global.u32 	[%rd2335+64], %r1204;
	st.global.u32 	[%rd2335+68], %r1205;
	st.global.u32 	[%rd2335+72], %r1206;
	st.global.u32 	[%rd2335+76], %r1207;
	st.global.u32 	[%rd2335+80], %r1208;
	st.global.u32 	[%rd2335+84], %r1209;
	st.global.u32 	[%rd2335+88], %r1210;
	st.global.u32 	[%rd2335+92], %r1211;
	st.global.u32 	[%rd2335+96], %r1212;
	add.s32 	%r1742, %r1742, 1;
$L__BB1_3905:
	add.s32 	%r1595, %r1595, 1;
	setp.lt.s32 	%p2495, %r1595, %r1593;
	setp.lt.u32 	%p2496, %r1742, %r807;
	and.pred  	%p2497, %p2495, %p2496;
	@%p2497 bra 	$L__BB1_3387;
$L__BB1_3906:
	setp.eq.s32 	%p2498, %r2, 4;
	@%p2498 bra 	$L__BB1_5856;
	ld.global.u8 	%rs422, [%rd7+1038];
	setp.eq.s16 	%p2499, %rs422, 0;
	@%p2499 bra 	$L__BB1_4881;
	ld.global.u16 	%rs153, [%rd7+1032];
	setp.lt.u16 	%p2500, %rs153, 8;
	@%p2500 bra 	$L__BB1_4881;
	ld.global.u64 	%rd191, [%rd1+16];
	setp.eq.s64 	%p2501, %rd191, 0;
	mov.b32 	%r1646, 0;
	@%p2501 bra 	$L__BB1_4360;
	add.s64 	%rd192, %rd7, 832;
	ld.global.u8 	%rs155, [%rd7+832];
	ld.global.u32 	%r539, [%rd1+4];
	add.s32 	%r540, %r539, -1;
	cvta.to.global.u64 	%rd193, %rd191;
	cvt.u32.u16 	%r541, %rs153;
	mov.b32 	%r1638, 0;
	mov.u32 	%r1646, %r1638;
$L__BB1_3911:
	mov.b64 	%rd3437, 0;
	setp.gt.s16 	%p2502, %rs155, 75;
	@%p2502 bra 	$L__BB1_3930;
	setp.gt.s16 	%p2518, %rs155, 68;
	@%p2518 bra 	$L__BB1_3921;
	setp.gt.s16 	%p2526, %rs155, 65;
	@%p2526 bra 	$L__BB1_3917;
	setp.eq.s16 	%p2530, %rs155, 42;
	@%p2530 bra 	$L__BB1_3963;
	setp.eq.s16 	%p2531, %rs155, 65;
	@%p2531 bra 	$L__BB1_3964;
$L__BB1_3916:
	mov.b64 	%rd3437, 682;
	bra.uni 	$L__BB1_3964;
$L__BB1_3917:
	setp.eq.s16 	%p2527, %rs155, 66;
	@%p2527 bra 	$L__BB1_3962;
	setp.eq.s16 	%p2528, %rs155, 67;
	@%p2528 bra 	$L__BB1_3961;
	setp.eq.s16 	%p2529, %rs155, 68;
	@%p2529 bra 	$L__BB1_3920;
	bra.uni 	$L__BB1_3916;
$L__BB1_3920:
	mov.b64 	%rd3437, 93;
	bra.uni 	$L__BB1_3964;
$L__BB1_3921:
	setp.gt.s16 	%p2519, %rs155, 71;
	@%p2519 bra 	$L__BB1_3926;
	setp.eq.s16 	%p2523, %rs155, 69;
	@%p2523 bra 	$L__BB1_3960;
	setp.eq.s16 	%p2524, %rs155, 70;
	@%p2524 bra 	$L__BB1_3959;
	setp.eq.s16 	%p2525, %rs155, 71;
	@%p2525 bra 	$L__BB1_3925;
	bra.uni 	$L__BB1_3916;
$L__BB1_3925:
	mov.b64 	%rd3437, 217;
	bra.uni 	$L__BB1_3964;
$L__BB1_3926:
	setp.eq.s16 	%p2520, %rs155, 72;
	@%p2520 bra 	$L__BB1_3958;
	setp.eq.s16 	%p2521, %rs155, 73;
	@%p2521 bra 	$L__BB1_3957;
	setp.eq.s16 	%p2522, %rs155, 75;
	@%p2522 bra 	$L__BB1_3929;
	bra.uni 	$L__BB1_3916;
$L__BB1_3929:
	mov.b64 	%rd3437, 341;
	bra.uni 	$L__BB1_3964;
$L__BB1_3930:
	setp.gt.s16 	%p2503, %rs155, 82;
	@%p2503 bra 	$L__BB1_3940;
	setp.gt.s16 	%p2511, %rs155, 79;
	@%p2511 bra 	$L__BB1_3936;
	setp.eq.s16 	%p2515, %rs155, 76;
	@%p2515 bra 	$L__BB1_3956;
	setp.eq.s16 	%p2516, %rs155, 77;
	@%p2516 bra 	$L__BB1_3955;
	setp.eq.s16 	%p2517, %rs155, 78;
	@%p2517 bra 	$L__BB1_3935;
	bra.uni 	$L__BB1_3916;
$L__BB1_3935:
	mov.b64 	%rd3437, 62;
	bra.uni 	$L__BB1_3964;
$L__BB1_3936:
	setp.eq.s16 	%p2512, %rs155, 80;
	@%p2512 bra 	$L__BB1_3954;
	setp.eq.s16 	%p2513, %rs155, 81;
	@%p2513 bra 	$L__BB1_3953;
	setp.eq.s16 	%p2514, %rs155, 82;
	@%p2514 bra 	$L__BB1_3939;
	bra.uni 	$L__BB1_3916;
$L__BB1_3939:
	mov.b64 	%rd3437, 31;
	bra.uni 	$L__BB1_3964;
$L__BB1_3940:
	setp.gt.s16 	%p2504, %rs155, 86;
	@%p2504 bra 	$L__BB1_3945;
	setp.eq.s16 	%p2508, %rs155, 83;
	@%p2508 bra 	$L__BB1_3952;
	setp.eq.s16 	%p2509, %rs155, 84;
	@%p2509 bra 	$L__BB1_3951;
	setp.eq.s16 	%p2510, %rs155, 86;
	@%p2510 bra 	$L__BB1_3944;
	bra.uni 	$L__BB1_3916;
$L__BB1_3944:
	mov.b64 	%rd3437, 589;
	bra.uni 	$L__BB1_3964;
$L__BB1_3945:
	setp.eq.s16 	%p2505, %rs155, 87;
	@%p2505 bra 	$L__BB1_3950;
	setp.eq.s16 	%p2506, %rs155, 90;
	@%p2506 bra 	$L__BB1_3949;
	setp.ne.s16 	%p2507, %rs155, 89;
	@%p2507 bra 	$L__BB1_3916;
	mov.b64 	%rd3437, 558;
	bra.uni 	$L__BB1_3964;
$L__BB1_3949:
	mov.b64 	%rd3437, 651;
	bra.uni 	$L__BB1_3964;
$L__BB1_3950:
	mov.b64 	%rd3437, 527;
	bra.uni 	$L__BB1_3964;
$L__BB1_3951:
	mov.b64 	%rd3437, 496;
	bra.uni 	$L__BB1_3964;
$L__BB1_3952:
	mov.b64 	%rd3437, 465;
	bra.uni 	$L__BB1_3964;
$L__BB1_3953:
	mov.b64 	%rd3437, 155;
	bra.uni 	$L__BB1_3964;
$L__BB1_3954:
	mov.b64 	%rd3437, 434;
	bra.uni 	$L__BB1_3964;
$L__BB1_3955:
	mov.b64 	%rd3437, 372;
	bra.uni 	$L__BB1_3964;
$L__BB1_3956:
	mov.b64 	%rd3437, 310;
	bra.uni 	$L__BB1_3964;
$L__BB1_3957:
	mov.b64 	%rd3437, 279;
	bra.uni 	$L__BB1_3964;
$L__BB1_3958:
	mov.b64 	%rd3437, 248;
	bra.uni 	$L__BB1_3964;
$L__BB1_3959:
	mov.b64 	%rd3437, 403;
	bra.uni 	$L__BB1_3964;
$L__BB1_3960:
	mov.b64 	%rd3437, 186;
	bra.uni 	$L__BB1_3964;
$L__BB1_3961:
	mov.b64 	%rd3437, 124;
	bra.uni 	$L__BB1_3964;
$L__BB1_3962:
	mov.b64 	%rd3437, 620;
	bra.uni 	$L__BB1_3964;
$L__BB1_3963:
	mov.b64 	%rd3437, 713;
$L__BB1_3964:
	cvt.u64.u32 	%rd2361, %r1638;
	add.s64 	%rd195, %rd192, %rd2361;
	ld.global.u8 	%rs155, [%rd195+1];
	mov.b64 	%rd3438, 0;
	setp.gt.s16 	%p2532, %rs155, 75;
	@%p2532 bra 	$L__BB1_3983;
	setp.gt.s16 	%p2548, %rs155, 68;
	@%p2548 bra 	$L__BB1_3974;
	setp.gt.s16 	%p2556, %rs155, 65;
	@%p2556 bra 	$L__BB1_3970;
	setp.eq.s16 	%p2560, %rs155, 42;
	@%p2560 bra 	$L__BB1_4016;
	setp.eq.s16 	%p2561, %rs155, 65;
	@%p2561 bra 	$L__BB1_4017;
$L__BB1_3969:
	mov.b64 	%rd3438, 22;
	bra.uni 	$L__BB1_4017;
$L__BB1_3970:
	setp.eq.s16 	%p2557, %rs155, 66;
	@%p2557 bra 	$L__BB1_4015;
	setp.eq.s16 	%p2558, %rs155, 67;
	@%p2558 bra 	$L__BB1_4014;
	setp.eq.s16 	%p2559, %rs155, 68;
	@%p2559 bra 	$L__BB1_3973;
	bra.uni 	$L__BB1_3969;
$L__BB1_3973:
	mov.b64 	%rd3438, 3;
	bra.uni 	$L__BB1_4017;
$L__BB1_3974:
	setp.gt.s16 	%p2549, %rs155, 71;
	@%p2549 bra 	$L__BB1_3979;
	setp.eq.s16 	%p2553, %rs155, 69;
	@%p2553 bra 	$L__BB1_4013;
	setp.eq.s16 	%p2554, %rs155, 70;
	@%p2554 bra 	$L__BB1_4012;
	setp.eq.s16 	%p2555, %rs155, 71;
	@%p2555 bra 	$L__BB1_3978;
	bra.uni 	$L__BB1_3969;
$L__BB1_3978:
	mov.b64 	%rd3438, 7;
	bra.uni 	$L__BB1_4017;
$L__BB1_3979:
	setp.eq.s16 	%p2550, %rs155, 72;
	@%p2550 bra 	$L__BB1_4011;
	setp.eq.s16 	%p2551, %rs155, 73;
	@%p2551 bra 	$L__BB1_4010;
	setp.eq.s16 	%p2552, %rs155, 75;
	@%p2552 bra 	$L__BB1_3982;
	bra.uni 	$L__BB1_3969;
$L__BB1_3982:
	mov.b64 	%rd3438, 11;
	bra.uni 	$L__BB1_4017;
$L__BB1_3983:
	setp.gt.s16 	%p2533, %rs155, 82;
	@%p2533 bra 	$L__BB1_3993;
	setp.gt.s16 	%p2541, %rs155, 79;
	@%p2541 bra 	$L__BB1_3989;
	setp.eq.s16 	%p2545, %rs155, 76;
	@%p2545 bra 	$L__BB1_4009;
	setp.eq.s16 	%p2546, %rs155, 77;
	@%p2546 bra 	$L__BB1_4008;
	setp.eq.s16 	%p2547, %rs155, 78;
	@%p2547 bra 	$L__BB1_3988;
	bra.uni 	$L__BB1_3969;
$L__BB1_3988:
	mov.b64 	%rd3438, 2;
	bra.uni 	$L__BB1_4017;
$L__BB1_3989:
	setp.eq.s16 	%p2542, %rs155, 80;
	@%p2542 bra 	$L__BB1_4007;
	setp.eq.s16 	%p2543, %rs155, 81;
	@%p2543 bra 	$L__BB1_4006;
	setp.eq.s16 	%p2544, %rs155, 82;
	@%p2544 bra 	$L__BB1_3992;
	bra.uni 	$L__BB1_3969;
$L__BB1_3992:
	mov.b64 	%rd3438, 1;
	bra.uni 	$L__BB1_4017;
$L__BB1_3993:
	setp.gt.s16 	%p2534, %rs155, 86;
	@%p2534 bra 	$L__BB1_3998;
	setp.eq.s16 	%p2538, %rs155, 83;
	@%p2538 bra 	$L__BB1_4005;
	setp.eq.s16 	%p2539, %rs155, 84;
	@%p2539 bra 	$L__BB1_4004;
	setp.eq.s16 	%p2540, %rs155, 86;
	@%p2540 bra 	$L__BB1_3997;
	bra.uni 	$L__BB1_3969;
$L__BB1_3997:
	mov.b64 	%rd3438, 19;
	bra.uni 	$L__BB1_4017;
$L__BB1_3998:
	setp.eq.s16 	%p2535, %rs155, 87;
	@%p2535 bra 	$L__BB1_4003;
	setp.eq.s16 	%p2536, %rs155, 90;
	@%p2536 bra 	$L__BB1_4002;
	setp.ne.s16 	%p2537, %rs155, 89;
	@%p2537 bra 	$L__BB1_3969;
	mov.b64 	%rd3438, 18;
	bra.uni 	$L__BB1_4017;
$L__BB1_4002:
	mov.b64 	%rd3438, 21;
	bra.uni 	$L__BB1_4017;
$L__BB1_4003:
	mov.b64 	%rd3438, 17;
	bra.uni 	$L__BB1_4017;
$L__BB1_4004:
	mov.b64 	%rd3438, 16;
	bra.uni 	$L__BB1_4017;
$L__BB1_4005:
	mov.b64 	%rd3438, 15;
	bra.uni 	$L__BB1_4017;
$L__BB1_4006:
	mov.b64 	%rd3438, 5;
	bra.uni 	$L__BB1_4017;
$L__BB1_4007:
	mov.b64 	%rd3438, 14;
	bra.uni 	$L__BB1_4017;
$L__BB1_4008:
	mov.b64 	%rd3438, 12;
	bra.uni 	$L__BB1_4017;
$L__BB1_4009:
	mov.b64 	%rd3438, 10;
	bra.uni 	$L__BB1_4017;
$L__BB1_4010:
	mov.b64 	%rd3438, 9;
	bra.uni 	$L__BB1_4017;
$L__BB1_4011:
	mov.b64 	%rd3438, 8;
	bra.uni 	$L__BB1_4017;
$L__BB1_4012:
	mov.b64 	%rd3438, 13;
	bra.uni 	$L__BB1_4017;
$L__BB1_4013:
	mov.b64 	%rd3438, 6;
	bra.uni 	$L__BB1_4017;
$L__BB1_4014:
	mov.b64 	%rd3438, 4;
	bra.uni 	$L__BB1_4017;
$L__BB1_4015:
	mov.b64 	%rd3438, 20;
	bra.uni 	$L__BB1_4017;
$L__BB1_4016:
	mov.b64 	%rd3438, 23;
$L__BB1_4017:
	add.s64 	%rd197, %rd3438, %rd3437;
	ld.global.u8 	%rs425, [%rd195+2];
	mov.b64 	%rd3439, 0;
	setp.gt.s16 	%p2562, %rs425, 75;
	@%p2562 bra 	$L__BB1_4036;
	setp.gt.s16 	%p2578, %rs425, 68;
	@%p2578 bra 	$L__BB1_4027;
	setp.gt.s16 	%p2586, %rs425, 65;
	@%p2586 bra 	$L__BB1_4023;
	setp.eq.s16 	%p2590, %rs425, 42;
	@%p2590 bra 	$L__BB1_4069;
	setp.eq.s16 	%p2591, %rs425, 65;
	@%p2591 bra 	$L__BB1_4070;
$L__BB1_4022:
	mov.b64 	%rd3439, 22;
	bra.uni 	$L__BB1_4070;
$L__BB1_4023:
	setp.eq.s16 	%p2587, %rs425, 66;
	@%p2587 bra 	$L__BB1_4068;
	setp.eq.s16 	%p2588, %rs425, 67;
	@%p2588 bra 	$L__BB1_4067;
	setp.eq.s16 	%p2589, %rs425, 68;
	@%p2589 bra 	$L__BB1_4026;
	bra.uni 	$L__BB1_4022;
$L__BB1_4026:
	mov.b64 	%rd3439, 3;
	bra.uni 	$L__BB1_4070;
$L__BB1_4027:
	setp.gt.s16 	%p2579, %rs425, 71;
	@%p2579 bra 	$L__BB1_4032;
	setp.eq.s16 	%p2583, %rs425, 69;
	@%p2583 bra 	$L__BB1_4066;
	setp.eq.s16 	%p2584, %rs425, 70;
	@%p2584 bra 	$L__BB1_4065;
	setp.eq.s16 	%p2585, %rs425, 71;
	@%p2585 bra 	$L__BB1_4031;
	bra.uni 	$L__BB1_4022;
$L__BB1_4031:
	mov.b64 	%rd3439, 7;
	bra.uni 	$L__BB1_4070;
$L__BB1_4032:
	setp.eq.s16 	%p2580, %rs425, 72;
	@%p2580 bra 	$L__BB1_4064;
	setp.eq.s16 	%p2581, %rs425, 73;
	@%p2581 bra 	$L__BB1_4063;
	setp.eq.s16 	%p2582, %rs425, 75;
	@%p2582 bra 	$L__BB1_4035;
	bra.uni 	$L__BB1_4022;
$L__BB1_4035:
	mov.b64 	%rd3439, 11;
	bra.uni 	$L__BB1_4070;
$L__BB1_4036:
	setp.gt.s16 	%p2563, %rs425, 82;
	@%p2563 bra 	$L__BB1_4046;
	setp.gt.s16 	%p2571, %rs425, 79;
	@%p2571 bra 	$L__BB1_4042;
	setp.eq.s16 	%p2575, %rs425, 76;
	@%p2575 bra 	$L__BB1_4062;
	setp.eq.s16 	%p2576, %rs425, 77;
	@%p2576 bra 	$L__BB1_4061;
	setp.eq.s16 	%p2577, %rs425, 78;
	@%p2577 bra 	$L__BB1_4041;
	bra.uni 	$L__BB1_4022;
$L__BB1_4041:
	mov.b64 	%rd3439, 2;
	bra.uni 	$L__BB1_4070;
$L__BB1_4042:
	setp.eq.s16 	%p2572, %rs425, 80;
	@%p2572 bra 	$L__BB1_4060;
	setp.eq.s16 	%p2573, %rs425, 81;
	@%p2573 bra 	$L__BB1_4059;
	setp.eq.s16 	%p2574, %rs425, 82;
	@%p2574 bra 	$L__BB1_4045;
	bra.uni 	$L__BB1_4022;
$L__BB1_4045:
	mov.b64 	%rd3439, 1;
	bra.uni 	$L__BB1_4070;
$L__BB1_4046:
	setp.gt.s16 	%p2564, %rs425, 86;
	@%p2564 bra 	$L__BB1_4051;
	setp.eq.s16 	%p2568, %rs425, 83;
	@%p2568 bra 	$L__BB1_4058;
	setp.eq.s16 	%p2569, %rs425, 84;
	@%p2569 bra 	$L__BB1_4057;
	setp.eq.s16 	%p2570, %rs425, 86;
	@%p2570 bra 	$L__BB1_4050;
	bra.uni 	$L__BB1_4022;
$L__BB1_4050:
	mov.b64 	%rd3439, 19;
	bra.uni 	$L__BB1_4070;
$L__BB1_4051:
	setp.eq.s16 	%p2565, %rs425, 87;
	@%p2565 bra 	$L__BB1_4056;
	setp.eq.s16 	%p2566, %rs425, 90;
	@%p2566 bra 	$L__BB1_4055;
	setp.ne.s16 	%p2567, %rs425, 89;
	@%p2567 bra 	$L__BB1_4022;
	mov.b64 	%rd3439, 18;
	bra.uni 	$L__BB1_4070;
$L__BB1_4055:
	mov.b64 	%rd3439, 21;
	bra.uni 	$L__BB1_4070;
$L__BB1_4056:
	mov.b64 	%rd3439, 17;
	bra.uni 	$L__BB1_4070;
$L__BB1_4057:
	mov.b64 	%rd3439, 16;
	bra.uni 	$L__BB1_4070;
$L__BB1_4058:
	mov.b64 	%rd3439, 15;
	bra.uni 	$L__BB1_4070;
$L__BB1_4059:
	mov.b64 	%rd3439, 5;
	bra.uni 	$L__BB1_4070;
$L__BB1_4060:
	mov.b64 	%rd3439, 14;
	bra.uni 	$L__BB1_4070;
$L__BB1_4061:
	mov.b64 	%rd3439, 12;
	bra.uni 	$L__BB1_4070;
$L__BB1_4062:
	mov.b64 	%rd3439, 10;
	bra.uni 	$L__BB1_4070;
$L__BB1_4063:
	mov.b64 	%rd3439, 9;
	bra.uni 	$L__BB1_4070;
$L__BB1_4064:
	mov.b64 	%rd3439, 8;
	bra.uni 	$L__BB1_4070;
$L__BB1_4065:
	mov.b64 	%rd3439, 13;
	bra.uni 	$L__BB1_4070;
$L__BB1_4066:
	mov.b64 	%rd3439, 6;
	bra.uni 	$L__BB1_4070;
$L__BB1_4067:
	mov.b64 	%rd3439, 4;
	bra.uni 	$L__BB1_4070;
$L__BB1_4068:
	mov.b64 	%rd3439, 20;
	bra.uni 	$L__BB1_4070;
$L__BB1_4069:
	mov.b64 	%rd3439, 23;
$L__BB1_4070:
	mad.lo.s64 	%rd199, %rd197, 31, %rd3439;
	ld.global.u8 	%rs426, [%rd195+3];
	mov.b64 	%rd3440, 0;
	setp.gt.s16 	%p2592, %rs426, 75;
	@%p2592 bra 	$L__BB1_4089;
	setp.gt.s16 	%p2608, %rs426, 68;
	@%p2608 bra 	$L__BB1_4080;
	setp.gt.s16 	%p2616, %rs426, 65;
	@%p2616 bra 	$L__BB1_4076;
	setp.eq.s16 	%p2620, %rs426, 42;
	@%p2620 bra 	$L__BB1_4122;
	setp.eq.s16 	%p2621, %rs426, 65;
	@%p2621 bra 	$L__BB1_4123;
$L__BB1_4075:
	mov.b64 	%rd3440, 22;
	bra.uni 	$L__BB1_4123;
$L__BB1_4076:
	setp.eq.s16 	%p2617, %rs426, 66;
	@%p2617 bra 	$L__BB1_4121;
	setp.eq.s16 	%p2618, %rs426, 67;
	@%p2618 bra 	$L__BB1_4120;
	setp.eq.s16 	%p2619, %rs426, 68;
	@%p2619 bra 	$L__BB1_4079;
	bra.uni 	$L__BB1_4075;
$L__BB1_4079:
	mov.b64 	%rd3440, 3;
	bra.uni 	$L__BB1_4123;
$L__BB1_4080:
	setp.gt.s16 	%p2609, %rs426, 71;
	@%p2609 bra 	$L__BB1_4085;
	setp.eq.s16 	%p2613, %rs426, 69;
	@%p2613 bra 	$L__BB1_4119;
	setp.eq.s16 	%p2614, %rs426, 70;
	@%p2614 bra 	$L__BB1_4118;
	setp.eq.s16 	%p2615, %rs426, 71;
	@%p2615 bra 	$L__BB1_4084;
	bra.uni 	$L__BB1_4075;
$L__BB1_4084:
	mov.b64 	%rd3440, 7;
	bra.uni 	$L__BB1_4123;
$L__BB1_4085:
	setp.eq.s16 	%p2610, %rs426, 72;
	@%p2610 bra 	$L__BB1_4117;
	setp.eq.s16 	%p2611, %rs426, 73;
	@%p2611 bra 	$L__BB1_4116;
	setp.eq.s16 	%p2612, %rs426, 75;
	@%p2612 bra 	$L__BB1_4088;
	bra.uni 	$L__BB1_4075;
$L__BB1_4088:
	mov.b64 	%rd3440, 11;
	bra.uni 	$L__BB1_4123;
$L__BB1_4089:
	setp.gt.s16 	%p2593, %rs426, 82;
	@%p2593 bra 	$L__BB1_4099;
	setp.gt.s16 	%p2601, %rs426, 79;
	@%p2601 bra 	$L__BB1_4095;
	setp.eq.s16 	%p2605, %rs426, 76;
	@%p2605 bra 	$L__BB1_4115;
	setp.eq.s16 	%p2606, %rs426, 77;
	@%p2606 bra 	$L__BB1_4114;
	setp.eq.s16 	%p2607, %rs426, 78;
	@%p2607 bra 	$L__BB1_4094;
	bra.uni 	$L__BB1_4075;
$L__BB1_4094:
	mov.b64 	%rd3440, 2;
	bra.uni 	$L__BB1_4123;
$L__BB1_4095:
	setp.eq.s16 	%p2602, %rs426, 80;
	@%p2602 bra 	$L__BB1_4113;
	setp.eq.s16 	%p2603, %rs426, 81;
	@%p2603 bra 	$L__BB1_4112;
	setp.eq.s16 	%p2604, %rs426, 82;
	@%p2604 bra 	$L__BB1_4098;
	bra.uni 	$L__BB1_4075;
$L__BB1_4098:
	mov.b64 	%rd3440, 1;
	bra.uni 	$L__BB1_4123;
$L__BB1_4099:
	setp.gt.s16 	%p2594, %rs426, 86;
	@%p2594 bra 	$L__BB1_4104;
	setp.eq.s16 	%p2598, %rs426, 83;
	@%p2598 bra 	$L__BB1_4111;
	setp.eq.s16 	%p2599, %rs426, 84;
	@%p2599 bra 	$L__BB1_4110;
	setp.eq.s16 	%p2600, %rs426, 86;
	@%p2600 bra 	$L__BB1_4103;
	bra.uni 	$L__BB1_4075;
$L__BB1_4103:
	mov.b64 	%rd3440, 19;
	bra.uni 	$L__BB1_4123;
$L__BB1_4104:
	setp.eq.s16 	%p2595, %rs426, 87;
	@%p2595 bra 	$L__BB1_4109;
	setp.eq.s16 	%p2596, %rs426, 90;
	@%p2596 bra 	$L__BB1_4108;
	setp.ne.s16 	%p2597, %rs426, 89;
	@%p2597 bra 	$L__BB1_4075;
	mov.b64 	%rd3440, 18;
	bra.uni 	$L__BB1_4123;
$L__BB1_4108:
	mov.b64 	%rd3440, 21;
	bra.uni 	$L__BB1_4123;
$L__BB1_4109:
	mov.b64 	%rd3440, 17;
	bra.uni 	$L__BB1_4123;
$L__BB1_4110:
	mov.b64 	%rd3440, 16;
	bra.uni 	$L__BB1_4123;
$L__BB1_4111:
	mov.b64 	%rd3440, 15;
	bra.uni 	$L__BB1_4123;
$L__BB1_4112:
	mov.b64 	%rd3440, 5;
	bra.uni 	$L__BB1_4123;
$L__BB1_4113:
	mov.b64 	%rd3440, 14;
	bra.uni 	$L__BB1_4123;
$L__BB1_4114:
	mov.b64 	%rd3440, 12;
	bra.uni 	$L__BB1_4123;
$L__BB1_4115:
	mov.b64 	%rd3440, 10;
	bra.uni 	$L__BB1_4123;
$L__BB1_4116:
	mov.b64 	%rd3440, 9;
	bra.uni 	$L__BB1_4123;
$L__BB1_4117:
	mov.b64 	%rd3440, 8;
	bra.uni 	$L__BB1_4123;
$L__BB1_4118:
	mov.b64 	%rd3440, 13;
	bra.uni 	$L__BB1_4123;
$L__BB1_4119:
	mov.b64 	%rd3440, 6;
	bra.uni 	$L__BB1_4123;
$L__BB1_4120:
	mov.b64 	%rd3440, 4;
	bra.uni 	$L__BB1_4123;
$L__BB1_4121:
	mov.b64 	%rd3440, 20;
	bra.uni 	$L__BB1_4123;
$L__BB1_4122:
	mov.b64 	%rd3440, 23;
$L__BB1_4123:
	mad.lo.s64 	%rd201, %rd199, 31, %rd3440;
	ld.global.u8 	%rs427, [%rd195+4];
	mov.b64 	%rd3441, 0;
	setp.gt.s16 	%p2622, %rs427, 75;
	@%p2622 bra 	$L__BB1_4142;
	setp.gt.s16 	%p2638, %rs427, 68;
	@%p2638 bra 	$L__BB1_4133;
	setp.gt.s16 	%p2646, %rs427, 65;
	@%p2646 bra 	$L__BB1_4129;
	setp.eq.s16 	%p2650, %rs427, 42;
	@%p2650 bra 	$L__BB1_4175;
	setp.eq.s16 	%p2651, %rs427, 65;
	@%p2651 bra 	$L__BB1_4176;
$L__BB1_4128:
	mov.b64 	%rd3441, 22;
	bra.uni 	$L__BB1_4176;
$L__BB1_4129:
	setp.eq.s16 	%p2647, %rs427, 66;
	@%p2647 bra 	$L__BB1_4174;
	setp.eq.s16 	%p2648, %rs427, 67;
	@%p2648 bra 	$L__BB1_4173;
	setp.eq.s16 	%p2649, %rs427, 68;
	@%p2649 bra 	$L__BB1_4132;
	bra.uni 	$L__BB1_4128;
$L__BB1_4132:
	mov.b64 	%rd3441, 3;
	bra.uni 	$L__BB1_4176;
$L__BB1_4133:
	setp.gt.s16 	%p2639, %rs427, 71;
	@%p2639 bra 	$L__BB1_4138;
	setp.eq.s16 	%p2643, %rs427, 69;
	@%p2643 bra 	$L__BB1_4172;
	setp.eq.s16 	%p2644, %rs427, 70;
	@%p2644 bra 	$L__BB1_4171;
	setp.eq.s16 	%p2645, %rs427, 71;
	@%p2645 bra 	$L__BB1_4137;
	bra.uni 	$L__BB1_4128;
$L__BB1_4137:
	mov.b64 	%rd3441, 7;
	bra.uni 	$L__BB1_4176;
$L__BB1_4138:
	setp.eq.s16 	%p2640, %rs427, 72;
	@%p2640 bra 	$L__BB1_4170;
	setp.eq.s16 	%p2641, %rs427, 73;
	@%p2641 bra 	$L__BB1_4169;
	setp.eq.s16 	%p2642, %rs427, 75;
	@%p2642 bra 	$L__BB1_4141;
	bra.uni 	$L__BB1_4128;
$L__BB1_4141:
	mov.b64 	%rd3441, 11;
	bra.uni 	$L__BB1_4176;
$L__BB1_4142:
	setp.gt.s16 	%p2623, %rs427, 82;
	@%p2623 bra 	$L__BB1_4152;
	setp.gt.s16 	%p2631, %rs427, 79;
	@%p2631 bra 	$L__BB1_4148;
	setp.eq.s16 	%p2635, %rs427, 76;
	@%p2635 bra 	$L__BB1_4168;
	setp.eq.s16 	%p2636, %rs427, 77;
	@%p2636 bra 	$L__BB1_4167;
	setp.eq.s16 	%p2637, %rs427, 78;
	@%p2637 bra 	$L__BB1_4147;
	bra.uni 	$L__BB1_4128;
$L__BB1_4147:
	mov.b64 	%rd3441, 2;
	bra.uni 	$L__BB1_4176;
$L__BB1_4148:
	setp.eq.s16 	%p2632, %rs427, 80;
	@%p2632 bra 	$L__BB1_4166;
	setp.eq.s16 	%p2633, %rs427, 81;
	@%p2633 bra 	$L__BB1_4165;
	setp.eq.s16 	%p2634, %rs427, 82;
	@%p2634 bra 	$L__BB1_4151;
	bra.uni 	$L__BB1_4128;
$L__BB1_4151:
	mov.b64 	%rd3441, 1;
	bra.uni 	$L__BB1_4176;
$L__BB1_4152:
	setp.gt.s16 	%p2624, %rs427, 86;
	@%p2624 bra 	$L__BB1_4157;
	setp.eq.s16 	%p2628, %rs427, 83;
	@%p2628 bra 	$L__BB1_4164;
	setp.eq.s16 	%p2629, %rs427, 84;
	@%p2629 bra 	$L__BB1_4163;
	setp.eq.s16 	%p2630, %rs427, 86;
	@%p2630 bra 	$L__BB1_4156;
	bra.uni 	$L__BB1_4128;
$L__BB1_4156:
	mov.b64 	%rd3441, 19;
	bra.uni 	$L__BB1_4176;
$L__BB1_4157:
	setp.eq.s16 	%p2625, %rs427, 87;
	@%p2625 bra 	$L__BB1_4162;
	setp.eq.s16 	%p2626, %rs427, 90;
	@%p2626 bra 	$L__BB1_4161;
	setp.ne.s16 	%p2627, %rs427, 89;
	@%p2627 bra 	$L__BB1_4128;
	mov.b64 	%rd3441, 18;
	bra.uni 	$L__BB1_4176;
$L__BB1_4161:
	mov.b64 	%rd3441, 21;
	bra.uni 	$L__BB1_4176;
$L__BB1_4162:
	mov.b64 	%rd3441, 17;
	bra.uni 	$L__BB1_4176;
$L__BB1_4163:
	mov.b64 	%rd3441, 16;
	bra.uni 	$L__BB1_4176;
$L__BB1_4164:
	mov.b64 	%rd3441, 15;
	bra.uni 	$L__BB1_4176;
$L__BB1_4165:
	mov.b64 	%rd3441, 5;
	bra.uni 	$L__BB1_4176;
$L__BB1_4166:
	mov.b64 	%rd3441, 14;
	bra.uni 	$L__BB1_4176;
$L__BB1_4167:
	mov.b64 	%rd3441, 12;
	bra.uni 	$L__BB1_4176;
$L__BB1_4168:
	mov.b64 	%rd3441, 10;
	bra.uni 	$L__BB1_4176;
$L__BB1_4169:
	mov.b64 	%rd3441, 9;
	bra.uni 	$L__BB1_4176;
$L__BB1_4170:
	mov.b64 	%rd3441, 8;
	bra.uni 	$L__BB1_4176;
$L__BB1_4171:
	mov.b64 	%rd3441, 13;
	bra.uni 	$L__BB1_4176;
$L__BB1_4172:
	mov.b64 	%rd3441, 6;
	bra.uni 	$L__BB1_4176;
$L__BB1_4173:
	mov.b64 	%rd3441, 4;
	bra.uni 	$L__BB1_4176;
$L__BB1_4174:
	mov.b64 	%rd3441, 20;
	bra.uni 	$L__BB1_4176;
$L__BB1_4175:
	mov.b64 	%rd3441, 23;
$L__BB1_4176:
	mad.lo.s64 	%rd203, %rd201, 31, %rd3441;
	ld.global.u8 	%rs428, [%rd195+5];
	mov.b64 	%rd3442, 0;
	setp.gt.s16 	%p2652, %rs428, 75;
	@%p2652 bra 	$L__BB1_4195;
	setp.gt.s16 	%p2668, %rs428, 68;
	@%p2668 bra 	$L__BB1_4186;
	setp.gt.s16 	%p2676, %rs428, 65;
	@%p2676 bra 	$L__BB1_4182;
	setp.eq.s16 	%p2680, %rs428, 42;
	@%p2680 bra 	$L__BB1_4228;
	setp.eq.s16 	%p2681, %rs428, 65;
	@%p2681 bra 	$L__BB1_4229;
$L__BB1_4181:
	mov.b64 	%rd3442, 22;
	bra.uni 	$L__BB1_4229;
$L__BB1_4182:
	setp.eq.s16 	%p2677, %rs428, 66;
	@%p2677 bra 	$L__BB1_4227;
	setp.eq.s16 	%p2678, %rs428, 67;
	@%p2678 bra 	$L__BB1_4226;
	setp.eq.s16 	%p2679, %rs428, 68;
	@%p2679 bra 	$L__BB1_4185;
	bra.uni 	$L__BB1_4181;
$L__BB1_4185:
	mov.b64 	%rd3442, 3;
	bra.uni 	$L__BB1_4229;
$L__BB1_4186:
	setp.gt.s16 	%p2669, %rs428, 71;
	@%p2669 bra 	$L__BB1_4191;
	setp.eq.s16 	%p2673, %rs428, 69;
	@%p2673 bra 	$L__BB1_4225;
	setp.eq.s16 	%p2674, %rs428, 70;
	@%p2674 bra 	$L__BB1_4224;
	setp.eq.s16 	%p2675, %rs428, 71;
	@%p2675 bra 	$L__BB1_4190;
	bra.uni 	$L__BB1_4181;
$L__BB1_4190:
	mov.b64 	%rd3442, 7;
	bra.uni 	$L__BB1_4229;
$L__BB1_4191:
	setp.eq.s16 	%p2670, %rs428, 72;
	@%p2670 bra 	$L__BB1_4223;
	setp.eq.s16 	%p2671, %rs428, 73;
	@%p2671 bra 	$L__BB1_4222;
	setp.eq.s16 	%p2672, %rs428, 75;
	@%p2672 bra 	$L__BB1_4194;
	bra.uni 	$L__BB1_4181;
$L__BB1_4194:
	mov.b64 	%rd3442, 11;
	bra.uni 	$L__BB1_4229;
$L__BB1_4195:
	setp.gt.s16 	%p2653, %rs428, 82;
	@%p2653 bra 	$L__BB1_4205;
	setp.gt.s16 	%p2661, %rs428, 79;
	@%p2661 bra 	$L__BB1_4201;
	setp.eq.s16 	%p2665, %rs428, 76;
	@%p2665 bra 	$L__BB1_4221;
	setp.eq.s16 	%p2666, %rs428, 77;
	@%p2666 bra 	$L__BB1_4220;
	setp.eq.s16 	%p2667, %rs428, 78;
	@%p2667 bra 	$L__BB1_4200;
	bra.uni 	$L__BB1_4181;
$L__BB1_4200:
	mov.b64 	%rd3442, 2;
	bra.uni 	$L__BB1_4229;
$L__BB1_4201:
	setp.eq.s16 	%p2662, %rs428, 80;
	@%p2662 bra 	$L__BB1_4219;
	setp.eq.s16 	%p2663, %rs428, 81;
	@%p2663 bra 	$L__BB1_4218;
	setp.eq.s16 	%p2664, %rs428, 82;
	@%p2664 bra 	$L__BB1_4204;
	bra.uni 	$L__BB1_4181;
$L__BB1_4204:
	mov.b64 	%rd3442, 1;
	bra.uni 	$L__BB1_4229;
$L__BB1_4205:
	setp.gt.s16 	%p2654, %rs428, 86;
	@%p2654 bra 	$L__BB1_4210;
	setp.eq.s16 	%p2658, %rs428, 83;
	@%p2658 bra 	$L__BB1_4217;
	setp.eq.s16 	%p2659, %rs428, 84;
	@%p2659 bra 	$L__BB1_4216;
	setp.eq.s16 	%p2660, %rs428, 86;
	@%p2660 bra 	$L__BB1_4209;
	bra.uni 	$L__BB1_4181;
$L__BB1_4209:
	mov.b64 	%rd3442, 19;
	bra.uni 	$L__BB1_4229;
$L__BB1_4210:
	setp.eq.s16 	%p2655, %rs428, 87;
	@%p2655 bra 	$L__BB1_4215;
	setp.eq.s16 	%p2656, %rs428, 90;
	@%p2656 bra 	$L__BB1_4214;
	setp.ne.s16 	%p2657, %rs428, 89;
	@%p2657 bra 	$L__BB1_4181;
	mov.b64 	%rd3442, 18;
	bra.uni 	$L__BB1_4229;
$L__BB1_4214:
	mov.b64 	%rd3442, 21;
	bra.uni 	$L__BB1_4229;
$L__BB1_4215:
	mov.b64 	%rd3442, 17;
	bra.uni 	$L__BB1_4229;
$L__BB1_4216:
	mov.b64 	%rd3442, 16;
	bra.uni 	$L__BB1_4229;
$L__BB1_4217:
	mov.b64 	%rd3442, 15;
	bra.uni 	$L__BB1_4229;
$L__BB1_4218:
	mov.b64 	%rd3442, 5;
	bra.uni 	$L__BB1_4229;
$L__BB1_4219:
	mov.b64 	%rd3442, 14;
	bra.uni 	$L__BB1_4229;
$L__BB1_4220:
	mov.b64 	%rd3442, 12;
	bra.uni 	$L__BB1_4229;
$L__BB1_4221:
	mov.b64 	%rd3442, 10;
	bra.uni 	$L__BB1_4229;
$L__BB1_4222:
	mov.b64 	%rd3442, 9;
	bra.uni 	$L__BB1_4229;
$L__BB1_4223:
	mov.b64 	%rd3442, 8;
	bra.uni 	$L__BB1_4229;
$L__BB1_4224:
	mov.b64 	%rd3442, 13;
	bra.uni 	$L__BB1_4229;
$L__BB1_4225:
	mov.b64 	%rd3442, 6;
	bra.uni 	$L__BB1_4229;
$L__BB1_4226:
	mov.b64 	%rd3442, 4;
	bra.uni 	$L__BB1_4229;
$L__BB1_4227:
	mov.b64 	%rd3442, 20;
	bra.uni 	$L__BB1_4229;
$L__BB1_4228:
	mov.b64 	%rd3442, 23;
$L__BB1_4229:
	mad.lo.s64 	%rd205, %rd203, 31, %rd3442;
	ld.global.u8 	%rs429, [%rd195+6];
	mov.b64 	%rd3443, 0;
	setp.gt.s16 	%p2682, %rs429, 75;
	@%p2682 bra 	$L__BB1_4248;
	setp.gt.s16 	%p2698, %rs429, 68;
	@%p2698 bra 	$L__BB1_4239;
	setp.gt.s16 	%p2706, %rs429, 65;
	@%p2706 bra 	$L__BB1_4235;
	setp.eq.s16 	%p2710, %rs429, 42;
	@%p2710 bra 	$L__BB1_4281;
	setp.eq.s16 	%p2711, %rs429, 65;
	@%p2711 bra 	$L__BB1_4282;
$L__BB1_4234:
	mov.b64 	%rd3443, 22;
	bra.uni 	$L__BB1_4282;
$L__BB1_4235:
	setp.eq.s16 	%p2707, %rs429, 66;
	@%p2707 bra 	$L__BB1_4280;
	setp.eq.s16 	%p2708, %rs429, 67;
	@%p2708 bra 	$L__BB1_4279;
	setp.eq.s16 	%p2709, %rs429, 68;
	@%p2709 bra 	$L__BB1_4238;
	bra.uni 	$L__BB1_4234;
$L__BB1_4238:
	mov.b64 	%rd3443, 3;
	bra.uni 	$L__BB1_4282;
$L__BB1_4239:
	setp.gt.s16 	%p2699, %rs429, 71;
	@%p2699 bra 	$L__BB1_4244;
	setp.eq.s16 	%p2703, %rs429, 69;
	@%p2703 bra 	$L__BB1_4278;
	setp.eq.s16 	%p2704, %rs429, 70;
	@%p2704 bra 	$L__BB1_4277;
	setp.eq.s16 	%p2705, %rs429, 71;
	@%p2705 bra 	$L__BB1_4243;
	bra.uni 	$L__BB1_4234;
$L__BB1_4243:
	mov.b64 	%rd3443, 7;
	bra.uni 	$L__BB1_4282;
$L__BB1_4244:
	setp.eq.s16 	%p2700, %rs429, 72;
	@%p2700 bra 	$L__BB1_4276;
	setp.eq.s16 	%p2701, %rs429, 73;
	@%p2701 bra 	$L__BB1_4275;
	setp.eq.s16 	%p2702, %rs429, 75;
	@%p2702 bra 	$L__BB1_4247;
	bra.uni 	$L__BB1_4234;
$L__BB1_4247:
	mov.b64 	%rd3443, 11;
	bra.uni 	$L__BB1_4282;
$L__BB1_4248:
	setp.gt.s16 	%p2683, %rs429, 82;
	@%p2683 bra 	$L__BB1_4258;
	setp.gt.s16 	%p2691, %rs429, 79;
	@%p2691 bra 	$L__BB1_4254;
	setp.eq.s16 	%p2695, %rs429, 76;
	@%p2695 bra 	$L__BB1_4274;
	setp.eq.s16 	%p2696, %rs429, 77;
	@%p2696 bra 	$L__BB1_4273;
	setp.eq.s16 	%p2697, %rs429, 78;
	@%p2697 bra 	$L__BB1_4253;
	bra.uni 	$L__BB1_4234;
$L__BB1_4253:
	mov.b64 	%rd3443, 2;
	bra.uni 	$L__BB1_4282;
$L__BB1_4254:
	setp.eq.s16 	%p2692, %rs429, 80;
	@%p2692 bra 	$L__BB1_4272;
	setp.eq.s16 	%p2693, %rs429, 81;
	@%p2693 bra 	$L__BB1_4271;
	setp.eq.s16 	%p2694, %rs429, 82;
	@%p2694 bra 	$L__BB1_4257;
	bra.uni 	$L__BB1_4234;
$L__BB1_4257:
	mov.b64 	%rd3443, 1;
	bra.uni 	$L__BB1_4282;
$L__BB1_4258:
	setp.gt.s16 	%p2684, %rs429, 86;
	@%p2684 bra 	$L__BB1_4263;
	setp.eq.s16 	%p2688, %rs429, 83;
	@%p2688 bra 	$L__BB1_4270;
	setp.eq.s16 	%p2689, %rs429, 84;
	@%p2689 bra 	$L__BB1_4269;
	setp.eq.s16 	%p2690, %rs429, 86;
	@%p2690 bra 	$L__BB1_4262;
	bra.uni 	$L__BB1_4234;
$L__BB1_4262:
	mov.b64 	%rd3443, 19;
	bra.uni 	$L__BB1_4282;
$L__BB1_4263:
	setp.eq.s16 	%p2685, %rs429, 87;
	@%p2685 bra 	$L__BB1_4268;
	setp.eq.s16 	%p2686, %rs429, 90;
	@%p2686 bra 	$L__BB1_4267;
	setp.ne.s16 	%p2687, %rs429, 89;
	@%p2687 bra 	$L__BB1_4234;
	mov.b64 	%rd3443, 18;
	bra.uni 	$L__BB1_4282;
$L__BB1_4267:
	mov.b64 	%rd3443, 21;
	bra.uni 	$L__BB1_4282;
$L__BB1_4268:
	mov.b64 	%rd3443, 17;
	bra.uni 	$L__BB1_4282;
$L__BB1_4269:
	mov.b64 	%rd3443, 16;
	bra.uni 	$L__BB1_4282;
$L__BB1_4270:
	mov.b64 	%rd3443, 15;
	bra.uni 	$L__BB1_4282;
$L__BB1_4271:
	mov.b64 	%rd3443, 5;
	bra.uni 	$L__BB1_4282;
$L__BB1_4272:
	mov.b64 	%rd3443, 14;
	bra.uni 	$L__BB1_4282;
$L__BB1_4273:
	mov.b64 	%rd3443, 12;
	bra.uni 	$L__BB1_4282;
$L__BB1_4274:
	mov.b64 	%rd3443, 10;
	bra.uni 	$L__BB1_4282;
$L__BB1_4275:
	mov.b64 	%rd3443, 9;
	bra.uni 	$L__BB1_4282;
$L__BB1_4276:
	mov.b64 	%rd3443, 8;
	bra.uni 	$L__BB1_4282;
$L__BB1_4277:
	mov.b64 	%rd3443, 13;
	bra.uni 	$L__BB1_4282;
$L__BB1_4278:
	mov.b64 	%rd3443, 6;
	bra.uni 	$L__BB1_4282;
$L__BB1_4279:
	mov.b64 	%rd3443, 4;
	bra.uni 	$L__BB1_4282;
$L__BB1_4280:
	mov.b64 	%rd3443, 20;
	bra.uni 	$L__BB1_4282;
$L__BB1_4281:
	mov.b64 	%rd3443, 23;
$L__BB1_4282:
	mad.lo.s64 	%rd207, %rd205, 31, %rd3443;
	ld.global.u8 	%rs430, [%rd195+7];
	mov.b64 	%rd3444, 0;
	setp.gt.s16 	%p2712, %rs430, 75;
	@%p2712 bra 	$L__BB1_4301;
	setp.gt.s16 	%p2728, %rs430, 68;
	@%p2728 bra 	$L__BB1_4292;
	setp.gt.s16 	%p2736, %rs430, 65;
	@%p2736 bra 	$L__BB1_4288;
	setp.eq.s16 	%p2740, %rs430, 42;
	@%p2740 bra 	$L__BB1_4334;
	setp.eq.s16 	%p2741, %rs430, 65;
	@%p2741 bra 	$L__BB1_4335;
$L__BB1_4287:
	mov.b64 	%rd3444, 22;
	bra.uni 	$L__BB1_4335;
$L__BB1_4288:
	setp.eq.s16 	%p2737, %rs430, 66;
	@%p2737 bra 	$L__BB1_4333;
	setp.eq.s16 	%p2738, %rs430, 67;
	@%p2738 bra 	$L__BB1_4332;
	setp.eq.s16 	%p2739, %rs430, 68;
	@%p2739 bra 	$L__BB1_4291;
	bra.uni 	$L__BB1_4287;
$L__BB1_4291:
	mov.b64 	%rd3444, 3;
	bra.uni 	$L__BB1_4335;
$L__BB1_4292:
	setp.gt.s16 	%p2729, %rs430, 71;
	@%p2729 bra 	$L__BB1_4297;
	setp.eq.s16 	%p2733, %rs430, 69;
	@%p2733 bra 	$L__BB1_4331;
	setp.eq.s16 	%p2734, %rs430, 70;
	@%p2734 bra 	$L__BB1_4330;
	setp.eq.s16 	%p2735, %rs430, 71;
	@%p2735 bra 	$L__BB1_4296;
	bra.uni 	$L__BB1_4287;
$L__BB1_4296:
	mov.b64 	%rd3444, 7;
	bra.uni 	$L__BB1_4335;
$L__BB1_4297:
	setp.eq.s16 	%p2730, %rs430, 72;
	@%p2730 bra 	$L__BB1_4329;
	setp.eq.s16 	%p2731, %rs430, 73;
	@%p2731 bra 	$L__BB1_4328;
	setp.eq.s16 	%p2732, %rs430, 75;
	@%p2732 bra 	$L__BB1_4300;
	bra.uni 	$L__BB1_4287;
$L__BB1_4300:
	mov.b64 	%rd3444, 11;
	bra.uni 	$L__BB1_4335;
$L__BB1_4301:
	setp.gt.s16 	%p2713, %rs430, 82;
	@%p2713 bra 	$L__BB1_4311;
	setp.gt.s16 	%p2721, %rs430, 79;
	@%p2721 bra 	$L__BB1_4307;
	setp.eq.s16 	%p2725, %rs430, 76;
	@%p2725 bra 	$L__BB1_4327;
	setp.eq.s16 	%p2726, %rs430, 77;
	@%p2726 bra 	$L__BB1_4326;
	setp.eq.s16 	%p2727, %rs430, 78;
	@%p2727 bra 	$L__BB1_4306;
	bra.uni 	$L__BB1_4287;
$L__BB1_4306:
	mov.b64 	%rd3444, 2;
	bra.uni 	$L__BB1_4335;
$L__BB1_4307:
	setp.eq.s16 	%p2722, %rs430, 80;
	@%p2722 bra 	$L__BB1_4325;
	setp.eq.s16 	%p2723, %rs430, 81;
	@%p2723 bra 	$L__BB1_4324;
	setp.eq.s16 	%p2724, %rs430, 82;
	@%p2724 bra 	$L__BB1_4310;
	bra.uni 	$L__BB1_4287;
$L__BB1_4310:
	mov.b64 	%rd3444, 1;
	bra.uni 	$L__BB1_4335;
$L__BB1_4311:
	setp.gt.s16 	%p2714, %rs430, 86;
	@%p2714 bra 	$L__BB1_4316;
	setp.eq.s16 	%p2718, %rs430, 83;
	@%p2718 bra 	$L__BB1_4323;
	setp.eq.s16 	%p2719, %rs430, 84;
	@%p2719 bra 	$L__BB1_4322;
	setp.eq.s16 	%p2720, %rs430, 86;
	@%p2720 bra 	$L__BB1_4315;
	bra.uni 	$L__BB1_4287;
$L__BB1_4315:
	mov.b64 	%rd3444, 19;
	bra.uni 	$L__BB1_4335;
$L__BB1_4316:
	setp.eq.s16 	%p2715, %rs430, 87;
	@%p2715 bra 	$L__BB1_4321;
	setp.eq.s16 	%p2716, %rs430, 90;
	@%p2716 bra 	$L__BB1_4320;
	setp.ne.s16 	%p2717, %rs430, 89;
	@%p2717 bra 	$L__BB1_4287;
	mov.b64 	%rd3444, 18;
	bra.uni 	$L__BB1_4335;
$L__BB1_4320:
	mov.b64 	%rd3444, 21;
	bra.uni 	$L__BB1_4335;
$L__BB1_4321:
	mov.b64 	%rd3444, 17;
	bra.uni 	$L__BB1_4335;
$L__BB1_4322:
	mov.b64 	%rd3444, 16;
	bra.uni 	$L__BB1_4335;
$L__BB1_4323:
	mov.b64 	%rd3444, 15;
	bra.uni 	$L__BB1_4335;
$L__BB1_4324:
	mov.b64 	%rd3444, 5;
	bra.uni 	$L__BB1_4335;
$L__BB1_4325:
	mov.b64 	%rd3444, 14;
	bra.uni 	$L__BB1_4335;
$L__BB1_4326:
	mov.b64 	%rd3444, 12;
	bra.uni 	$L__BB1_4335;
$L__BB1_4327:
	mov.b64 	%rd3444, 10;
	bra.uni 	$L__BB1_4335;
$L__BB1_4328:
	mov.b64 	%rd3444, 9;
	bra.uni 	$L__BB1_4335;
$L__BB1_4329:
	mov.b64 	%rd3444, 8;
	bra.uni 	$L__BB1_4335;
$L__BB1_4330:
	mov.b64 	%rd3444, 13;
	bra.uni 	$L__BB1_4335;
$L__BB1_4331:
	mov.b64 	%rd3444, 6;
	bra.uni 	$L__BB1_4335;
$L__BB1_4332:
	mov.b64 	%rd3444, 4;
	bra.uni 	$L__BB1_4335;
$L__BB1_4333:
	mov.b64 	%rd3444, 20;
	bra.uni 	$L__BB1_4335;
$L__BB1_4334:
	mov.b64 	%rd3444, 23;
$L__BB1_4335:
	setp.lt.s32 	%p2742, %r540, 0;
	mad.lo.s64 	%rd209, %rd207, 31, %rd3444;
	@%p2742 bra 	$L__BB1_4359;
	mov.b32 	%r1641, 0;
	mov.u32 	%r1640, %r540;
$L__BB1_4337:
	sub.s32 	%r1224, %r1640, %r1641;
	shr.u32 	%r1225, %r1224, 31;
	add.s32 	%r1226, %r1224, %r1225;
	shr.s32 	%r1227, %r1226, 1;
	add.s32 	%r546, %r1227, %r1641;
	setp.lt.s32 	%p2743, %r546, 0;
	setp.ge.u32 	%p2744, %r546, %r539;
	or.pred  	%p2745, %p2743, %p2744;
	@%p2745 bra 	$L__BB1_4359;
	mul.wide.u32 	%rd2529, %r546, 8;
	add.s64 	%rd2530, %rd193, %rd2529;
	ld.global.u64 	%rd210, [%rd2530];
	setp.eq.s64 	%p2746, %rd210, %rd209;
	@%p2746 bra 	$L__BB1_4340;
	setp.lt.u64 	%p2747, %rd210, %rd209;
	add.s32 	%r1229, %r546, 1;
	add.s32 	%r1230, %r546, -1;
	selp.b32 	%r1641, %r1229, %r1641, %p2747;
	selp.b32 	%r1640, %r1640, %r1230, %p2747;
	setp.gt.s32 	%p2748, %r1641, %r1640;
	@%p2748 bra 	$L__BB1_4359;
	bra.uni 	$L__BB1_4337;
$L__BB1_4340:
	ld.global.u64 	%rd2531, [%rd1+24];
	cvta.to.global.u64 	%rd2532, %rd2531;
	mul.wide.u32 	%rd2533, %r546, 4;
	add.s64 	%rd2534, %rd2532, %rd2533;
	ld.global.u32 	%r549, [%rd2534];
	ld.global.u64 	%rd2535, [%rd1+32];
	cvta.to.global.u64 	%rd2536, %rd2535;
	add.s64 	%rd2537, %rd2536, %rd2533;
	ld.global.u32 	%r1231, [%rd2537];
	setp.eq.s32 	%p2749, %r549, -1;
	setp.eq.s32 	%p2750, %r1231, 0;
	or.pred  	%p2751, %p2749, %p2750;
	setp.gt.s32 	%p2752, %r1646, 99;
	or.pred  	%p2753, %p2751, %p2752;
	@%p2753 bra 	$L__BB1_4359;
	ld.global.u64 	%rd2538, [%rd1+40];
	cvta.to.global.u64 	%rd211, %rd2538;
	mul.wide.u32 	%rd2539, %r549, 4;
	add.s64 	%rd212, %rd211, %rd2539;
	ld.global.u32 	%r551, [%rd212];
	shr.u32 	%r552, %r551, 16;
	ld.global.u32 	%r553, [%rd1];
	setp.ge.u32 	%p2754, %r552, %r553;
	@%p2754 bra 	$L__BB1_4343;
	and.b32  	%r1232, %r551, 65535;
	mul.wide.s32 	%rd2540, %r1646, 20;
	add.s64 	%rd2541, %rd4, %rd2540;
	st.local.u32 	[%rd2541], %r552;
	st.local.u32 	[%rd2541+4], %r1638;
	st.local.u32 	[%rd2541+8], %r1232;
	mov.b32 	%r1233, 1092616192;
	st.local.u32 	[%rd2541+12], %r1233;
	mov.b32 	%r1234, 1;
	st.local.u32 	[%rd2541+16], %r1234;
	add.s32 	%r1646, %r1646, 1;
$L__BB1_4343:
	setp.lt.u32 	%p2755, %r1231, 2;
	setp.gt.s32 	%p2756, %r1646, 99;
	or.pred  	%p2757, %p2755, %p2756;
	@%p2757 bra 	$L__BB1_4359;
	setp.eq.s32 	%p2758, %r549, -2;
	@%p2758 bra 	$L__BB1_4347;
	ld.global.u32 	%r556, [%rd212+4];
	shr.u32 	%r557, %r556, 16;
	setp.ge.u32 	%p2759, %r557, %r553;
	@%p2759 bra 	$L__BB1_4347;
	and.b32  	%r1235, %r556, 65535;
	mul.wide.s32 	%rd2542, %r1646, 20;
	add.s64 	%rd2543, %rd4, %rd2542;
	st.local.u32 	[%rd2543], %r557;
	st.local.u32 	[%rd2543+4], %r1638;
	st.local.u32 	[%rd2543+8], %r1235;
	mov.b32 	%r1236, 1092616192;
	st.local.u32 	[%rd2543+12], %r1236;
	mov.b32 	%r1237, 1;
	st.local.u32 	[%rd2543+16], %r1237;
	add.s32 	%r1646, %r1646, 1;
$L__BB1_4347:
	setp.lt.u32 	%p2760, %r1231, 3;
	setp.gt.s32 	%p2761, %r1646, 99;
	or.pred  	%p2762, %p2760, %p2761;
	@%p2762 bra 	$L__BB1_4359;
	add.s32 	%r560, %r549, 2;
	setp.eq.s32 	%p2763, %r560, -1;
	@%p2763 bra 	$L__BB1_4351;
	mul.wide.u32 	%rd2544, %r560, 4;
	add.s64 	%rd2545, %rd211, %rd2544;
	ld.global.u32 	%r561, [%rd2545];
	shr.u32 	%r562, %r561, 16;
	setp.ge.u32 	%p2764, %r562, %r553;
	@%p2764 bra 	$L__BB1_4351;
	and.b32  	%r1238, %r561, 65535;
	mul.wide.s32 	%rd2546, %r1646, 20;
	add.s64 	%rd2547, %rd4, %rd2546;
	st.local.u32 	[%rd2547], %r562;
	st.local.u32 	[%rd2547+4], %r1638;
	st.local.u32 	[%rd2547+8], %r1238;
	mov.b32 	%r1239, 1092616192;
	st.local.u32 	[%rd2547+12], %r1239;
	mov.b32 	%r1240, 1;
	st.local.u32 	[%rd2547+16], %r1240;
	add.s32 	%r1646, %r1646, 1;
$L__BB1_4351:
	setp.lt.u32 	%p2765, %r1231, 4;
	setp.gt.s32 	%p2766, %r1646, 99;
	or.pred  	%p2767, %p2765, %p2766;
	@%p2767 bra 	$L__BB1_4359;
	add.s32 	%r565, %r549, 3;
	setp.eq.s32 	%p2768, %r565, -1;
	@%p2768 bra 	$L__BB1_4355;
	mul.wide.u32 	%rd2548, %r565, 4;
	add.s64 	%rd2549, %rd211, %rd2548;
	ld.global.u32 	%r566, [%rd2549];
	shr.u32 	%r567, %r566, 16;
	setp.ge.u32 	%p2769, %r567, %r553;
	@%p2769 bra 	$L__BB1_4355;
	and.b32  	%r1241, %r566, 65535;
	mul.wide.s32 	%rd2550, %r1646, 20;
	add.s64 	%rd2551, %rd4, %rd2550;
	st.local.u32 	[%rd2551], %r567;
	st.local.u32 	[%rd2551+4], %r1638;
	st.local.u32 	[%rd2551+8], %r1241;
	mov.b32 	%r1242, 1092616192;
	st.local.u32 	[%rd2551+12], %r1242;
	mov.b32 	%r1243, 1;
	st.local.u32 	[%rd2551+16], %r1243;
	add.s32 	%r1646, %r1646, 1;
$L__BB1_4355:
	setp.lt.u32 	%p2770, %r1231, 5;
	setp.gt.s32 	%p2771, %r1646, 99;
	or.pred  	%p2772, %p2770, %p2771;
	@%p2772 bra 	$L__BB1_4359;
	add.s32 	%r570, %r549, 4;
	setp.eq.s32 	%p2773, %r570, -1;
	@%p2773 bra 	$L__BB1_4359;
	mul.wide.u32 	%rd2552, %r570, 4;
	add.s64 	%rd2553, %rd211, %rd2552;
	ld.global.u32 	%r571, [%rd2553];
	shr.u32 	%r572, %r571, 16;
	setp.ge.u32 	%p2774, %r572, %r553;
	@%p2774 bra 	$L__BB1_4359;
	and.b32  	%r1244, %r571, 65535;
	mul.wide.s32 	%rd2554, %r1646, 20;
	add.s64 	%rd2555, %rd4, %rd2554;
	st.local.u32 	[%rd2555], %r572;
	st.local.u32 	[%rd2555+4], %r1638;
	st.local.u32 	[%rd2555+8], %r1244;
	mov.b32 	%r1245, 1092616192;
	st.local.u32 	[%rd2555+12], %r1245;
	mov.b32 	%r1246, 1;
	st.local.u32 	[%rd2555+16], %r1246;
	add.s32 	%r1646, %r1646, 1;
$L__BB1_4359:
	add.s32 	%r1247, %r1638, 9;
	setp.le.u32 	%p2775, %r1247, %r541;
	setp.lt.s32 	%p2776, %r1646, 100;
	and.pred  	%p2777, %p2775, %p2776;
	add.s32 	%r1638, %r1638, 1;
	@%p2777 bra 	$L__BB1_3911;
$L__BB1_4360:
	setp.lt.s32 	%p2778, %r1646, 1;
	setp.ge.u32 	%p2779, %r1742, %r807;
	or.pred  	%p2780, %p2778, %p2779;
	@%p2780 bra 	$L__BB1_4881;
	mov.b32 	%r1648, 0;
$L__BB1_4362:
	mul.wide.u32 	%rd2556, %r1648, 20;
	add.s64 	%rd2557, %rd4, %rd2556;
	ld.local.u32 	%r579, [%rd2557];
	ld.local.u8 	%rs431, [%rd2557+16];
	setp.eq.s16 	%p2781, %rs431, 0;
	@%p2781 bra 	$L__BB1_4880;
	ld.global.u32 	%r1249, [%rd1];
	setp.ge.u32 	%p2782, %r579, %r1249;
	@%p2782 bra 	$L__BB1_4880;
	mov.b32 	%r1651, 0;
	mov.u32 	%r1650, %r1648;
$L__BB1_4365:
	mul.wide.u32 	%rd2558, %r1650, 20;
	add.s64 	%rd2559, %rd4, %rd2558;
	add.s64 	%rd213, %rd2559, 16;
	ld.local.u8 	%rs157, [%rd2559+16];
	setp.eq.s16 	%p2783, %rs157, 0;
	@%p2783 bra 	$L__BB1_4368;
	ld.local.u32 	%r1251, [%rd213+-16];
	setp.ne.s32 	%p2784, %r1251, %r579;
	@%p2784 bra 	$L__BB1_4368;
	ld.local.u32 	%r1252, [%rd213+-12];
	ld.local.u32 	%r1253, [%rd213+-8];
	ld.local.f32 	%f211, [%rd213+-4];
	ld.local.v2.u8 	{%rs432, %rs433}, [%rd213+2];
	add.s32 	%r582, %r1651, 1;
	mul.wide.s32 	%rd2560, %r1651, 20;
	add.s64 	%rd2561, %rd5, %rd2560;
	ld.local.u8 	%r1254, [%rd213+1];
	st.local.u32 	[%rd2561], %r579;
	st.local.u32 	[%rd2561+4], %r1252;
	st.local.u32 	[%rd2561+8], %r1253;
	st.local.f32 	[%rd2561+12], %f211;
	cvt.u32.u16 	%r1255, %rs157;
	prmt.b32 	%r1256, %r1255, %r1254, 0x3340U;
	cvt.u32.u16 	%r1257, %rs433;
	cvt.u32.u16 	%r1258, %rs432;
	prmt.b32 	%r1259, %r1258, %r1257, 0x3340U;
	prmt.b32 	%r1260, %r1256, %r1259, 0x5410U;
	st.local.u32 	[%rd2561+16], %r1260;
	mov.b16 	%rs434, 0;
	st.local.u8 	[%rd213], %rs434;
	mov.u32 	%r1651, %r582;
$L__BB1_4368:
	add.s32 	%r1650, %r1650, 1;
	setp.lt.s32 	%p2785, %r1650, %r1646;
	setp.lt.s32 	%p2786, %r1651, 20;
	and.pred  	%p2787, %p2785, %p2786;
	@%p2787 bra 	$L__BB1_4365;
	setp.lt.s32 	%p2788, %r1651, 1;
	@%p2788 bra 	$L__BB1_4880;
	ld.local.u32 	%r585, [%rd5+4];
	ld.local.u32 	%r1261, [%rd5+8];
	ld.global.u64 	%rd2562, [%rd1+80];
	cvta.to.global.u64 	%rd2563, %rd2562;
	mul.wide.u32 	%rd2564, %r579, 4;
	add.s64 	%rd2565, %rd2563, %rd2564;
	ld.global.u32 	%r587, [%rd2565];
	ld.global.u64 	%rd2566, [%rd1+72];
	cvta.to.global.u64 	%rd2567, %rd2566;
	mul.wide.u32 	%rd2568, %r579, 2;
	add.s64 	%rd2569, %rd2567, %rd2568;
	ld.global.u16 	%rs158, [%rd2569];
	ld.global.u32 	%r588, [%rd1+8];
	setp.ge.u32 	%p2789, %r587, %r588;
	@%p2789 bra 	$L__BB1_4880;
	cvt.u32.u16 	%r589, %rs158;
	add.s32 	%r1262, %r587, %r589;
	setp.gt.u32 	%p2790, %r1262, %r588;
	setp.ge.u32 	%p2791, %r1261, %r589;
	or.pred  	%p2792, %p2790, %p2791;
	@%p2792 bra 	$L__BB1_4880;
	ld.global.u64 	%rd214, [%rd1+88];
	cvta.to.global.u64 	%rd2570, %rd214;
	cvt.u64.u32 	%rd2571, %r587;
	add.s64 	%rd215, %rd2570, %rd2571;
	setp.eq.s32 	%p2793, %r585, 0;
	setp.eq.s32 	%p2794, %r1261, 0;
	mov.b32 	%r1656, 0;
	or.pred  	%p2795, %p2793, %p2794;
	mov.u32 	%r1657, %r1656;
	@%p2795 bra 	$L__BB1_4487;
	min.u32 	%r590, %r585, %r1261;
	mov.b32 	%r1657, 0;
	mov.u32 	%r1656, %r1657;
$L__BB1_4374:
	mov.u32 	%r592, %r1656;
	not.b32 	%r1265, %r592;
	add.s32 	%r593, %r585, %r1265;
	add.s32 	%r594, %r1261, %r1265;
	setp.lt.s32 	%p2797, %r593, 0;
	mov.pred 	%p3735, 0;
	@%p2797 bra 	$L__BB1_4376;
	ld.global.u16 	%r1266, [%rd7+1032];
	setp.lt.u32 	%p3735, %r593, %r1266;
$L__BB1_4376:
	setp.ge.u32 	%p2798, %r594, %r589;
	not.pred 	%p2799, %p3735;
	or.pred  	%p2800, %p2799, %p2798;
	mov.u32 	%r1656, %r592;
	@%p2800 bra 	$L__BB1_4487;
	cvt.s64.s32 	%rd2572, %r593;
	add.s64 	%rd2573, %rd7, %rd2572;
	ld.global.u8 	%rs159, [%rd2573+832];
	cvt.u64.u32 	%rd2574, %r594;
	add.s64 	%rd2575, %rd215, %rd2574;
	ld.global.u8 	%rs160, [%rd2575];
	setp.eq.s16 	%p2801, %rs159, %rs160;
	@%p2801 bra 	$L__BB1_4486;
	mov.b64 	%rd3445, 0;
	setp.gt.s16 	%p2802, %rs160, 75;
	@%p2802 bra 	$L__BB1_4397;
	setp.gt.s16 	%p2818, %rs160, 68;
	@%p2818 bra 	$L__BB1_4388;
	setp.gt.s16 	%p2826, %rs160, 65;
	@%p2826 bra 	$L__BB1_4384;
	setp.eq.s16 	%p2830, %rs160, 42;
	@%p2830 bra 	$L__BB1_4430;
	setp.eq.s16 	%p2831, %rs160, 65;
	@%p2831 bra 	$L__BB1_4431;
$L__BB1_4383:
	mov.b64 	%rd3445, 22;
	bra.uni 	$L__BB1_4431;
$L__BB1_4384:
	setp.eq.s16 	%p2827, %rs160, 66;
	@%p2827 bra 	$L__BB1_4429;
	setp.eq.s16 	%p2828, %rs160, 67;
	@%p2828 bra 	$L__BB1_4428;
	setp.eq.s16 	%p2829, %rs160, 68;
	@%p2829 bra 	$L__BB1_4387;
	bra.uni 	$L__BB1_4383;
$L__BB1_4387:
	mov.b64 	%rd3445, 3;
	bra.uni 	$L__BB1_4431;
$L__BB1_4388:
	setp.gt.s16 	%p2819, %rs160, 71;
	@%p2819 bra 	$L__BB1_4393;
	setp.eq.s16 	%p2823, %rs160, 69;
	@%p2823 bra 	$L__BB1_4427;
	setp.eq.s16 	%p2824, %rs160, 70;
	@%p2824 bra 	$L__BB1_4426;
	setp.eq.s16 	%p2825, %rs160, 71;
	@%p2825 bra 	$L__BB1_4392;
	bra.uni 	$L__BB1_4383;
$L__BB1_4392:
	mov.b64 	%rd3445, 7;
	bra.uni 	$L__BB1_4431;
$L__BB1_4393:
	setp.eq.s16 	%p2820, %rs160, 72;
	@%p2820 bra 	$L__BB1_4425;
	setp.eq.s16 	%p2821, %rs160, 73;
	@%p2821 bra 	$L__BB1_4424;
	setp.eq.s16 	%p2822, %rs160, 75;
	@%p2822 bra 	$L__BB1_4396;
	bra.uni 	$L__BB1_4383;
$L__BB1_4396:
	mov.b64 	%rd3445, 11;
	bra.uni 	$L__BB1_4431;
$L__BB1_4397:
	setp.gt.s16 	%p2803, %rs160, 82;
	@%p2803 bra 	$L__BB1_4407;
	setp.gt.s16 	%p2811, %rs160, 79;
	@%p2811 bra 	$L__BB1_4403;
	setp.eq.s16 	%p2815, %rs160, 76;
	@%p2815 bra 	$L__BB1_4423;
	setp.eq.s16 	%p2816, %rs160, 77;
	@%p2816 bra 	$L__BB1_4422;
	setp.eq.s16 	%p2817, %rs160, 78;
	@%p2817 bra 	$L__BB1_4402;
	bra.uni 	$L__BB1_4383;
$L__BB1_4402:
	mov.b64 	%rd3445, 2;
	bra.uni 	$L__BB1_4431;
$L__BB1_4403:
	setp.eq.s16 	%p2812, %rs160, 80;
	@%p2812 bra 	$L__BB1_4421;
	setp.eq.s16 	%p2813, %rs160, 81;
	@%p2813 bra 	$L__BB1_4420;
	setp.eq.s16 	%p2814, %rs160, 82;
	@%p2814 bra 	$L__BB1_4406;
	bra.uni 	$L__BB1_4383;
$L__BB1_4406:
	mov.b64 	%rd3445, 1;
	bra.uni 	$L__BB1_4431;
$L__BB1_4407:
	setp.gt.s16 	%p2804, %rs160, 86;
	@%p2804 bra 	$L__BB1_4412;
	setp.eq.s16 	%p2808, %rs160, 83;
	@%p2808 bra 	$L__BB1_4419;
	setp.eq.s16 	%p2809, %rs160, 84;
	@%p2809 bra 	$L__BB1_4418;
	setp.eq.s16 	%p2810, %rs160, 86;
	@%p2810 bra 	$L__BB1_4411;
	bra.uni 	$L__BB1_4383;
$L__BB1_4411:
	mov.b64 	%rd3445, 19;
	bra.uni 	$L__BB1_4431;
$L__BB1_4412:
	setp.eq.s16 	%p2805, %rs160, 87;
	@%p2805 bra 	$L__BB1_4417;
	setp.eq.s16 	%p2806, %rs160, 90;
	@%p2806 bra 	$L__BB1_4416;
	setp.ne.s16 	%p2807, %rs160, 89;
	@%p2807 bra 	$L__BB1_4383;
	mov.b64 	%rd3445, 18;
	bra.uni 	$L__BB1_4431;
$L__BB1_4416:
	mov.b64 	%rd3445, 21;
	bra.uni 	$L__BB1_4431;
$L__BB1_4417:
	mov.b64 	%rd3445, 17;
	bra.uni 	$L__BB1_4431;
$L__BB1_4418:
	mov.b64 	%rd3445, 16;
	bra.uni 	$L__BB1_4431;
$L__BB1_4419:
	mov.b64 	%rd3445, 15;
	bra.uni 	$L__BB1_4431;
$L__BB1_4420:
	mov.b64 	%rd3445, 5;
	bra.uni 	$L__BB1_4431;
$L__BB1_4421:
	mov.b64 	%rd3445, 14;
	bra.uni 	$L__BB1_4431;
$L__BB1_4422:
	mov.b64 	%rd3445, 12;
	bra.uni 	$L__BB1_4431;
$L__BB1_4423:
	mov.b64 	%rd3445, 10;
	bra.uni 	$L__BB1_4431;
$L__BB1_4424:
	mov.b64 	%rd3445, 9;
	bra.uni 	$L__BB1_4431;
$L__BB1_4425:
	mov.b64 	%rd3445, 8;
	bra.uni 	$L__BB1_4431;
$L__BB1_4426:
	mov.b64 	%rd3445, 13;
	bra.uni 	$L__BB1_4431;
$L__BB1_4427:
	mov.b64 	%rd3445, 6;
	bra.uni 	$L__BB1_4431;
$L__BB1_4428:
	mov.b64 	%rd3445, 4;
	bra.uni 	$L__BB1_4431;
$L__BB1_4429:
	mov.b64 	%rd3445, 20;
	bra.uni 	$L__BB1_4431;
$L__BB1_4430:
	mov.b64 	%rd3445, 23;
$L__BB1_4431:
	mov.b64 	%rd3446, 0;
	setp.gt.s16 	%p2832, %rs159, 75;
	@%p2832 bra 	$L__BB1_4450;
	setp.gt.s16 	%p2848, %rs159, 68;
	@%p2848 bra 	$L__BB1_4441;
	setp.gt.s16 	%p2856, %rs159, 65;
	@%p2856 bra 	$L__BB1_4437;
	setp.eq.s16 	%p2860, %rs159, 42;
	@%p2860 bra 	$L__BB1_4483;
	setp.eq.s16 	%p2861, %rs159, 65;
	@%p2861 bra 	$L__BB1_4484;
$L__BB1_4436:
	mov.b64 	%rd3446, 528;
	bra.uni 	$L__BB1_4484;
$L__BB1_4437:
	setp.eq.s16 	%p2857, %rs159, 66;
	@%p2857 bra 	$L__BB1_4482;
	setp.eq.s16 	%p2858, %rs159, 67;
	@%p2858 bra 	$L__BB1_4481;
	setp.eq.s16 	%p2859, %rs159, 68;
	@%p2859 bra 	$L__BB1_4440;
	bra.uni 	$L__BB1_4436;
$L__BB1_4440:
	mov.b64 	%rd3446, 72;
	bra.uni 	$L__BB1_4484;
$L__BB1_4441:
	setp.gt.s16 	%p2849, %rs159, 71;
	@%p2849 bra 	$L__BB1_4446;
	setp.eq.s16 	%p2853, %rs159, 69;
	@%p2853 bra 	$L__BB1_4480;
	setp.eq.s16 	%p2854, %rs159, 70;
	@%p2854 bra 	$L__BB1_4479;
	setp.eq.s16 	%p2855, %rs159, 71;
	@%p2855 bra 	$L__BB1_4445;
	bra.uni 	$L__BB1_4436;
$L__BB1_4445:
	mov.b64 	%rd3446, 168;
	bra.uni 	$L__BB1_4484;
$L__BB1_4446:
	setp.eq.s16 	%p2850, %rs159, 72;
	@%p2850 bra 	$L__BB1_4478;
	setp.eq.s16 	%p2851, %rs159, 73;
	@%p2851 bra 	$L__BB1_4477;
	setp.eq.s16 	%p2852, %rs159, 75;
	@%p2852 bra 	$L__BB1_4449;
	bra.uni 	$L__BB1_4436;
$L__BB1_4449:
	mov.b64 	%rd3446, 264;
	bra.uni 	$L__BB1_4484;
$L__BB1_4450:
	setp.gt.s16 	%p2833, %rs159, 82;
	@%p2833 bra 	$L__BB1_4460;
	setp.gt.s16 	%p2841, %rs159, 79;
	@%p2841 bra 	$L__BB1_4456;
	setp.eq.s16 	%p2845, %rs159, 76;
	@%p2845 bra 	$L__BB1_4476;
	setp.eq.s16 	%p2846, %rs159, 77;
	@%p2846 bra 	$L__BB1_4475;
	setp.eq.s16 	%p2847, %rs159, 78;
	@%p2847 bra 	$L__BB1_4455;
	bra.uni 	$L__BB1_4436;
$L__BB1_4455:
	mov.b64 	%rd3446, 48;
	bra.uni 	$L__BB1_4484;
$L__BB1_4456:
	setp.eq.s16 	%p2842, %rs159, 80;
	@%p2842 bra 	$L__BB1_4474;
	setp.eq.s16 	%p2843, %rs159, 81;
	@%p2843 bra 	$L__BB1_4473;
	setp.eq.s16 	%p2844, %rs159, 82;
	@%p2844 bra 	$L__BB1_4459;
	bra.uni 	$L__BB1_4436;
$L__BB1_4459:
	mov.b64 	%rd3446, 24;
	bra.uni 	$L__BB1_4484;
$L__BB1_4460:
	setp.gt.s16 	%p2834, %rs159, 86;
	@%p2834 bra 	$L__BB1_4465;
	setp.eq.s16 	%p2838, %rs159, 83;
	@%p2838 bra 	$L__BB1_4472;
	setp.eq.s16 	%p2839, %rs159, 84;
	@%p2839 bra 	$L__BB1_4471;
	setp.eq.s16 	%p2840, %rs159, 86;
	@%p2840 bra 	$L__BB1_4464;
	bra.uni 	$L__BB1_4436;
$L__BB1_4464:
	mov.b64 	%rd3446, 456;
	bra.uni 	$L__BB1_4484;
$L__BB1_4465:
	setp.eq.s16 	%p2835, %rs159, 87;
	@%p2835 bra 	$L__BB1_4470;
	setp.eq.s16 	%p2836, %rs159, 90;
	@%p2836 bra 	$L__BB1_4469;
	setp.ne.s16 	%p2837, %rs159, 89;
	@%p2837 bra 	$L__BB1_4436;
	mov.b64 	%rd3446, 432;
	bra.uni 	$L__BB1_4484;
$L__BB1_4469:
	mov.b64 	%rd3446, 504;
	bra.uni 	$L__BB1_4484;
$L__BB1_4470:
	mov.b64 	%rd3446, 408;
	bra.uni 	$L__BB1_4484;
$L__BB1_4471:
	mov.b64 	%rd3446, 384;
	bra.uni 	$L__BB1_4484;
$L__BB1_4472:
	mov.b64 	%rd3446, 360;
	bra.uni 	$L__BB1_4484;
$L__BB1_4473:
	mov.b64 	%rd3446, 120;
	bra.uni 	$L__BB1_4484;
$L__BB1_4474:
	mov.b64 	%rd3446, 336;
	bra.uni 	$L__BB1_4484;
$L__BB1_4475:
	mov.b64 	%rd3446, 288;
	bra.uni 	$L__BB1_4484;
$L__BB1_4476:
	mov.b64 	%rd3446, 240;
	bra.uni 	$L__BB1_4484;
$L__BB1_4477:
	mov.b64 	%rd3446, 216;
	bra.uni 	$L__BB1_4484;
$L__BB1_4478:
	mov.b64 	%rd3446, 192;
	bra.uni 	$L__BB1_4484;
$L__BB1_4479:
	mov.b64 	%rd3446, 312;
	bra.uni 	$L__BB1_4484;
$L__BB1_4480:
	mov.b64 	%rd3446, 144;
	bra.uni 	$L__BB1_4484;
$L__BB1_4481:
	mov.b64 	%rd3446, 96;
	bra.uni 	$L__BB1_4484;
$L__BB1_4482:
	mov.b64 	%rd3446, 480;
	bra.uni 	$L__BB1_4484;
$L__BB1_4483:
	mov.b64 	%rd3446, 552;
$L__BB1_4484:
	add.s64 	%rd2624, %rd3446, %rd3445;
	shl.b64 	%rd2625, %rd2624, 2;
	mov.u64 	%rd2626, BLOSUM62_SCORES;
	add.s64 	%rd2627, %rd2626, %rd2625;
	ld.const.f32 	%f212, [%rd2627];
	setp.gt.f32 	%p2862, %f212, 0f00000000;
	@%p2862 bra 	$L__BB1_4486;
	add.s32 	%r1657, %r1657, 1;
$L__BB1_4486:
	add.s32 	%r1656, %r592, 1;
	setp.lt.u32 	%p2863, %r1656, %r590;
	setp.lt.u32 	%p2864, %r592, 29;
	and.pred  	%p2865, %p2864, %p2863;
	setp.lt.s32 	%p2866, %r1657, 4;
	and.pred  	%p2867, %p2865, %p2866;
	@%p2867 bra 	$L__BB1_4374;
$L__BB1_4487:
	add.s32 	%r1659, %r585, 8;
	ld.global.u16 	%rs161, [%rd7+1032];
	cvt.u32.u16 	%r601, %rs161;
	setp.ge.u32 	%p2868, %r1659, %r601;
	add.s32 	%r1665, %r1261, 8;
	setp.ge.u32 	%p2869, %r1665, %r589;
	mov.b32 	%r1664, 0;
	mov.b32 	%r1663, 8;
	or.pred  	%p2870, %p2868, %p2869;
	@%p2870 bra 	$L__BB1_4600;
	mov.b32 	%r1663, 8;
	mov.b32 	%r1664, 0;
$L__BB1_4489:
	mov.u32 	%r606, %r1663;
	setp.ge.u32 	%p2871, %r1659, %r601;
	@%p2871 bra 	$L__BB1_4600;
	cvt.u64.u32 	%rd2628, %r1659;
	add.s64 	%rd2629, %rd7, %rd2628;
	ld.global.u8 	%rs162, [%rd2629+832];
	cvt.u64.u32 	%rd2630, %r1665;
	add.s64 	%rd2631, %rd215, %rd2630;
	ld.global.u8 	%rs163, [%rd2631];
	setp.eq.s16 	%p2872, %rs162, %rs163;
	@%p2872 bra 	$L__BB1_4599;
	mov.b64 	%rd3447, 0;
	setp.gt.s16 	%p2873, %rs163, 75;
	@%p2873 bra 	$L__BB1_4510;
	setp.gt.s16 	%p2889, %rs163, 68;
	@%p2889 bra 	$L__BB1_4501;
	setp.gt.s16 	%p2897, %rs163, 65;
	@%p2897 bra 	$L__BB1_4497;
	setp.eq.s16 	%p2901, %rs163, 42;
	@%p2901 bra 	$L__BB1_4543;
	setp.eq.s16 	%p2902, %rs163, 65;
	@%p2902 bra 	$L__BB1_4544;
$L__BB1_4496:
	mov.b64 	%rd3447, 22;
	bra.uni 	$L__BB1_4544;
$L__BB1_4497:
	setp.eq.s16 	%p2898, %rs163, 66;
	@%p2898 bra 	$L__BB1_4542;
	setp.eq.s16 	%p2899, %rs163, 67;
	@%p2899 bra 	$L__BB1_4541;
	setp.eq.s16 	%p2900, %rs163, 68;
	@%p2900 bra 	$L__BB1_4500;
	bra.uni 	$L__BB1_4496;
$L__BB1_4500:
	mov.b64 	%rd3447, 3;
	bra.uni 	$L__BB1_4544;
$L__BB1_4501:
	setp.gt.s16 	%p2890, %rs163, 71;
	@%p2890 bra 	$L__BB1_4506;
	setp.eq.s16 	%p2894, %rs163, 69;
	@%p2894 bra 	$L__BB1_4540;
	setp.eq.s16 	%p2895, %rs163, 70;
	@%p2895 bra 	$L__BB1_4539;
	setp.eq.s16 	%p2896, %rs163, 71;
	@%p2896 bra 	$L__BB1_4505;
	bra.uni 	$L__BB1_4496;
$L__BB1_4505:
	mov.b64 	%rd3447, 7;
	bra.uni 	$L__BB1_4544;
$L__BB1_4506:
	setp.eq.s16 	%p2891, %rs163, 72;
	@%p2891 bra 	$L__BB1_4538;
	setp.eq.s16 	%p2892, %rs163, 73;
	@%p2892 bra 	$L__BB1_4537;
	setp.eq.s16 	%p2893, %rs163, 75;
	@%p2893 bra 	$L__BB1_4509;
	bra.uni 	$L__BB1_4496;
$L__BB1_4509:
	mov.b64 	%rd3447, 11;
	bra.uni 	$L__BB1_4544;
$L__BB1_4510:
	setp.gt.s16 	%p2874, %rs163, 82;
	@%p2874 bra 	$L__BB1_4520;
	setp.gt.s16 	%p2882, %rs163, 79;
	@%p2882 bra 	$L__BB1_4516;
	setp.eq.s16 	%p2886, %rs163, 76;
	@%p2886 bra 	$L__BB1_4536;
	setp.eq.s16 	%p2887, %rs163, 77;
	@%p2887 bra 	$L__BB1_4535;
	setp.eq.s16 	%p2888, %rs163, 78;
	@%p2888 bra 	$L__BB1_4515;
	bra.uni 	$L__BB1_4496;
$L__BB1_4515:
	mov.b64 	%rd3447, 2;
	bra.uni 	$L__BB1_4544;
$L__BB1_4516:
	setp.eq.s16 	%p2883, %rs163, 80;
	@%p2883 bra 	$L__BB1_4534;
	setp.eq.s16 	%p2884, %rs163, 81;
	@%p2884 bra 	$L__BB1_4533;
	setp.eq.s16 	%p2885, %rs163, 82;
	@%p2885 bra 	$L__BB1_4519;
	bra.uni 	$L__BB1_4496;
$L__BB1_4519:
	mov.b64 	%rd3447, 1;
	bra.uni 	$L__BB1_4544;
$L__BB1_4520:
	setp.gt.s16 	%p2875, %rs163, 86;
	@%p2875 bra 	$L__BB1_4525;
	setp.eq.s16 	%p2879, %rs163, 83;
	@%p2879 bra 	$L__BB1_4532;
	setp.eq.s16 	%p2880, %rs163, 84;
	@%p2880 bra 	$L__BB1_4531;
	setp.eq.s16 	%p2881, %rs163, 86;
	@%p2881 bra 	$L__BB1_4524;
	bra.uni 	$L__BB1_4496;
$L__BB1_4524:
	mov.b64 	%rd3447, 19;
	bra.uni 	$L__BB1_4544;
$L__BB1_4525:
	setp.eq.s16 	%p2876, %rs163, 87;
	@%p2876 bra 	$L__BB1_4530;
	setp.eq.s16 	%p2877, %rs163, 90;
	@%p2877 bra 	$L__BB1_4529;
	setp.ne.s16 	%p2878, %rs163, 89;
	@%p2878 bra 	$L__BB1_4496;
	mov.b64 	%rd3447, 18;
	bra.uni 	$L__BB1_4544;
$L__BB1_4529:
	mov.b64 	%rd3447, 21;
	bra.uni 	$L__BB1_4544;
$L__BB1_4530:
	mov.b64 	%rd3447, 17;
	bra.uni 	$L__BB1_4544;
$L__BB1_4531:
	mov.b64 	%rd3447, 16;
	bra.uni 	$L__BB1_4544;
$L__BB1_4532:
	mov.b64 	%rd3447, 15;
	bra.uni 	$L__BB1_4544;
$L__BB1_4533:
	mov.b64 	%rd3447, 5;
	bra.uni 	$L__BB1_4544;
$L__BB1_4534:
	mov.b64 	%rd3447, 14;
	bra.uni 	$L__BB1_4544;
$L__BB1_4535:
	mov.b64 	%rd3447, 12;
	bra.uni 	$L__BB1_4544;
$L__BB1_4536:
	mov.b64 	%rd3447, 10;
	bra.uni 	$L__BB1_4544;
$L__BB1_4537:
	mov.b64 	%rd3447, 9;
	bra.uni 	$L__BB1_4544;
$L__BB1_4538:
	mov.b64 	%rd3447, 8;
	bra.uni 	$L__BB1_4544;
$L__BB1_4539:
	mov.b64 	%rd3447, 13;
	bra.uni 	$L__BB1_4544;
$L__BB1_4540:
	mov.b64 	%rd3447, 6;
	bra.uni 	$L__BB1_4544;
$L__BB1_4541:
	mov.b64 	%rd3447, 4;
	bra.uni 	$L__BB1_4544;
$L__BB1_4542:
	mov.b64 	%rd3447, 20;
	bra.uni 	$L__BB1_4544;
$L__BB1_4543:
	mov.b64 	%rd3447, 23;
$L__BB1_4544:
	mov.b64 	%rd3448, 0;
	setp.gt.s16 	%p2903, %rs162, 75;
	@%p2903 bra 	$L__BB1_4563;
	setp.gt.s16 	%p2919, %rs162, 68;
	@%p2919 bra 	$L__BB1_4554;
	setp.gt.s16 	%p2927, %rs162, 65;
	@%p2927 bra 	$L__BB1_4550;
	setp.eq.s16 	%p2931, %rs162, 42;
	@%p2931 bra 	$L__BB1_4596;
	setp.eq.s16 	%p2932, %rs162, 65;
	@%p2932 bra 	$L__BB1_4597;
$L__BB1_4549:
	mov.b64 	%rd3448, 528;
	bra.uni 	$L__BB1_4597;
$L__BB1_4550:
	setp.eq.s16 	%p2928, %rs162, 66;
	@%p2928 bra 	$L__BB1_4595;
	setp.eq.s16 	%p2929, %rs162, 67;
	@%p2929 bra 	$L__BB1_4594;
	setp.eq.s16 	%p2930, %rs162, 68;
	@%p2930 bra 	$L__BB1_4553;
	bra.uni 	$L__BB1_4549;
$L__BB1_4553:
	mov.b64 	%rd3448, 72;
	bra.uni 	$L__BB1_4597;
$L__BB1_4554:
	setp.gt.s16 	%p2920, %rs162, 71;
	@%p2920 bra 	$L__BB1_4559;
	setp.eq.s16 	%p2924, %rs162, 69;
	@%p2924 bra 	$L__BB1_4593;
	setp.eq.s16 	%p2925, %rs162, 70;
	@%p2925 bra 	$L__BB1_4592;
	setp.eq.s16 	%p2926, %rs162, 71;
	@%p2926 bra 	$L__BB1_4558;
	bra.uni 	$L__BB1_4549;
$L__BB1_4558:
	mov.b64 	%rd3448, 168;
	bra.uni 	$L__BB1_4597;
$L__BB1_4559:
	setp.eq.s16 	%p2921, %rs162, 72;
	@%p2921 bra 	$L__BB1_4591;
	setp.eq.s16 	%p2922, %rs162, 73;
	@%p2922 bra 	$L__BB1_4590;
	setp.eq.s16 	%p2923, %rs162, 75;
	@%p2923 bra 	$L__BB1_4562;
	bra.uni 	$L__BB1_4549;
$L__BB1_4562:
	mov.b64 	%rd3448, 264;
	bra.uni 	$L__BB1_4597;
$L__BB1_4563:
	setp.gt.s16 	%p2904, %rs162, 82;
	@%p2904 bra 	$L__BB1_4573;
	setp.gt.s16 	%p2912, %rs162, 79;
	@%p2912 bra 	$L__BB1_4569;
	setp.eq.s16 	%p2916, %rs162, 76;
	@%p2916 bra 	$L__BB1_4589;
	setp.eq.s16 	%p2917, %rs162, 77;
	@%p2917 bra 	$L__BB1_4588;
	setp.eq.s16 	%p2918, %rs162, 78;
	@%p2918 bra 	$L__BB1_4568;
	bra.uni 	$L__BB1_4549;
$L__BB1_4568:
	mov.b64 	%rd3448, 48;
	bra.uni 	$L__BB1_4597;
$L__BB1_4569:
	setp.eq.s16 	%p2913, %rs162, 80;
	@%p2913 bra 	$L__BB1_4587;
	setp.eq.s16 	%p2914, %rs162, 81;
	@%p2914 bra 	$L__BB1_4586;
	setp.eq.s16 	%p2915, %rs162, 82;
	@%p2915 bra 	$L__BB1_4572;
	bra.uni 	$L__BB1_4549;
$L__BB1_4572:
	mov.b64 	%rd3448, 24;
	bra.uni 	$L__BB1_4597;
$L__BB1_4573:
	setp.gt.s16 	%p2905, %rs162, 86;
	@%p2905 bra 	$L__BB1_4578;
	setp.eq.s16 	%p2909, %rs162, 83;
	@%p2909 bra 	$L__BB1_4585;
	setp.eq.s16 	%p2910, %rs162, 84;
	@%p2910 bra 	$L__BB1_4584;
	setp.eq.s16 	%p2911, %rs162, 86;
	@%p2911 bra 	$L__BB1_4577;
	bra.uni 	$L__BB1_4549;
$L__BB1_4577:
	mov.b64 	%rd3448, 456;
	bra.uni 	$L__BB1_4597;
$L__BB1_4578:
	setp.eq.s16 	%p2906, %rs162, 87;
	@%p2906 bra 	$L__BB1_4583;
	setp.eq.s16 	%p2907, %rs162, 90;
	@%p2907 bra 	$L__BB1_4582;
	setp.ne.s16 	%p2908, %rs162, 89;
	@%p2908 bra 	$L__BB1_4549;
	mov.b64 	%rd3448, 432;
	bra.uni 	$L__BB1_4597;
$L__BB1_4582:
	mov.b64 	%rd3448, 504;
	bra.uni 	$L__BB1_4597;
$L__BB1_4583:
	mov.b64 	%rd3448, 408;
	bra.uni 	$L__BB1_4597;
$L__BB1_4584:
	mov.b64 	%rd3448, 384;
	bra.uni 	$L__BB1_4597;
$L__BB1_4585:
	mov.b64 	%rd3448, 360;
	bra.uni 	$L__BB1_4597;
$L__BB1_4586:
	mov.b64 	%rd3448, 120;
	bra.uni 	$L__BB1_4597;
$L__BB1_4587:
	mov.b64 	%rd3448, 336;
	bra.uni 	$L__BB1_4597;
$L__BB1_4588:
	mov.b64 	%rd3448, 288;
	bra.uni 	$L__BB1_4597;
$L__BB1_4589:
	mov.b64 	%rd3448, 240;
	bra.uni 	$L__BB1_4597;
$L__BB1_4590:
	mov.b64 	%rd3448, 216;
	bra.uni 	$L__BB1_4597;
$L__BB1_4591:
	mov.b64 	%rd3448, 192;
	bra.uni 	$L__BB1_4597;
$L__BB1_4592:
	mov.b64 	%rd3448, 312;
	bra.uni 	$L__BB1_4597;
$L__BB1_4593:
	mov.b64 	%rd3448, 144;
	bra.uni 	$L__BB1_4597;
$L__BB1_4594:
	mov.b64 	%rd3448, 96;
	bra.uni 	$L__BB1_4597;
$L__BB1_4595:
	mov.b64 	%rd3448, 480;
	bra.uni 	$L__BB1_4597;
$L__BB1_4596:
	mov.b64 	%rd3448, 552;
$L__BB1_4597:
	add.s64 	%rd2680, %rd3448, %rd3447;
	shl.b64 	%rd2681, %rd2680, 2;
	mov.u64 	%rd2682, BLOSUM62_SCORES;
	add.s64 	%rd2683, %rd2682, %rd2681;
	ld.const.f32 	%f213, [%rd2683];
	setp.gt.f32 	%p2933, %f213, 0f00000000;
	@%p2933 bra 	$L__BB1_4599;
	add.s32 	%r1664, %r1664, 1;
$L__BB1_4599:
	add.s32 	%r1663, %r606, 1;
	add.s32 	%r1659, %r1663, %r585;
	setp.lt.u32 	%p2934, %r1659, %r601;
	add.s32 	%r1665, %r1663, %r1261;
	setp.lt.u32 	%p2935, %r1665, %r589;
	and.pred  	%p2936, %p2934, %p2935;
	setp.lt.u32 	%p2937, %r606, 29;
	and.pred  	%p2938, %p2937, %p2936;
	setp.lt.s32 	%p2939, %r1664, 4;
	and.pred  	%p2940, %p2938, %p2939;
	@%p2940 bra 	$L__BB1_4489;
$L__BB1_4600:
	sub.s32 	%r615, %r585, %r1656;
	sub.s32 	%r616, %r1261, %r1656;
	add.s32 	%r617, %r1663, %r1656;
	setp.lt.u32 	%p2941, %r617, 12;
	@%p2941 bra 	$L__BB1_4880;
	st.local.u32 	[%rd6], %r1;
	ld.global.u8 	%rs164, [%rd7+1034];
	st.local.u8 	[%rd6+4], %rs164;
	st.local.u32 	[%rd6+8], %r579;
	ld.global.u64 	%rd2685, [%rd1+56];
	cvta.to.global.u64 	%rd2686, %rd2685;
	add.s64 	%rd2688, %rd2686, %rd2564;
	ld.global.u32 	%r618, [%rd2688];
	st.local.u32 	[%rd6+12], %r618;
	ld.global.u64 	%rd2689, [%rd1+64];
	cvta.to.global.u64 	%rd2690, %rd2689;
	add.s64 	%rd2691, %rd2690, %rd2564;
	ld.global.u32 	%r619, [%rd2691];
	st.local.u32 	[%rd6+16], %r619;
	cvt.u16.u32 	%rs567, %r615;
	cvt.u16.u32 	%rs566, %r616;
	mov.b32 	%r1272, {%rs567, %rs566};
	st.local.u32 	[%rd6+20], %r1272;
	cvt.u16.u32 	%rs568, %r617;
	st.local.u16 	[%rd6+24], %rs568;
	add.s32 	%r1273, %r1664, %r1657;
	cvt.rn.f32.s32 	%f214, %r1273;
	cvt.rn.f32.u32 	%f215, %r617;
	div.rn.f32 	%f216, %f214, %f215;
	mov.f32 	%f217, 0f3F800000;
	sub.f32 	%f305, %f217, %f216;
	st.local.f32 	[%rd6+32], %f305;
	mul.f32 	%f218, %f214, 0fC0800000;
	fma.rn.f32 	%f304, %f215, 0f40000000, %f218;
	st.local.f32 	[%rd6+28], %f304;
	mul.lo.s32 	%r620, %r589, 3;
	st.local.u32 	[%rd6+36], %r620;
	cvt.u16.u32 	%rs565, %r1665;
	mov.b32 	%r1274, {%rs566, %rs565};
	st.local.u32 	[%rd6+40], %r1274;
	mov.b16 	%rs439, 0;
	st.local.v2.u8 	[%rd6+44], {%rs439, %rs439};
	mov.b64 	%rd3449, 0;
$L__BB1_4602:
	shl.b64 	%rd2692, %rd3449, 1;
	add.s64 	%rd2693, %rd6, %rd2692;
	mov.b16 	%rs440, 0;
	st.local.u16 	[%rd2693+46], %rs440;
	add.s64 	%rd221, %rd3449, 1;
	setp.lt.u64 	%p2942, %rd3449, 24;
	mov.u64 	%rd3449, %rd221;
	@%p2942 bra 	$L__BB1_4602;
	mov.b16 	%rs441, 0;
	st.local.u8 	[%rd6+96], %rs441;
	min.u32 	%r621, %r617, 50;
	and.b32  	%r622, %r621, 3;
	and.b32  	%r623, %r621, 60;
	mov.b32 	%r1666, 0;
$L__BB1_4604:
	add.s32 	%r625, %r1666, %r615;
	setp.lt.s32 	%p2943, %r625, %r601;
	cvt.s64.s32 	%rd2694, %r625;
	add.s64 	%rd222, %rd7, %rd2694;
	cvt.u64.u32 	%rd2695, %r1666;
	add.s64 	%rd223, %rd6, %rd2695;
	@%p2943 bra 	$L__BB1_4606;
	mov.b16 	%rs442, 88;
	st.local.u8 	[%rd223+46], %rs442;
	bra.uni 	$L__BB1_4607;
$L__BB1_4606:
	ld.global.u8 	%rs443, [%rd222+832];
	st.local.u8 	[%rd223+46], %rs443;
$L__BB1_4607:
	add.s32 	%r1276, %r625, 1;
	setp.lt.s32 	%p2944, %r1276, %r601;
	@%p2944 bra 	$L__BB1_4609;
	mov.b16 	%rs444, 88;
	st.local.u8 	[%rd223+47], %rs444;
	bra.uni 	$L__BB1_4610;
$L__BB1_4609:
	ld.global.u8 	%rs445, [%rd222+833];
	st.local.u8 	[%rd223+47], %rs445;
$L__BB1_4610:
	add.s32 	%r1277, %r625, 2;
	setp.lt.s32 	%p2945, %r1277, %r601;
	@%p2945 bra 	$L__BB1_4612;
	mov.b16 	%rs446, 88;
	st.local.u8 	[%rd223+48], %rs446;
	bra.uni 	$L__BB1_4613;
$L__BB1_4612:
	ld.global.u8 	%rs447, [%rd222+834];
	st.local.u8 	[%rd223+48], %rs447;
$L__BB1_4613:
	add.s32 	%r1278, %r625, 3;
	setp.lt.s32 	%p2946, %r1278, %r601;
	@%p2946 bra 	$L__BB1_4615;
	mov.b16 	%rs448, 88;
	st.local.u8 	[%rd223+49], %rs448;
	bra.uni 	$L__BB1_4616;
$L__BB1_4615:
	ld.global.u8 	%rs449, [%rd222+835];
	st.local.u8 	[%rd223+49], %rs449;
$L__BB1_4616:
	add.s32 	%r1666, %r1666, 4;
	setp.ne.s32 	%p2947, %r1666, %r623;
	@%p2947 bra 	$L__BB1_4604;
	setp.eq.s32 	%p2948, %r622, 0;
	@%p2948 bra 	$L__BB1_4629;
	add.s32 	%r1279, %r625, 4;
	setp.lt.s32 	%p2949, %r1279, %r601;
	@%p2949 bra 	$L__BB1_4620;
	mov.b16 	%rs450, 88;
	st.local.u8 	[%rd223+50], %rs450;
	bra.uni 	$L__BB1_4621;
$L__BB1_4620:
	ld.global.u8 	%rs451, [%rd222+836];
	st.local.u8 	[%rd223+50], %rs451;
$L__BB1_4621:
	setp.eq.s32 	%p2950, %r622, 1;
	@%p2950 bra 	$L__BB1_4629;
	add.s32 	%r1280, %r625, 5;
	setp.lt.s32 	%p2951, %r1280, %r601;
	@%p2951 bra 	$L__BB1_4624;
	mov.b16 	%rs452, 88;
	st.local.u8 	[%rd223+51], %rs452;
	bra.uni 	$L__BB1_4625;
$L__BB1_4624:
	ld.global.u8 	%rs453, [%rd222+837];
	st.local.u8 	[%rd223+51], %rs453;
$L__BB1_4625:
	setp.eq.s32 	%p2952, %r622, 2;
	@%p2952 bra 	$L__BB1_4629;
	add.s32 	%r1281, %r625, 6;
	setp.lt.s32 	%p2953, %r1281, %r601;
	@%p2953 bra 	$L__BB1_4628;
	mov.b16 	%rs454, 88;
	st.local.u8 	[%rd223+52], %rs454;
	bra.uni 	$L__BB1_4629;
$L__BB1_4628:
	ld.global.u8 	%rs455, [%rd222+838];
	st.local.u8 	[%rd223+52], %rs455;
$L__BB1_4629:
	ld.param.s8 	%rs522, [_Z34enhanced_protein_kmer_match_kernelPK15TranslatedFramePKjiPK15ProteinDatabaseP12ProteinMatchPjjb_param_7];
	setp.eq.s16 	%p2954, %rs522, 0;
	cvt.u64.u32 	%rd2696, %r621;
	add.s64 	%rd2697, %rd6, %rd2696;
	mov.b16 	%rs564, 0;
	st.local.u8 	[%rd2697+46], %rs564;
	setp.gt.u32 	%p2955, %r617, 39;
	or.pred  	%p2956, %p2954, %p2955;
	@%p2956 bra 	$L__BB1_4878;
	sub.s16 	%rs169, %rs158, %rs566;
	sub.s16 	%rs458, %rs161, %rs567;
	min.u16 	%rs170, %rs169, 50;
	cvt.u32.u16 	%r627, %rs170;
	min.u16 	%rs459, %rs458, 50;
	cvt.u32.u16 	%r628, %rs459;
	setp.eq.s16 	%p2957, %rs169, 0;
	setp.eq.s16 	%p2958, %rs458, 0;
	or.pred  	%p2959, %p2957, %p2958;
	@%p2959 bra 	$L__BB1_4878;
	cvt.u64.u32 	%rd224, %r615;
	cvt.u64.u32 	%rd2698, %r616;
	add.s64 	%rd225, %rd215, %rd2698;
	setp.eq.s64 	%p2960, %rd214, 0;
	mov.f32 	%f301, 0f00000000;
	mov.b16 	%rs561, 0;
	mov.u16 	%rs562, %rs561;
	mov.u16 	%rs563, %rs561;
	@%p2960 bra 	$L__BB1_4876;
	add.s32 	%r1283, %r627, 1;
	add.s16 	%rs461, %rs170, 1;
	and.b16  	%rs462, %rs461, 15;
	and.b16  	%rs171, %rs461, 7;
	and.b32  	%r629, %r1283, 15;
	and.b32  	%r630, %r1283, 112;
	add.s16 	%rs172, %rs462, -1;
	and.b16  	%rs173, %rs461, 3;
	add.s16 	%rs174, %rs171, -1;
	mov.b32 	%r1667, 0;
$L__BB1_4633:
	mov.u32 	%r631, %r1667;
	setp.lt.u16 	%p2961, %rs169, 15;
	mul.wide.u32 	%rd2699, %r631, 204;
	add.s64 	%rd226, %rd3, %rd2699;
	mov.b32 	%r1670, 0;
	@%p2961 bra 	$L__BB1_4636;
	mov.b32 	%r1668, 0;
$L__BB1_4635:
	.pragma "nounroll";
	mul.wide.u32 	%rd2700, %r1668, 4;
	add.s64 	%rd2701, %rd226, %rd2700;
	mov.b32 	%r1286, 0;
	st.local.u32 	[%rd2701], %r1286;
	st.local.u32 	[%rd2701+4], %r1286;
	st.local.u32 	[%rd2701+8], %r1286;
	st.local.u32 	[%rd2701+12], %r1286;
	st.local.u32 	[%rd2701+16], %r1286;
	st.local.u32 	[%rd2701+20], %r1286;
	st.local.u32 	[%rd2701+24], %r1286;
	st.local.u32 	[%rd2701+28], %r1286;
	st.local.u32 	[%rd2701+32], %r1286;
	st.local.u32 	[%rd2701+36], %r1286;
	st.local.u32 	[%rd2701+40], %r1286;
	st.local.u32 	[%rd2701+44], %r1286;
	st.local.u32 	[%rd2701+48], %r1286;
	st.local.u32 	[%rd2701+52], %r1286;
	st.local.u32 	[%rd2701+56], %r1286;
	st.local.u32 	[%rd2701+60], %r1286;
	add.s32 	%r1668, %r1668, 16;
	setp.ne.s32 	%p2962, %r1668, %r630;
	mov.u32 	%r1670, %r630;
	@%p2962 bra 	$L__BB1_4635;
$L__BB1_4636:
	setp.eq.s32 	%p2963, %r629, 0;
	@%p2963 bra 	$L__BB1_4646;
	setp.lt.u16 	%p2964, %rs172, 7;
	@%p2964 bra 	$L__BB1_4639;
	mul.wide.u32 	%rd2702, %r1670, 4;
	add.s64 	%rd2703, %rd226, %rd2702;
	mov.b32 	%r1287, 0;
	st.local.u32 	[%rd2703], %r1287;
	st.local.u32 	[%rd2703+4], %r1287;
	st.local.u32 	[%rd2703+8], %r1287;
	st.local.u32 	[%rd2703+12], %r1287;
	st.local.u32 	[%rd2703+16], %r1287;
	st.local.u32 	[%rd2703+20], %r1287;
	st.local.u32 	[%rd2703+24], %r1287;
	st.local.u32 	[%rd2703+28], %r1287;
	add.s32 	%r1670, %r1670, 8;
$L__BB1_4639:
	setp.eq.s16 	%p2965, %rs171, 0;
	@%p2965 bra 	$L__BB1_4646;
	setp.lt.u16 	%p2966, %rs174, 3;
	@%p2966 bra 	$L__BB1_4642;
	mul.wide.u32 	%rd2704, %r1670, 4;
	add.s64 	%rd2705, %rd226, %rd2704;
	mov.b32 	%r1288, 0;
	st.local.u32 	[%rd2705], %r1288;
	st.local.u32 	[%rd2705+4], %r1288;
	st.local.u32 	[%rd2705+8], %r1288;
	st.local.u32 	[%rd2705+12], %r1288;
	add.s32 	%r1670, %r1670, 4;
$L__BB1_4642:
	setp.eq.s16 	%p2967, %rs173, 0;
	@%p2967 bra 	$L__BB1_4646;
	setp.eq.s16 	%p2968, %rs173, 1;
	mul.wide.u32 	%rd2706, %r1670, 4;
	add.s64 	%rd227, %rd226, %rd2706;
	mov.b32 	%r1289, 0;
	st.local.u32 	[%rd227], %r1289;
	@%p2968 bra 	$L__BB1_4646;
	setp.eq.s16 	%p2969, %rs173, 2;
	mov.b32 	%r1290, 0;
	st.local.u32 	[%rd227+4], %r1290;
	@%p2969 bra 	$L__BB1_4646;
	mov.b32 	%r1291, 0;
	st.local.u32 	[%rd227+8], %r1291;
$L__BB1_4646:
	add.s32 	%r1667, %r631, 1;
	setp.ne.s32 	%p2970, %r631, %r628;
	@%p2970 bra 	$L__BB1_4633;
	add.s64 	%rd228, %rd7, %rd224;
	max.u32 	%r640, %r628, 1;
	mov.f32 	%f301, 0f00000000;
	mov.b32 	%r1679, 0;
	mov.b32 	%r1672, 1;
	mov.u32 	%r1678, %r1679;
$L__BB1_4648:
	max.s32 	%r1294, %r1672, 16;
	add.s32 	%r1675, %r1294, -15;
	add.s32 	%r1295, %r1672, 15;
	min.s32 	%r645, %r627, %r1295;
	setp.gt.u32 	%p2971, %r1675, %r645;
	@%p2971 bra 	$L__BB1_4757;
	cvt.s64.s32 	%rd2707, %r1672;
	mul.wide.s32 	%rd2708, %r1672, 204;
	add.s64 	%rd2709, %rd3, %rd2708;
	add.s64 	%rd229, %rd2709, -204;
	add.s64 	%rd2710, %rd2707, %rd228;
	ld.global.u8 	%rs175, [%rd2710+831];
$L__BB1_4650:
	mov.u32 	%r646, %r1675;
	cvt.s64.s32 	%rd2712, %r646;
	mul.wide.s32 	%rd2713, %r646, 4;
	add.s64 	%rd230, %rd229, %rd2713;
	ld.local.f32 	%f65, [%rd230+-4];
	add.s64 	%rd2714, %rd225, %rd2712;
	ld.global.u8 	%rs463, [%rd2714+-1];
	mov.b64 	%rd3450, 0;
	setp.gt.s16 	%p2972, %rs463, 75;
	@%p2972 bra 	$L__BB1_4669;
	setp.gt.s16 	%p2988, %rs463, 68;
	@%p2988 bra 	$L__BB1_4660;
	setp.gt.s16 	%p2996, %rs463, 65;
	@%p2996 bra 	$L__BB1_4656;
	setp.eq.s16 	%p3000, %rs463, 42;
	@%p3000 bra 	$L__BB1_4702;
	setp.eq.s16 	%p3001, %rs463, 65;
	@%p3001 bra 	$L__BB1_4703;
$L__BB1_4655:
	mov.b64 	%rd3450, 22;
	bra.uni 	$L__BB1_4703;
$L__BB1_4656:
	setp.eq.s16 	%p2997, %rs463, 66;
	@%p2997 bra 	$L__BB1_4701;
	setp.eq.s16 	%p2998, %rs463, 67;
	@%p2998 bra 	$L__BB1_4700;
	setp.eq.s16 	%p2999, %rs463, 68;
	@%p2999 bra 	$L__BB1_4659;
	bra.uni 	$L__BB1_4655;
$L__BB1_4659:
	mov.b64 	%rd3450, 3;
	bra.uni 	$L__BB1_4703;
$L__BB1_4660:
	setp.gt.s16 	%p2989, %rs463, 71;
	@%p2989 bra 	$L__BB1_4665;
	setp.eq.s16 	%p2993, %rs463, 69;
	@%p2993 bra 	$L__BB1_4699;
	setp.eq.s16 	%p2994, %rs463, 70;
	@%p2994 bra 	$L__BB1_4698;
	setp.eq.s16 	%p2995, %rs463, 71;
	@%p2995 bra 	$L__BB1_4664;
	bra.uni 	$L__BB1_4655;
$L__BB1_4664:
	mov.b64 	%rd3450, 7;
	bra.uni 	$L__BB1_4703;
$L__BB1_4665:
	setp.eq.s16 	%p2990, %rs463, 72;
	@%p2990 bra 	$L__BB1_4697;
	setp.eq.s16 	%p2991, %rs463, 73;
	@%p2991 bra 	$L__BB1_4696;
	setp.eq.s16 	%p2992, %rs463, 75;
	@%p2992 bra 	$L__BB1_4668;
	bra.uni 	$L__BB1_4655;
$L__BB1_4668:
	mov.b64 	%rd3450, 11;
	bra.uni 	$L__BB1_4703;
$L__BB1_4669:
	setp.gt.s16 	%p2973, %rs463, 82;
	@%p2973 bra 	$L__BB1_4679;
	setp.gt.s16 	%p2981, %rs463, 79;
	@%p2981 bra 	$L__BB1_4675;
	setp.eq.s16 	%p2985, %rs463, 76;
	@%p2985 bra 	$L__BB1_4695;
	setp.eq.s16 	%p2986, %rs463, 77;
	@%p2986 bra 	$L__BB1_4694;
	setp.eq.s16 	%p2987, %rs463, 78;
	@%p2987 bra 	$L__BB1_4674;
	bra.uni 	$L__BB1_4655;
$L__BB1_4674:
	mov.b64 	%rd3450, 2;
	bra.uni 	$L__BB1_4703;
$L__BB1_4675:
	setp.eq.s16 	%p2982, %rs463, 80;
	@%p2982 bra 	$L__BB1_4693;
	setp.eq.s16 	%p2983, %rs463, 81;
	@%p2983 bra 	$L__BB1_4692;
	setp.eq.s16 	%p2984, %rs463, 82;
	@%p2984 bra 	$L__BB1_4678;
	bra.uni 	$L__BB1_4655;
$L__BB1_4678:
	mov.b64 	%rd3450, 1;
	bra.uni 	$L__BB1_4703;
$L__BB1_4679:
	setp.gt.s16 	%p2974, %rs463, 86;
	@%p2974 bra 	$L__BB1_4684;
	setp.eq.s16 	%p2978, %rs463, 83;
	@%p2978 bra 	$L__BB1_4691;
	setp.eq.s16 	%p2979, %rs463, 84;
	@%p2979 bra 	$L__BB1_4690;
	setp.eq.s16 	%p2980, %rs463, 86;
	@%p2980 bra 	$L__BB1_4683;
	bra.uni 	$L__BB1_4655;
$L__BB1_4683:
	mov.b64 	%rd3450, 19;
	bra.uni 	$L__BB1_4703;
$L__BB1_4684:
	setp.eq.s16 	%p2975, %rs463, 87;
	@%p2975 bra 	$L__BB1_4689;
	setp.eq.s16 	%p2976, %rs463, 90;
	@%p2976 bra 	$L__BB1_4688;
	setp.ne.s16 	%p2977, %rs463, 89;
	@%p2977 bra 	$L__BB1_4655;
	mov.b64 	%rd3450, 18;
	bra.uni 	$L__BB1_4703;
$L__BB1_4688:
	mov.b64 	%rd3450, 21;
	bra.uni 	$L__BB1_4703;
$L__BB1_4689:
	mov.b64 	%rd3450, 17;
	bra.uni 	$L__BB1_4703;
$L__BB1_4690:
	mov.b64 	%rd3450, 16;
	bra.uni 	$L__BB1_4703;
$L__BB1_4691:
	mov.b64 	%rd3450, 15;
	bra.uni 	$L__BB1_4703;
$L__BB1_4692:
	mov.b64 	%rd3450, 5;
	bra.uni 	$L__BB1_4703;
$L__BB1_4693:
	mov.b64 	%rd3450, 14;
	bra.uni 	$L__BB1_4703;
$L__BB1_4694:
	mov.b64 	%rd3450, 12;
	bra.uni 	$L__BB1_4703;
$L__BB1_4695:
	mov.b64 	%rd3450, 10;
	bra.uni 	$L__BB1_4703;
$L__BB1_4696:
	mov.b64 	%rd3450, 9;
	bra.uni 	$L__BB1_4703;
$L__BB1_4697:
	mov.b64 	%rd3450, 8;
	bra.uni 	$L__BB1_4703;
$L__BB1_4698:
	mov.b64 	%rd3450, 13;
	bra.uni 	$L__BB1_4703;
$L__BB1_4699:
	mov.b64 	%rd3450, 6;
	bra.uni 	$L__BB1_4703;
$L__BB1_4700:
	mov.b64 	%rd3450, 4;
	bra.uni 	$L__BB1_4703;
$L__BB1_4701:
	mov.b64 	%rd3450, 20;
	bra.uni 	$L__BB1_4703;
$L__BB1_4702:
	mov.b64 	%rd3450, 23;
$L__BB1_4703:
	mov.b64 	%rd3451, 0;
	setp.gt.s16 	%p3002, %rs175, 75;
	@%p3002 bra 	$L__BB1_4722;
	setp.gt.s16 	%p3018, %rs175, 68;
	@%p3018 bra 	$L__BB1_4713;
	setp.gt.s16 	%p3026, %rs175, 65;
	@%p3026 bra 	$L__BB1_4709;
	setp.eq.s16 	%p3030, %rs175, 42;
	@%p3030 bra 	$L__BB1_4755;
	setp.eq.s16 	%p3031, %rs175, 65;
	@%p3031 bra 	$L__BB1_4756;
$L__BB1_4708:
	mov.b64 	%rd3451, 528;
	bra.uni 	$L__BB1_4756;
$L__BB1_4709:
	setp.eq.s16 	%p3027, %rs175, 66;
	@%p3027 bra 	$L__BB1_4754;
	setp.eq.s16 	%p3028, %rs175, 67;
	@%p3028 bra 	$L__BB1_4753;
	setp.eq.s16 	%p3029, %rs175, 68;
	@%p3029 bra 	$L__BB1_4712;
	bra.uni 	$L__BB1_4708;
$L__BB1_4712:
	mov.b64 	%rd3451, 72;
	bra.uni 	$L__BB1_4756;
$L__BB1_4713:
	setp.gt.s16 	%p3019, %rs175, 71;
	@%p3019 bra 	$L__BB1_4718;
	setp.eq.s16 	%p3023, %rs175, 69;
	@%p3023 bra 	$L__BB1_4752;
	setp.eq.s16 	%p3024, %rs175, 70;
	@%p3024 bra 	$L__BB1_4751;
	setp.eq.s16 	%p3025, %rs175, 71;
	@%p3025 bra 	$L__BB1_4717;
	bra.uni 	$L__BB1_4708;
$L__BB1_4717:
	mov.b64 	%rd3451, 168;
	bra.uni 	$L__BB1_4756;
$L__BB1_4718:
	setp.eq.s16 	%p3020, %rs175, 72;
	@%p3020 bra 	$L__BB1_4750;
	setp.eq.s16 	%p3021, %rs175, 73;
	@%p3021 bra 	$L__BB1_4749;
	setp.eq.s16 	%p3022, %rs175, 75;
	@%p3022 bra 	$L__BB1_4721;
	bra.uni 	$L__BB1_4708;
$L__BB1_4721:
	mov.b64 	%rd3451, 264;
	bra.uni 	$L__BB1_4756;
$L__BB1_4722:
	setp.gt.s16 	%p3003, %rs175, 82;
	@%p3003 bra 	$L__BB1_4732;
	setp.gt.s16 	%p3011, %rs175, 79;
	@%p3011 bra 	$L__BB1_4728;
	setp.eq.s16 	%p3015, %rs175, 76;
	@%p3015 bra 	$L__BB1_4748;
	setp.eq.s16 	%p3016, %rs175, 77;
	@%p3016 bra 	$L__BB1_4747;
	setp.eq.s16 	%p3017, %rs175, 78;
	@%p3017 bra 	$L__BB1_4727;
	bra.uni 	$L__BB1_4708;
$L__BB1_4727:
	mov.b64 	%rd3451, 48;
	bra.uni 	$L__BB1_4756;
$L__BB1_4728:
	setp.eq.s16 	%p3012, %rs175, 80;
	@%p3012 bra 	$L__BB1_4746;
	setp.eq.s16 	%p3013, %rs175, 81;
	@%p3013 bra 	$L__BB1_4745;
	setp.eq.s16 	%p3014, %rs175, 82;
	@%p3014 bra 	$L__BB1_4731;
	bra.uni 	$L__BB1_4708;
$L__BB1_4731:
	mov.b64 	%rd3451, 24;
	bra.uni 	$L__BB1_4756;
$L__BB1_4732:
	setp.gt.s16 	%p3004, %rs175, 86;
	@%p3004 bra 	$L__BB1_4737;
	setp.eq.s16 	%p3008, %rs175, 83;
	@%p3008 bra 	$L__BB1_4744;
	setp.eq.s16 	%p3009, %rs175, 84;
	@%p3009 bra 	$L__BB1_4743;
	setp.eq.s16 	%p3010, %rs175, 86;
	@%p3010 bra 	$L__BB1_4736;
	bra.uni 	$L__BB1_4708;
$L__BB1_4736:
	mov.b64 	%rd3451, 456;
	bra.uni 	$L__BB1_4756;
$L__BB1_4737:
	setp.eq.s16 	%p3005, %rs175, 87;
	@%p3005 bra 	$L__BB1_4742;
	setp.eq.s16 	%p3006, %rs175, 90;
	@%p3006 bra 	$L__BB1_4741;
	setp.ne.s16 	%p3007, %rs175, 89;
	@%p3007 bra 	$L__BB1_4708;
	mov.b64 	%rd3451, 432;
	bra.uni 	$L__BB1_4756;
$L__BB1_4741:
	mov.b64 	%rd3451, 504;
	bra.uni 	$L__BB1_4756;
$L__BB1_4742:
	mov.b64 	%rd3451, 408;
	bra.uni 	$L__BB1_4756;
$L__BB1_4743:
	mov.b64 	%rd3451, 384;
	bra.uni 	$L__BB1_4756;
$L__BB1_4744:
	mov.b64 	%rd3451, 360;
	bra.uni 	$L__BB1_4756;
$L__BB1_4745:
	mov.b64 	%rd3451, 120;
	bra.uni 	$L__BB1_4756;
$L__BB1_4746:
	mov.b64 	%rd3451, 336;
	bra.uni 	$L__BB1_4756;
$L__BB1_4747:
	mov.b64 	%rd3451, 288;
	bra.uni 	$L__BB1_4756;
$L__BB1_4748:
	mov.b64 	%rd3451, 240;
	bra.uni 	$L__BB1_4756;
$L__BB1_4749:
	mov.b64 	%rd3451, 216;
	bra.uni 	$L__BB1_4756;
$L__BB1_4750:
	mov.b64 	%rd3451, 192;
	bra.uni 	$L__BB1_4756;
$L__BB1_4751:
	mov.b64 	%rd3451, 312;
	bra.uni 	$L__BB1_4756;
$L__BB1_4752:
	mov.b64 	%rd3451, 144;
	bra.uni 	$L__BB1_4756;
$L__BB1_4753:
	mov.b64 	%rd3451, 96;
	bra.uni 	$L__BB1_4756;
$L__BB1_4754:
	mov.b64 	%rd3451, 480;
	bra.uni 	$L__BB1_4756;
$L__BB1_4755:
	mov.b64 	%rd3451, 552;
$L__BB1_4756:
	add.s64 	%rd2762, %rd3451, %rd3450;
	shl.b64 	%rd2763, %rd2762, 2;
	mov.u64 	%rd2764, BLOSUM62_SCORES;
	add.s64 	%rd2765, %rd2764, %rd2763;
	ld.const.f32 	%f221, [%rd2765];
	add.f32 	%f222, %f65, %f221;
	ld.local.f32 	%f223, [%rd230];
	add.f32 	%f224, %f223, 0fC0400000;
	ld.local.f32 	%f225, [%rd230+200];
	add.f32 	%f226, %f225, 0fC0400000;
	max.f32 	%f227, %f224, %f226;
	max.f32 	%f228, %f222, %f227;
	max.f32 	%f229, %f228, 0f00000000;
	st.local.f32 	[%rd230+204], %f229;
	setp.gt.f32 	%p3032, %f229, %f301;
	selp.f32 	%f301, %f229, %f301, %p3032;
	selp.b32 	%r1678, %r1672, %r1678, %p3032;
	selp.b32 	%r1679, %r646, %r1679, %p3032;
	add.s32 	%r1675, %r646, 1;
	setp.lt.u32 	%p3033, %r646, %r645;
	@%p3033 bra 	$L__BB1_4650;
$L__BB1_4757:
	add.s32 	%r654, %r1672, 1;
	setp.ne.s32 	%p3034, %r1672, %r640;
	mov.u32 	%r1672, %r654;
	@%p3034 bra 	$L__BB1_4648;
	mov.b32 	%r1682, 0;
	mov.u32 	%r1683, %r1678;
	mov.u32 	%r1684, %r1679;
$L__BB1_4759:
	min.s32 	%r1297, %r1678, %r1679;
	setp.gt.s32 	%p23, %r1297, 0;
	setp.lt.s32 	%p3036, %r1297, 1;
	mul.wide.u32 	%rd2766, %r1678, 204;
	add.s64 	%rd233, %rd3, %rd2766;
	mul.wide.u32 	%rd2767, %r1679, 4;
	add.s64 	%rd234, %rd233, %rd2767;
	mov.pred 	%p3736, 0;
	@%p3036 bra 	$L__BB1_4761;
	ld.local.f32 	%f230, [%rd234];
	setp.gt.f32 	%p3736, %f230, 0f00000000;
$L__BB1_4761:
	setp.gt.u32 	%p3037, %r1682, 49;
	not.pred 	%p3038, %p3736;
	or.pred  	%p3039, %p3038, %p3037;
	@%p3039 bra 	$L__BB1_4875;
	@%p23 bra 	$L__BB1_4765;
	setp.lt.s32 	%p3040, %r1678, 1;
	@%p3040 bra 	$L__BB1_4873;
	mul.wide.s32 	%rd2768, %r1679, 4;
	add.s64 	%rd2769, %rd233, %rd2768;
	ld.local.f32 	%f302, [%rd2769];
	bra.uni 	$L__BB1_4872;
$L__BB1_4765:
	ld.local.f32 	%f302, [%rd234];
	add.s32 	%r1685, %r1678, -1;
	cvt.u64.u32 	%rd2771, %r1685;
	mul.wide.u32 	%rd2772, %r1685, 204;
	add.s64 	%rd2773, %rd3, %rd2772;
	add.s32 	%r1686, %r1679, -1;
	cvt.u64.u32 	%rd2774, %r1686;
	mul.wide.u32 	%rd2775, %r1686, 4;
	add.s64 	%rd2776, %rd2773, %rd2775;
	ld.local.f32 	%f70, [%rd2776];
	add.s64 	%rd2777, %rd228, %rd2771;
	ld.global.u8 	%rs176, [%rd2777+832];
	add.s64 	%rd2778, %rd225, %rd2774;
	ld.global.u8 	%rs464, [%rd2778];
	mov.b64 	%rd3452, 0;
	setp.gt.s16 	%p3041, %rs464, 75;
	@%p3041 bra 	$L__BB1_4784;
	setp.gt.s16 	%p3057, %rs464, 68;
	@%p3057 bra 	$L__BB1_4775;
	setp.gt.s16 	%p3065, %rs464, 65;
	@%p3065 bra 	$L__BB1_4771;
	setp.eq.s16 	%p3069, %rs464, 42;
	@%p3069 bra 	$L__BB1_4817;
	setp.eq.s16 	%p3070, %rs464, 65;
	@%p3070 bra 	$L__BB1_4818;
$L__BB1_4770:
	mov.b64 	%rd3452, 22;
	bra.uni 	$L__BB1_4818;
$L__BB1_4771:
	setp.eq.s16 	%p3066, %rs464, 66;
	@%p3066 bra 	$L__BB1_4816;
	setp.eq.s16 	%p3067, %rs464, 67;
	@%p3067 bra 	$L__BB1_4815;
	setp.eq.s16 	%p3068, %rs464, 68;
	@%p3068 bra 	$L__BB1_4774;
	bra.uni 	$L__BB1_4770;
$L__BB1_4774:
	mov.b64 	%rd3452, 3;
	bra.uni 	$L__BB1_4818;
$L__BB1_4775:
	setp.gt.s16 	%p3058, %rs464, 71;
	@%p3058 bra 	$L__BB1_4780;
	setp.eq.s16 	%p3062, %rs464, 69;
	@%p3062 bra 	$L__BB1_4814;
	setp.eq.s16 	%p3063, %rs464, 70;
	@%p3063 bra 	$L__BB1_4813;
	setp.eq.s16 	%p3064, %rs464, 71;
	@%p3064 bra 	$L__BB1_4779;
	bra.uni 	$L__BB1_4770;
$L__BB1_4779:
	mov.b64 	%rd3452, 7;
	bra.uni 	$L__BB1_4818;
$L__BB1_4780:
	setp.eq.s16 	%p3059, %rs464, 72;
	@%p3059 bra 	$L__BB1_4812;
	setp.eq.s16 	%p3060, %rs464, 73;
	@%p3060 bra 	$L__BB1_4811;
	setp.eq.s16 	%p3061, %rs464, 75;
	@%p3061 bra 	$L__BB1_4783;
	bra.uni 	$L__BB1_4770;
$L__BB1_4783:
	mov.b64 	%rd3452, 11;
	bra.uni 	$L__BB1_4818;
$L__BB1_4784:
	setp.gt.s16 	%p3042, %rs464, 82;
	@%p3042 bra 	$L__BB1_4794;
	setp.gt.s16 	%p3050, %rs464, 79;
	@%p3050 bra 	$L__BB1_4790;
	setp.eq.s16 	%p3054, %rs464, 76;
	@%p3054 bra 	$L__BB1_4810;
	setp.eq.s16 	%p3055, %rs464, 77;
	@%p3055 bra 	$L__BB1_4809;
	setp.eq.s16 	%p3056, %rs464, 78;
	@%p3056 bra 	$L__BB1_4789;
	bra.uni 	$L__BB1_4770;
$L__BB1_4789:
	mov.b64 	%rd3452, 2;
	bra.uni 	$L__BB1_4818;
$L__BB1_4790:
	setp.eq.s16 	%p3051, %rs464, 80;
	@%p3051 bra 	$L__BB1_4808;
	setp.eq.s16 	%p3052, %rs464, 81;
	@%p3052 bra 	$L__BB1_4807;
	setp.eq.s16 	%p3053, %rs464, 82;
	@%p3053 bra 	$L__BB1_4793;
	bra.uni 	$L__BB1_4770;
$L__BB1_4793:
	mov.b64 	%rd3452, 1;
	bra.uni 	$L__BB1_4818;
$L__BB1_4794:
	setp.gt.s16 	%p3043, %rs464, 86;
	@%p3043 bra 	$L__BB1_4799;
	setp.eq.s16 	%p3047, %rs464, 83;
	@%p3047 bra 	$L__BB1_4806;
	setp.eq.s16 	%p3048, %rs464, 84;
	@%p3048 bra 	$L__BB1_4805;
	setp.eq.s16 	%p3049, %rs464, 86;
	@%p3049 bra 	$L__BB1_4798;
	bra.uni 	$L__BB1_4770;
$L__BB1_4798:
	mov.b64 	%rd3452, 19;
	bra.uni 	$L__BB1_4818;
$L__BB1_4799:
	setp.eq.s16 	%p3044, %rs464, 87;
	@%p3044 bra 	$L__BB1_4804;
	setp.eq.s16 	%p3045, %rs464, 90;
	@%p3045 bra 	$L__BB1_4803;
	setp.ne.s16 	%p3046, %rs464, 89;
	@%p3046 bra 	$L__BB1_4770;
	mov.b64 	%rd3452, 18;
	bra.uni 	$L__BB1_4818;
$L__BB1_4803:
	mov.b64 	%rd3452, 21;
	bra.uni 	$L__BB1_4818;
$L__BB1_4804:
	mov.b64 	%rd3452, 17;
	bra.uni 	$L__BB1_4818;
$L__BB1_4805:
	mov.b64 	%rd3452, 16;
	bra.uni 	$L__BB1_4818;
$L__BB1_4806:
	mov.b64 	%rd3452, 15;
	bra.uni 	$L__BB1_4818;
$L__BB1_4807:
	mov.b64 	%rd3452, 5;
	bra.uni 	$L__BB1_4818;
$L__BB1_4808:
	mov.b64 	%rd3452, 14;
	bra.uni 	$L__BB1_4818;
$L__BB1_4809:
	mov.b64 	%rd3452, 12;
	bra.uni 	$L__BB1_4818;
$L__BB1_4810:
	mov.b64 	%rd3452, 10;
	bra.uni 	$L__BB1_4818;
$L__BB1_4811:
	mov.b64 	%rd3452, 9;
	bra.uni 	$L__BB1_4818;
$L__BB1_4812:
	mov.b64 	%rd3452, 8;
	bra.uni 	$L__BB1_4818;
$L__BB1_4813:
	mov.b64 	%rd3452, 13;
	bra.uni 	$L__BB1_4818;
$L__BB1_4814:
	mov.b64 	%rd3452, 6;
	bra.uni 	$L__BB1_4818;
$L__BB1_4815:
	mov.b64 	%rd3452, 4;
	bra.uni 	$L__BB1_4818;
$L__BB1_4816:
	mov.b64 	%rd3452, 20;
	bra.uni 	$L__BB1_4818;
$L__BB1_4817:
	mov.b64 	%rd3452, 23;
$L__BB1_4818:
	mov.b64 	%rd3453, 0;
	setp.gt.s16 	%p3071, %rs176, 75;
	@%p3071 bra 	$L__BB1_4837;
	setp.gt.s16 	%p3087, %rs176, 68;
	@%p3087 bra 	$L__BB1_4828;
	setp.gt.s16 	%p3095, %rs176, 65;
	@%p3095 bra 	$L__BB1_4824;
	setp.eq.s16 	%p3099, %rs176, 42;
	@%p3099 bra 	$L__BB1_4870;
	setp.eq.s16 	%p3100, %rs176, 65;
	@%p3100 bra 	$L__BB1_4871;
$L__BB1_4823:
	mov.b64 	%rd3453, 528;
	bra.uni 	$L__BB1_4871;
$L__BB1_4824:
	setp.eq.s16 	%p3096, %rs176, 66;
	@%p3096 bra 	$L__BB1_4869;
	setp.eq.s16 	%p3097, %rs176, 67;
	@%p3097 bra 	$L__BB1_4868;
	setp.eq.s16 	%p3098, %rs176, 68;
	@%p3098 bra 	$L__BB1_4827;
	bra.uni 	$L__BB1_4823;
$L__BB1_4827:
	mov.b64 	%rd3453, 72;
	bra.uni 	$L__BB1_4871;
$L__BB1_4828:
	setp.gt.s16 	%p3088, %rs176, 71;
	@%p3088 bra 	$L__BB1_4833;
	setp.eq.s16 	%p3092, %rs176, 69;
	@%p3092 bra 	$L__BB1_4867;
	setp.eq.s16 	%p3093, %rs176, 70;
	@%p3093 bra 	$L__BB1_4866;
	setp.eq.s16 	%p3094, %rs176, 71;
	@%p3094 bra 	$L__BB1_4832;
	bra.uni 	$L__BB1_4823;
$L__BB1_4832:
	mov.b64 	%rd3453, 168;
	bra.uni 	$L__BB1_4871;
$L__BB1_4833:
	setp.eq.s16 	%p3089, %rs176, 72;
	@%p3089 bra 	$L__BB1_4865;
	setp.eq.s16 	%p3090, %rs176, 73;
	@%p3090 bra 	$L__BB1_4864;
	setp.eq.s16 	%p3091, %rs176, 75;
	@%p3091 bra 	$L__BB1_4836;
	bra.uni 	$L__BB1_4823;
$L__BB1_4836:
	mov.b64 	%rd3453, 264;
	bra.uni 	$L__BB1_4871;
$L__BB1_4837:
	setp.gt.s16 	%p3072, %rs176, 82;
	@%p3072 bra 	$L__BB1_4847;
	setp.gt.s16 	%p3080, %rs176, 79;
	@%p3080 bra 	$L__BB1_4843;
	setp.eq.s16 	%p3084, %rs176, 76;
	@%p3084 bra 	$L__BB1_4863;
	setp.eq.s16 	%p3085, %rs176, 77;
	@%p3085 bra 	$L__BB1_4862;
	setp.eq.s16 	%p3086, %rs176, 78;
	@%p3086 bra 	$L__BB1_4842;
	bra.uni 	$L__BB1_4823;
$L__BB1_4842:
	mov.b64 	%rd3453, 48;
	bra.uni 	$L__BB1_4871;
$L__BB1_4843:
	setp.eq.s16 	%p3081, %rs176, 80;
	@%p3081 bra 	$L__BB1_4861;
	setp.eq.s16 	%p3082, %rs176, 81;
	@%p3082 bra 	$L__BB1_4860;
	setp.eq.s16 	%p3083, %rs176, 82;
	@%p3083 bra 	$L__BB1_4846;
	bra.uni 	$L__BB1_4823;
$L__BB1_4846:
	mov.b64 	%rd3453, 24;
	bra.uni 	$L__BB1_4871;
$L__BB1_4847:
	setp.gt.s16 	%p3073, %rs176, 86;
	@%p3073 bra 	$L__BB1_4852;
	setp.eq.s16 	%p3077, %rs176, 83;
	@%p3077 bra 	$L__BB1_4859;
	setp.eq.s16 	%p3078, %rs176, 84;
	@%p3078 bra 	$L__BB1_4858;
	setp.eq.s16 	%p3079, %rs176, 86;
	@%p3079 bra 	$L__BB1_4851;
	bra.uni 	$L__BB1_4823;
$L__BB1_4851:
	mov.b64 	%rd3453, 456;
	bra.uni 	$L__BB1_4871;
$L__BB1_4852:
	setp.eq.s16 	%p3074, %rs176, 87;
	@%p3074 bra 	$L__BB1_4857;
	setp.eq.s16 	%p3075, %rs176, 90;
	@%p3075 bra 	$L__BB1_4856;
	setp.ne.s16 	%p3076, %rs176, 89;
	@%p3076 bra 	$L__BB1_4823;
	mov.b64 	%rd3453, 432;
	bra.uni 	$L__BB1_4871;
$L__BB1_4856:
	mov.b64 	%rd3453, 504;
	bra.uni 	$L__BB1_4871;
$L__BB1_4857:
	mov.b64 	%rd3453, 408;
	bra.uni 	$L__BB1_4871;
$L__BB1_4858:
	mov.b64 	%rd3453, 384;
	bra.uni 	$L__BB1_4871;
$L__BB1_4859:
	mov.b64 	%rd3453, 360;
	bra.uni 	$L__BB1_4871;
$L__BB1_4860:
	mov.b64 	%rd3453, 120;
	bra.uni 	$L__BB1_4871;
$L__BB1_4861:
	mov.b64 	%rd3453, 336;
	bra.uni 	$L__BB1_4871;
$L__BB1_4862:
	mov.b64 	%rd3453, 288;
	bra.uni 	$L__BB1_4871;
$L__BB1_4863:
	mov.b64 	%rd3453, 240;
	bra.uni 	$L__BB1_4871;
$L__BB1_4864:
	mov.b64 	%rd3453, 216;
	bra.uni 	$L__BB1_4871;
$L__BB1_4865:
	mov.b64 	%rd3453, 192;
	bra.uni 	$L__BB1_4871;
$L__BB1_4866:
	mov.b64 	%rd3453, 312;
	bra.uni 	$L__BB1_4871;
$L__BB1_4867:
	mov.b64 	%rd3453, 144;
	bra.uni 	$L__BB1_4871;
$L__BB1_4868:
	mov.b64 	%rd3453, 96;
	bra.uni 	$L__BB1_4871;
$L__BB1_4869:
	mov.b64 	%rd3453, 480;
	bra.uni 	$L__BB1_4871;
$L__BB1_4870:
	mov.b64 	%rd3453, 552;
$L__BB1_4871:
	add.s64 	%rd2826, %rd3453, %rd3452;
	shl.b64 	%rd2827, %rd2826, 2;
	mov.u64 	%rd2828, BLOSUM62_SCORES;
	add.s64 	%rd2829, %rd2828, %rd2827;
	ld.const.f32 	%f231, [%rd2829];
	add.f32 	%f232, %f70, %f231;
	setp.eq.f32 	%p3101, %f302, %f232;
	mov.u32 	%r1687, %r1685;
	mov.u32 	%r1688, %r1686;
	@%p3101 bra 	$L__BB1_5861;
$L__BB1_4872:
	add.s32 	%r1685, %r1678, -1;
	mul.wide.u32 	%rd2830, %r1685, 204;
	add.s64 	%rd2831, %rd3, %rd2830;
	mul.wide.s32 	%rd2832, %r1679, 4;
	add.s64 	%rd2833, %rd2831, %rd2832;
	ld.local.f32 	%f233, [%rd2833];
	add.f32 	%f234, %f233, 0fC0400000;
	setp.eq.f32 	%p3102, %f302, %f234;
	mov.u32 	%r1686, %r1679;
	mov.u32 	%r1687, %r1685;
	mov.u32 	%r1688, %r1684;
	@%p3102 bra 	$L__BB1_5861;
$L__BB1_4873:
	setp.lt.s32 	%p3103, %r1679, 1;
	@%p3103 bra 	$L__BB1_4875;
	mul.wide.s32 	%rd2834, %r1678, 204;
	add.s64 	%rd2835, %rd3, %rd2834;
	mul.wide.u32 	%rd2836, %r1679, 4;
	add.s64 	%rd2837, %rd2835, %rd2836;
	ld.local.f32 	%f235, [%rd2837];
	add.s32 	%r1686, %r1679, -1;
	mul.wide.u32 	%rd2838, %r1686, 4;
	add.s64 	%rd2839, %rd2835, %rd2838;
	ld.local.f32 	%f236, [%rd2839];
	add.f32 	%f237, %f236, 0fC0400000;
	setp.eq.f32 	%p3104, %f235, %f237;
	mov.u32 	%r1685, %r1678;
	mov.u32 	%r1687, %r1683;
	mov.u32 	%r1688, %r1686;
	@%p3104 bra 	$L__BB1_5861;
$L__BB1_4875:
	cvt.u16.u32 	%rs561, %r1683;
	cvt.u16.u32 	%rs562, %r1684;
	cvt.u16.u32 	%rs563, %r1682;
$L__BB1_4876:
	add.f32 	%f238, %f304, 0f41200000;
	setp.leu.f32 	%p3105, %f301, %f238;
	mov.b16 	%rs564, 0;
	@%p3105 bra 	$L__BB1_4878;
	st.local.f32 	[%rd6+28], %f301;
	add.s16 	%rs567, %rs561, %rs567;
	add.s16 	%rs566, %rs562, %rs566;
	mov.b32 	%r1298, {%rs567, %rs566};
	st.local.u32 	[%rd6+20], %r1298;
	st.local.u16 	[%rd6+24], %rs563;
	cvt.rn.f32.u16 	%f239, %rs563;
	mul.f32 	%f240, %f239, 0f40400000;
	div.rn.f32 	%f305, %f301, %f240;
	st.local.f32 	[%rd6+32], %f305;
	mov.b16 	%rs564, 1;
	st.local.u8 	[%rd6+44], %rs564;
	add.s16 	%rs565, %rs566, %rs563;
	mov.b32 	%r1299, {%rs566, %rs565};
	st.local.u32 	[%rd6+40], %r1299;
	mov.f32 	%f304, %f301;
	mov.u16 	%rs568, %rs563;
$L__BB1_4878:
	setp.ltu.f32 	%p3106, %f305, 0f3F400000;
	setp.lt.u16 	%p3107, %rs568, 12;
	or.pred  	%p3108, %p3106, %p3107;
	@%p3108 bra 	$L__BB1_4880;
	ld.param.u64 	%rd3364, [_Z34enhanced_protein_kmer_match_kernelPK15TranslatedFramePKjiPK15ProteinDatabaseP12ProteinMatchPjjb_param_4];
	cvt.u64.u32 	%rd2840, %r1742;
	mul.lo.s32 	%r1300, %r807, %r1;
	cvt.u64.u32 	%rd2841, %r1300;
	add.s64 	%rd2842, %rd2840, %rd2841;
	cvta.to.global.u64 	%rd2843, %rd3364;
	mad.lo.s64 	%rd2844, %rd2842, 100, %rd2843;
	ld.local.v2.u8 	{%rs468, %rs469}, [%rd6+46];
	ld.local.u32 	%r1301, [%rd6+48];
	ld.local.u32 	%r1302, [%rd6+52];
	ld.local.u32 	%r1303, [%rd6+56];
	ld.local.u32 	%r1304, [%rd6+60];
	ld.local.u32 	%r1305, [%rd6+64];
	ld.local.u32 	%r1306, [%rd6+68];
	ld.local.u32 	%r1307, [%rd6+72];
	ld.local.u32 	%r1308, [%rd6+76];
	ld.local.u32 	%r1309, [%rd6+80];
	ld.local.u32 	%r1310, [%rd6+84];
	ld.local.u32 	%r1311, [%rd6+88];
	ld.local.u32 	%r1312, [%rd6+92];
	ld.local.u32 	%r1313, [%rd6+96];
	st.global.u32 	[%rd2844], %r1;
	st.global.u8 	[%rd2844+4], %rs164;
	st.global.u32 	[%rd2844+8], %r579;
	st.global.u32 	[%rd2844+12], %r618;
	st.global.u32 	[%rd2844+16], %r619;
	mov.b32 	%r1314, {%rs567, %rs566};
	st.global.u32 	[%rd2844+20], %r1314;
	st.global.u16 	[%rd2844+24], %rs568;
	st.global.f32 	[%rd2844+28], %f304;
	st.global.f32 	[%rd2844+32], %f305;
	st.global.u32 	[%rd2844+36], %r620;
	mov.b32 	%r1315, {%rs566, %rs565};
	st.global.u32 	[%rd2844+40], %r1315;
	cvt.u32.u16 	%r1316, %rs469;
	cvt.u32.u16 	%r1317, %rs468;
	prmt.b32 	%r1318, %r1317, %r1316, 0x3340U;
	cvt.u32.u16 	%r1319, %rs564;
	prmt.b32 	%r1320, %r1319, 0, 0x3340U;
	prmt.b32 	%r1321, %r1320, %r1318, 0x5410U;
	st.global.u32 	[%rd2844+44], %r1321;
	st.global.u32 	[%rd2844+48], %r1301;
	st.global.u32 	[%rd2844+52], %r1302;
	st.global.u32 	[%rd2844+56], %r1303;
	st.global.u32 	[%rd2844+60], %r1304;
	st.global.u32 	[%rd2844+64], %r1305;
	st.global.u32 	[%rd2844+68], %r1306;
	st.global.u32 	[%rd2844+72], %r1307;
	st.global.u32 	[%rd2844+76], %r1308;
	st.global.u32 	[%rd2844+80], %r1309;
	st.global.u32 	[%rd2844+84], %r1310;
	st.global.u32 	[%rd2844+88], %r1311;
	st.global.u32 	[%rd2844+92], %r1312;
	st.global.u32 	[%rd2844+96], %r1313;
	add.s32 	%r1742, %r1742, 1;
$L__BB1_4880:
	add.s32 	%r1648, %r1648, 1;
	setp.lt.s32 	%p3109, %r1648, %r1646;
	setp.lt.u32 	%p3110, %r1742, %r807;
	and.pred  	%p3111, %p3109, %p3110;
	@%p3111 bra 	$L__BB1_4362;
$L__BB1_4881:
	setp.eq.s32 	%p3112, %r2, 5;
	@%p3112 bra 	$L__BB1_5856;
	ld.global.u8 	%rs470, [%rd7+1246];
	setp.eq.s16 	%p3113, %rs470, 0;
	@%p3113 bra 	$L__BB1_5856;
	ld.global.u16 	%rs191, [%rd7+1240];
	setp.lt.u16 	%p3114, %rs191, 8;
	@%p3114 bra 	$L__BB1_5856;
	ld.global.u64 	%rd237, [%rd1+16];
	setp.eq.s64 	%p3115, %rd237, 0;
	mov.b32 	%r1699, 0;
	@%p3115 bra 	$L__BB1_5335;
	add.s64 	%rd238, %rd7, 1040;
	ld.global.u8 	%rs193, [%rd7+1040];
	ld.global.u32 	%r673, [%rd1+4];
	add.s32 	%r674, %r673, -1;
	cvta.to.global.u64 	%rd239, %rd237;
	cvt.u32.u16 	%r675, %rs191;
	mov.b32 	%r1691, 0;
	mov.u32 	%r1699, %r1691;
$L__BB1_4886:
	mov.b64 	%rd3454, 0;
	setp.gt.s16 	%p3116, %rs193, 75;
	@%p3116 bra 	$L__BB1_4905;
	setp.gt.s16 	%p3132, %rs193, 68;
	@%p3132 bra 	$L__BB1_4896;
	setp.gt.s16 	%p3140, %rs193, 65;
	@%p3140 bra 	$L__BB1_4892;
	setp.eq.s16 	%p3144, %rs193, 42;
	@%p3144 bra 	$L__BB1_4938;
	setp.eq.s16 	%p3145, %rs193, 65;
	@%p3145 bra 	$L__BB1_4939;
$L__BB1_4891:
	mov.b64 	%rd3454, 682;
	bra.uni 	$L__BB1_4939;
$L__BB1_4892:
	setp.eq.s16 	%p3141, %rs193, 66;
	@%p3141 bra 	$L__BB1_4937;
	setp.eq.s16 	%p3142, %rs193, 67;
	@%p3142 bra 	$L__BB1_4936;
	setp.eq.s16 	%p3143, %rs193, 68;
	@%p3143 bra 	$L__BB1_4895;
	bra.uni 	$L__BB1_4891;
$L__BB1_4895:
	mov.b64 	%rd3454, 93;
	bra.uni 	$L__BB1_4939;
$L__BB1_4896:
	setp.gt.s16 	%p3133, %rs193, 71;
	@%p3133 bra 	$L__BB1_4901;
	setp.eq.s16 	%p3137, %rs193, 69;
	@%p3137 bra 	$L__BB1_4935;
	setp.eq.s16 	%p3138, %rs193, 70;
	@%p3138 bra 	$L__BB1_4934;
	setp.eq.s16 	%p3139, %rs193, 71;
	@%p3139 bra 	$L__BB1_4900;
	bra.uni 	$L__BB1_4891;
$L__BB1_4900:
	mov.b64 	%rd3454, 217;
	bra.uni 	$L__BB1_4939;
$L__BB1_4901:
	setp.eq.s16 	%p3134, %rs193, 72;
	@%p3134 bra 	$L__BB1_4933;
	setp.eq.s16 	%p3135, %rs193, 73;
	@%p3135 bra 	$L__BB1_4932;
	setp.eq.s16 	%p3136, %rs193, 75;
	@%p3136 bra 	$L__BB1_4904;
	bra.uni 	$L__BB1_4891;
$L__BB1_4904:
	mov.b64 	%rd3454, 341;
	bra.uni 	$L__BB1_4939;
$L__BB1_4905:
	setp.gt.s16 	%p3117, %rs193, 82;
	@%p3117 bra 	$L__BB1_4915;
	setp.gt.s16 	%p3125, %rs193, 79;
	@%p3125 bra 	$L__BB1_4911;
	setp.eq.s16 	%p3129, %rs193, 76;
	@%p3129 bra 	$L__BB1_4931;
	setp.eq.s16 	%p3130, %rs193, 77;
	@%p3130 bra 	$L__BB1_4930;
	setp.eq.s16 	%p3131, %rs193, 78;
	@%p3131 bra 	$L__BB1_4910;
	bra.uni 	$L__BB1_4891;
$L__BB1_4910:
	mov.b64 	%rd3454, 62;
	bra.uni 	$L__BB1_4939;
$L__BB1_4911:
	setp.eq.s16 	%p3126, %rs193, 80;
	@%p3126 bra 	$L__BB1_4929;
	setp.eq.s16 	%p3127, %rs193, 81;
	@%p3127 bra 	$L__BB1_4928;
	setp.eq.s16 	%p3128, %rs193, 82;
	@%p3128 bra 	$L__BB1_4914;
	bra.uni 	$L__BB1_4891;
$L__BB1_4914:
	mov.b64 	%rd3454, 31;
	bra.uni 	$L__BB1_4939;
$L__BB1_4915:
	setp.gt.s16 	%p3118, %rs193, 86;
	@%p3118 bra 	$L__BB1_4920;
	setp.eq.s16 	%p3122, %rs193, 83;
	@%p3122 bra 	$L__BB1_4927;
	setp.eq.s16 	%p3123, %rs193, 84;
	@%p3123 bra 	$L__BB1_4926;
	setp.eq.s16 	%p3124, %rs193, 86;
	@%p3124 bra 	$L__BB1_4919;
	bra.uni 	$L__BB1_4891;
$L__BB1_4919:
	mov.b64 	%rd3454, 589;
	bra.uni 	$L__BB1_4939;
$L__BB1_4920:
	setp.eq.s16 	%p3119, %rs193, 87;
	@%p3119 bra 	$L__BB1_4925;
	setp.eq.s16 	%p3120, %rs193, 90;
	@%p3120 bra 	$L__BB1_4924;
	setp.ne.s16 	%p3121, %rs193, 89;
	@%p3121 bra 	$L__BB1_4891;
	mov.b64 	%rd3454, 558;
	bra.uni 	$L__BB1_4939;
$L__BB1_4924:
	mov.b64 	%rd3454, 651;
	bra.uni 	$L__BB1_4939;
$L__BB1_4925:
	mov.b64 	%rd3454, 527;
	bra.uni 	$L__BB1_4939;
$L__BB1_4926:
	mov.b64 	%rd3454, 496;
	bra.uni 	$L__BB1_4939;
$L__BB1_4927:
	mov.b64 	%rd3454, 465;
	bra.uni 	$L__BB1_4939;
$L__BB1_4928:
	mov.b64 	%rd3454, 155;
	bra.uni 	$L__BB1_4939;
$L__BB1_4929:
	mov.b64 	%rd3454, 434;
	bra.uni 	$L__BB1_4939;
$L__BB1_4930:
	mov.b64 	%rd3454, 372;
	bra.uni 	$L__BB1_4939;
$L__BB1_4931:
	mov.b64 	%rd3454, 310;
	bra.uni 	$L__BB1_4939;
$L__BB1_4932:
	mov.b64 	%rd3454, 279;
	bra.uni 	$L__BB1_4939;
$L__BB1_4933:
	mov.b64 	%rd3454, 248;
	bra.uni 	$L__BB1_4939;
$L__BB1_4934:
	mov.b64 	%rd3454, 403;
	bra.uni 	$L__BB1_4939;
$L__BB1_4935:
	mov.b64 	%rd3454, 186;
	bra.uni 	$L__BB1_4939;
$L__BB1_4936:
	mov.b64 	%rd3454, 124;
	bra.uni 	$L__BB1_4939;
$L__BB1_4937:
	mov.b64 	%rd3454, 620;
	bra.uni 	$L__BB1_4939;
$L__BB1_4938:
	mov.b64 	%rd3454, 713;
$L__BB1_4939:
	cvt.u64.u32 	%rd2870, %r1691;
	add.s64 	%rd241, %rd238, %rd2870;
	ld.global.u8 	%rs193, [%rd241+1];
	mov.b64 	%rd3455, 0;
	setp.gt.s16 	%p3146, %rs193, 75;
	@%p3146 bra 	$L__BB1_4958;
	setp.gt.s16 	%p3162, %rs193, 68;
	@%p3162 bra 	$L__BB1_4949;
	setp.gt.s16 	%p3170, %rs193, 65;
	@%p3170 bra 	$L__BB1_4945;
	setp.eq.s16 	%p3174, %rs193, 42;
	@%p3174 bra 	$L__BB1_4991;
	setp.eq.s16 	%p3175, %rs193, 65;
	@%p3175 bra 	$L__BB1_4992;
$L__BB1_4944:
	mov.b64 	%rd3455, 22;
	bra.uni 	$L__BB1_4992;
$L__BB1_4945:
	setp.eq.s16 	%p3171, %rs193, 66;
	@%p3171 bra 	$L__BB1_4990;
	setp.eq.s16 	%p3172, %rs193, 67;
	@%p3172 bra 	$L__BB1_4989;
	setp.eq.s16 	%p3173, %rs193, 68;
	@%p3173 bra 	$L__BB1_4948;
	bra.uni 	$L__BB1_4944;
$L__BB1_4948:
	mov.b64 	%rd3455, 3;
	bra.uni 	$L__BB1_4992;
$L__BB1_4949:
	setp.gt.s16 	%p3163, %rs193, 71;
	@%p3163 bra 	$L__BB1_4954;
	setp.eq.s16 	%p3167, %rs193, 69;
	@%p3167 bra 	$L__BB1_4988;
	setp.eq.s16 	%p3168, %rs193, 70;
	@%p3168 bra 	$L__BB1_4987;
	setp.eq.s16 	%p3169, %rs193, 71;
	@%p3169 bra 	$L__BB1_4953;
	bra.uni 	$L__BB1_4944;
$L__BB1_4953:
	mov.b64 	%rd3455, 7;
	bra.uni 	$L__BB1_4992;
$L__BB1_4954:
	setp.eq.s16 	%p3164, %rs193, 72;
	@%p3164 bra 	$L__BB1_4986;
	setp.eq.s16 	%p3165, %rs193, 73;
	@%p3165 bra 	$L__BB1_4985;
	setp.eq.s16 	%p3166, %rs193, 75;
	@%p3166 bra 	$L__BB1_4957;
	bra.uni 	$L__BB1_4944;
$L__BB1_4957:
	mov.b64 	%rd3455, 11;
	bra.uni 	$L__BB1_4992;
$L__BB1_4958:
	setp.gt.s16 	%p3147, %rs193, 82;
	@%p3147 bra 	$L__BB1_4968;
	setp.gt.s16 	%p3155, %rs193, 79;
	@%p3155 bra 	$L__BB1_4964;
	setp.eq.s16 	%p3159, %rs193, 76;
	@%p3159 bra 	$L__BB1_4984;
	setp.eq.s16 	%p3160, %rs193, 77;
	@%p3160 bra 	$L__BB1_4983;
	setp.eq.s16 	%p3161, %rs193, 78;
	@%p3161 bra 	$L__BB1_4963;
	bra.uni 	$L__BB1_4944;
$L__BB1_4963:
	mov.b64 	%rd3455, 2;
	bra.uni 	$L__BB1_4992;
$L__BB1_4964:
	setp.eq.s16 	%p3156, %rs193, 80;
	@%p3156 bra 	$L__BB1_4982;
	setp.eq.s16 	%p3157, %rs193, 81;
	@%p3157 bra 	$L__BB1_4981;
	setp.eq.s16 	%p3158, %rs193, 82;
	@%p3158 bra 	$L__BB1_4967;
	bra.uni 	$L__BB1_4944;
$L__BB1_4967:
	mov.b64 	%rd3455, 1;
	bra.uni 	$L__BB1_4992;
$L__BB1_4968:
	setp.gt.s16 	%p3148, %rs193, 86;
	@%p3148 bra 	$L__BB1_4973;
	setp.eq.s16 	%p3152, %rs193, 83;
	@%p3152 bra 	$L__BB1_4980;
	setp.eq.s16 	%p3153, %rs193, 84;
	@%p3153 bra 	$L__BB1_4979;
	setp.eq.s16 	%p3154, %rs193, 86;
	@%p3154 bra 	$L__BB1_4972;
	bra.uni 	$L__BB1_4944;
$L__BB1_4972:
	mov.b64 	%rd3455, 19;
	bra.uni 	$L__BB1_4992;
$L__BB1_4973:
	setp.eq.s16 	%p3149, %rs193, 87;
	@%p3149 bra 	$L__BB1_4978;
	setp.eq.s16 	%p3150, %rs193, 90;
	@%p3150 bra 	$L__BB1_4977;
	setp.ne.s16 	%p3151, %rs193, 89;
	@%p3151 bra 	$L__BB1_4944;
	mov.b64 	%rd3455, 18;
	bra.uni 	$L__BB1_4992;
$L__BB1_4977:
	mov.b64 	%rd3455, 21;
	bra.uni 	$L__BB1_4992;
$L__BB1_4978:
	mov.b64 	%rd3455, 17;
	bra.uni 	$L__BB1_4992;
$L__BB1_4979:
	mov.b64 	%rd3455, 16;
	bra.uni 	$L__BB1_4992;
$L__BB1_4980:
	mov.b64 	%rd3455, 15;
	bra.uni 	$L__BB1_4992;
$L__BB1_4981:
	mov.b64 	%rd3455, 5;
	bra.uni 	$L__BB1_4992;
$L__BB1_4982:
	mov.b64 	%rd3455, 14;
	bra.uni 	$L__BB1_4992;
$L__BB1_4983:
	mov.b64 	%rd3455, 12;
	bra.uni 	$L__BB1_4992;
$L__BB1_4984:
	mov.b64 	%rd3455, 10;
	bra.uni 	$L__BB1_4992;
$L__BB1_4985:
	mov.b64 	%rd3455, 9;
	bra.uni 	$L__BB1_4992;
$L__BB1_4986:
	mov.b64 	%rd3455, 8;
	bra.uni 	$L__BB1_4992;
$L__BB1_4987:
	mov.b64 	%rd3455, 13;
	bra.uni 	$L__BB1_4992;
$L__BB1_4988:
	mov.b64 	%rd3455, 6;
	bra.uni 	$L__BB1_4992;
$L__BB1_4989:
	mov.b64 	%rd3455, 4;
	bra.uni 	$L__BB1_4992;
$L__BB1_4990:
	mov.b64 	%rd3455, 20;
	bra.uni 	$L__BB1_4992;
$L__BB1_4991:
	mov.b64 	%rd3455, 23;
$L__BB1_4992:
	add.s64 	%rd243, %rd3455, %rd3454;
	ld.global.u8 	%rs473, [%rd241+2];
	mov.b64 	%rd3456, 0;
	setp.gt.s16 	%p3176, %rs473, 75;
	@%p3176 bra 	$L__BB1_5011;
	setp.gt.s16 	%p3192, %rs473, 68;
	@%p3192 bra 	$L__BB1_5002;
	setp.gt.s16 	%p3200, %rs473, 65;
	@%p3200 bra 	$L__BB1_4998;
	setp.eq.s16 	%p3204, %rs473, 42;
	@%p3204 bra 	$L__BB1_5044;
	setp.eq.s16 	%p3205, %rs473, 65;
	@%p3205 bra 	$L__BB1_5045;
$L__BB1_4997:
	mov.b64 	%rd3456, 22;
	bra.uni 	$L__BB1_5045;
$L__BB1_4998:
	setp.eq.s16 	%p3201, %rs473, 66;
	@%p3201 bra 	$L__BB1_5043;
	setp.eq.s16 	%p3202, %rs473, 67;
	@%p3202 bra 	$L__BB1_5042;
	setp.eq.s16 	%p3203, %rs473, 68;
	@%p3203 bra 	$L__BB1_5001;
	bra.uni 	$L__BB1_4997;
$L__BB1_5001:
	mov.b64 	%rd3456, 3;
	bra.uni 	$L__BB1_5045;
$L__BB1_5002:
	setp.gt.s16 	%p3193, %rs473, 71;
	@%p3193 bra 	$L__BB1_5007;
	setp.eq.s16 	%p3197, %rs473, 69;
	@%p3197 bra 	$L__BB1_5041;
	setp.eq.s16 	%p3198, %rs473, 70;
	@%p3198 bra 	$L__BB1_5040;
	setp.eq.s16 	%p3199, %rs473, 71;
	@%p3199 bra 	$L__BB1_5006;
	bra.uni 	$L__BB1_4997;
$L__BB1_5006:
	mov.b64 	%rd3456, 7;
	bra.uni 	$L__BB1_5045;
$L__BB1_5007:
	setp.eq.s16 	%p3194, %rs473, 72;
	@%p3194 bra 	$L__BB1_5039;
	setp.eq.s16 	%p3195, %rs473, 73;
	@%p3195 bra 	$L__BB1_5038;
	setp.eq.s16 	%p3196, %rs473, 75;
	@%p3196 bra 	$L__BB1_5010;
	bra.uni 	$L__BB1_4997;
$L__BB1_5010:
	mov.b64 	%rd3456, 11;
	bra.uni 	$L__BB1_5045;
$L__BB1_5011:
	setp.gt.s16 	%p3177, %rs473, 82;
	@%p3177 bra 	$L__BB1_5021;
	setp.gt.s16 	%p3185, %rs473, 79;
	@%p3185 bra 	$L__BB1_5017;
	setp.eq.s16 	%p3189, %rs473, 76;
	@%p3189 bra 	$L__BB1_5037;
	setp.eq.s16 	%p3190, %rs473, 77;
	@%p3190 bra 	$L__BB1_5036;
	setp.eq.s16 	%p3191, %rs473, 78;
	@%p3191 bra 	$L__BB1_5016;
	bra.uni 	$L__BB1_4997;
$L__BB1_5016:
	mov.b64 	%rd3456, 2;
	bra.uni 	$L__BB1_5045;
$L__BB1_5017:
	setp.eq.s16 	%p3186, %rs473, 80;
	@%p3186 bra 	$L__BB1_5035;
	setp.eq.s16 	%p3187, %rs473, 81;
	@%p3187 bra 	$L__BB1_5034;
	setp.eq.s16 	%p3188, %rs473, 82;
	@%p3188 bra 	$L__BB1_5020;
	bra.uni 	$L__BB1_4997;
$L__BB1_5020:
	mov.b64 	%rd3456, 1;
	bra.uni 	$L__BB1_5045;
$L__BB1_5021:
	setp.gt.s16 	%p3178, %rs473, 86;
	@%p3178 bra 	$L__BB1_5026;
	setp.eq.s16 	%p3182, %rs473, 83;
	@%p3182 bra 	$L__BB1_5033;
	setp.eq.s16 	%p3183, %rs473, 84;
	@%p3183 bra 	$L__BB1_5032;
	setp.eq.s16 	%p3184, %rs473, 86;
	@%p3184 bra 	$L__BB1_5025;
	bra.uni 	$L__BB1_4997;
$L__BB1_5025:
	mov.b64 	%rd3456, 19;
	bra.uni 	$L__BB1_5045;
$L__BB1_5026:
	setp.eq.s16 	%p3179, %rs473, 87;
	@%p3179 bra 	$L__BB1_5031;
	setp.eq.s16 	%p3180, %rs473, 90;
	@%p3180 bra 	$L__BB1_5030;
	setp.ne.s16 	%p3181, %rs473, 89;
	@%p3181 bra 	$L__BB1_4997;
	mov.b64 	%rd3456, 18;
	bra.uni 	$L__BB1_5045;
$L__BB1_5030:
	mov.b64 	%rd3456, 21;
	bra.uni 	$L__BB1_5045;
$L__BB1_5031:
	mov.b64 	%rd3456, 17;
	bra.uni 	$L__BB1_5045;
$L__BB1_5032:
	mov.b64 	%rd3456, 16;
	bra.uni 	$L__BB1_5045;
$L__BB1_5033:
	mov.b64 	%rd3456, 15;
	bra.uni 	$L__BB1_5045;
$L__BB1_5034:
	mov.b64 	%rd3456, 5;
	bra.uni 	$L__BB1_5045;
$L__BB1_5035:
	mov.b64 	%rd3456, 14;
	bra.uni 	$L__BB1_5045;
$L__BB1_5036:
	mov.b64 	%rd3456, 12;
	bra.uni 	$L__BB1_5045;
$L__BB1_5037:
	mov.b64 	%rd3456, 10;
	bra.uni 	$L__BB1_5045;
$L__BB1_5038:
	mov.b64 	%rd3456, 9;
	bra.uni 	$L__BB1_5045;
$L__BB1_5039:
	mov.b64 	%rd3456, 8;
	bra.uni 	$L__BB1_5045;
$L__BB1_5040:
	mov.b64 	%rd3456, 13;
	bra.uni 	$L__BB1_5045;
$L__BB1_5041:
	mov.b64 	%rd3456, 6;
	bra.uni 	$L__BB1_5045;
$L__BB1_5042:
	mov.b64 	%rd3456, 4;
	bra.uni 	$L__BB1_5045;
$L__BB1_5043:
	mov.b64 	%rd3456, 20;
	bra.uni 	$L__BB1_5045;
$L__BB1_5044:
	mov.b64 	%rd3456, 23;
$L__BB1_5045:
	mad.lo.s64 	%rd245, %rd243, 31, %rd3456;
	ld.global.u8 	%rs474, [%rd241+3];
	mov.b64 	%rd3457, 0;
	setp.gt.s16 	%p3206, %rs474, 75;
	@%p3206 bra 	$L__BB1_5064;
	setp.gt.s16 	%p3222, %rs474, 68;
	@%p3222 bra 	$L__BB1_5055;
	setp.gt.s16 	%p3230, %rs474, 65;
	@%p3230 bra 	$L__BB1_5051;
	setp.eq.s16 	%p3234, %rs474, 42;
	@%p3234 bra 	$L__BB1_5097;
	setp.eq.s16 	%p3235, %rs474, 65;
	@%p3235 bra 	$L__BB1_5098;
$L__BB1_5050:
	mov.b64 	%rd3457, 22;
	bra.uni 	$L__BB1_5098;
$L__BB1_5051:
	setp.eq.s16 	%p3231, %rs474, 66;
	@%p3231 bra 	$L__BB1_5096;
	setp.eq.s16 	%p3232, %rs474, 67;
	@%p3232 bra 	$L__BB1_5095;
	setp.eq.s16 	%p3233, %rs474, 68;
	@%p3233 bra 	$L__BB1_5054;
	bra.uni 	$L__BB1_5050;
$L__BB1_5054:
	mov.b64 	%rd3457, 3;
	bra.uni 	$L__BB1_5098;
$L__BB1_5055:
	setp.gt.s16 	%p3223, %rs474, 71;
	@%p3223 bra 	$L__BB1_5060;
	setp.eq.s16 	%p3227, %rs474, 69;
	@%p3227 bra 	$L__BB1_5094;
	setp.eq.s16 	%p3228, %rs474, 70;
	@%p3228 bra 	$L__BB1_5093;
	setp.eq.s16 	%p3229, %rs474, 71;
	@%p3229 bra 	$L__BB1_5059;
	bra.uni 	$L__BB1_5050;
$L__BB1_5059:
	mov.b64 	%rd3457, 7;
	bra.uni 	$L__BB1_5098;
$L__BB1_5060:
	setp.eq.s16 	%p3224, %rs474, 72;
	@%p3224 bra 	$L__BB1_5092;
	setp.eq.s16 	%p3225, %rs474, 73;
	@%p3225 bra 	$L__BB1_5091;
	setp.eq.s16 	%p3226, %rs474, 75;
	@%p3226 bra 	$L__BB1_5063;
	bra.uni 	$L__BB1_5050;
$L__BB1_5063:
	mov.b64 	%rd3457, 11;
	bra.uni 	$L__BB1_5098;
$L__BB1_5064:
	setp.gt.s16 	%p3207, %rs474, 82;
	@%p3207 bra 	$L__BB1_5074;
	setp.gt.s16 	%p3215, %rs474, 79;
	@%p3215 bra 	$L__BB1_5070;
	setp.eq.s16 	%p3219, %rs474, 76;
	@%p3219 bra 	$L__BB1_5090;
	setp.eq.s16 	%p3220, %rs474, 77;
	@%p3220 bra 	$L__BB1_5089;
	setp.eq.s16 	%p3221, %rs474, 78;
	@%p3221 bra 	$L__BB1_5069;
	bra.uni 	$L__BB1_5050;
$L__BB1_5069:
	mov.b64 	%rd3457, 2;
	bra.uni 	$L__BB1_5098;
$L__BB1_5070:
	setp.eq.s16 	%p3216, %rs474, 80;
	@%p3216 bra 	$L__BB1_5088;
	setp.eq.s16 	%p3217, %rs474, 81;
	@%p3217 bra 	$L__BB1_5087;
	setp.eq.s16 	%p3218, %rs474, 82;
	@%p3218 bra 	$L__BB1_5073;
	bra.uni 	$L__BB1_5050;
$L__BB1_5073:
	mov.b64 	%rd3457, 1;
	bra.uni 	$L__BB1_5098;
$L__BB1_5074:
	setp.gt.s16 	%p3208, %rs474, 86;
	@%p3208 bra 	$L__BB1_5079;
	setp.eq.s16 	%p3212, %rs474, 83;
	@%p3212 bra 	$L__BB1_5086;
	setp.eq.s16 	%p3213, %rs474, 84;
	@%p3213 bra 	$L__BB1_5085;
	setp.eq.s16 	%p3214, %rs474, 86;
	@%p3214 bra 	$L__BB1_5078;
	bra.uni 	$L__BB1_5050;
$L__BB1_5078:
	mov.b64 	%rd3457, 19;
	bra.uni 	$L__BB1_5098;
$L__BB1_5079:
	setp.eq.s16 	%p3209, %rs474, 87;
	@%p3209 bra 	$L__BB1_5084;
	setp.eq.s16 	%p3210, %rs474, 90;
	@%p3210 bra 	$L__BB1_5083;
	setp.ne.s16 	%p3211, %rs474, 89;
	@%p3211 bra 	$L__BB1_5050;
	mov.b64 	%rd3457, 18;
	bra.uni 	$L__BB1_5098;
$L__BB1_5083:
	mov.b64 	%rd3457, 21;
	bra.uni 	$L__BB1_5098;
$L__BB1_5084:
	mov.b64 	%rd3457, 17;
	bra.uni 	$L__BB1_5098;
$L__BB1_5085:
	mov.b64 	%rd3457, 16;
	bra.uni 	$L__BB1_5098;
$L__BB1_5086:
	mov.b64 	%rd3457, 15;
	bra.uni 	$L__BB1_5098;
$L__BB1_5087:
	mov.b64 	%rd3457, 5;
	bra.uni 	$L__BB1_5098;
$L__BB1_5088:
	mov.b64 	%rd3457, 14;
	bra.uni 	$L__BB1_5098;
$L__BB1_5089:
	mov.b64 	%rd3457, 12;
	bra.uni 	$L__BB1_5098;
$L__BB1_5090:
	mov.b64 	%rd3457, 10;
	bra.uni 	$L__BB1_5098;
$L__BB1_5091:
	mov.b64 	%rd3457, 9;
	bra.uni 	$L__BB1_5098;
$L__BB1_5092:
	mov.b64 	%rd3457, 8;
	bra.uni 	$L__BB1_5098;
$L__BB1_5093:
	mov.b64 	%rd3457, 13;
	bra.uni 	$L__BB1_5098;
$L__BB1_5094:
	mov.b64 	%rd3457, 6;
	bra.uni 	$L__BB1_5098;
$L__BB1_5095:
	mov.b64 	%rd3457, 4;
	bra.uni 	$L__BB1_5098;
$L__BB1_5096:
	mov.b64 	%rd3457, 20;
	bra.uni 	$L__BB1_5098;
$L__BB1_5097:
	mov.b64 	%rd3457, 23;
$L__BB1_5098:
	mad.lo.s64 	%rd247, %rd245, 31, %rd3457;
	ld.global.u8 	%rs475, [%rd241+4];
	mov.b64 	%rd3458, 0;
	setp.gt.s16 	%p3236, %rs475, 75;
	@%p3236 bra 	$L__BB1_5117;
	setp.gt.s16 	%p3252, %rs475, 68;
	@%p3252 bra 	$L__BB1_5108;
	setp.gt.s16 	%p3260, %rs475, 65;
	@%p3260 bra 	$L__BB1_5104;
	setp.eq.s16 	%p3264, %rs475, 42;
	@%p3264 bra 	$L__BB1_5150;
	setp.eq.s16 	%p3265, %rs475, 65;
	@%p3265 bra 	$L__BB1_5151;
$L__BB1_5103:
	mov.b64 	%rd3458, 22;
	bra.uni 	$L__BB1_5151;
$L__BB1_5104:
	setp.eq.s16 	%p3261, %rs475, 66;
	@%p3261 bra 	$L__BB1_5149;
	setp.eq.s16 	%p3262, %rs475, 67;
	@%p3262 bra 	$L__BB1_5148;
	setp.eq.s16 	%p3263, %rs475, 68;
	@%p3263 bra 	$L__BB1_5107;
	bra.uni 	$L__BB1_5103;
$L__BB1_5107:
	mov.b64 	%rd3458, 3;
	bra.uni 	$L__BB1_5151;
$L__BB1_5108:
	setp.gt.s16 	%p3253, %rs475, 71;
	@%p3253 bra 	$L__BB1_5113;
	setp.eq.s16 	%p3257, %rs475, 69;
	@%p3257 bra 	$L__BB1_5147;
	setp.eq.s16 	%p3258, %rs475, 70;
	@%p3258 bra 	$L__BB1_5146;
	setp.eq.s16 	%p3259, %rs475, 71;
	@%p3259 bra 	$L__BB1_5112;
	bra.uni 	$L__BB1_5103;
$L__BB1_5112:
	mov.b64 	%rd3458, 7;
	bra.uni 	$L__BB1_5151;
$L__BB1_5113:
	setp.eq.s16 	%p3254, %rs475, 72;
	@%p3254 bra 	$L__BB1_5145;
	setp.eq.s16 	%p3255, %rs475, 73;
	@%p3255 bra 	$L__BB1_5144;
	setp.eq.s16 	%p3256, %rs475, 75;
	@%p3256 bra 	$L__BB1_5116;
	bra.uni 	$L__BB1_5103;
$L__BB1_5116:
	mov.b64 	%rd3458, 11;
	bra.uni 	$L__BB1_5151;
$L__BB1_5117:
	setp.gt.s16 	%p3237, %rs475, 82;
	@%p3237 bra 	$L__BB1_5127;
	setp.gt.s16 	%p3245, %rs475, 79;
	@%p3245 bra 	$L__BB1_5123;
	setp.eq.s16 	%p3249, %rs475, 76;
	@%p3249 bra 	$L__BB1_5143;
	setp.eq.s16 	%p3250, %rs475, 77;
	@%p3250 bra 	$L__BB1_5142;
	setp.eq.s16 	%p3251, %rs475, 78;
	@%p3251 bra 	$L__BB1_5122;
	bra.uni 	$L__BB1_5103;
$L__BB1_5122:
	mov.b64 	%rd3458, 2;
	bra.uni 	$L__BB1_5151;
$L__BB1_5123:
	setp.eq.s16 	%p3246, %rs475, 80;
	@%p3246 bra 	$L__BB1_5141;
	setp.eq.s16 	%p3247, %rs475, 81;
	@%p3247 bra 	$L__BB1_5140;
	setp.eq.s16 	%p3248, %rs475, 82;
	@%p3248 bra 	$L__BB1_5126;
	bra.uni 	$L__BB1_5103;
$L__BB1_5126:
	mov.b64 	%rd3458, 1;
	bra.uni 	$L__BB1_5151;
$L__BB1_5127:
	setp.gt.s16 	%p3238, %rs475, 86;
	@%p3238 bra 	$L__BB1_5132;
	setp.eq.s16 	%p3242, %rs475, 83;
	@%p3242 bra 	$L__BB1_5139;
	setp.eq.s16 	%p3243, %rs475, 84;
	@%p3243 bra 	$L__BB1_5138;
	setp.eq.s16 	%p3244, %rs475, 86;
	@%p3244 bra 	$L__BB1_5131;
	bra.uni 	$L__BB1_5103;
$L__BB1_5131:
	mov.b64 	%rd3458, 19;
	bra.uni 	$L__BB1_5151;
$L__BB1_5132:
	setp.eq.s16 	%p3239, %rs475, 87;
	@%p3239 bra 	$L__BB1_5137;
	setp.eq.s16 	%p3240, %rs475, 90;
	@%p3240 bra 	$L__BB1_5136;
	setp.ne.s16 	%p3241, %rs475, 89;
	@%p3241 bra 	$L__BB1_5103;
	mov.b64 	%rd3458, 18;
	bra.uni 	$L__BB1_5151;
$L__BB1_5136:
	mov.b64 	%rd3458, 21;
	bra.uni 	$L__BB1_5151;
$L__BB1_5137:
	mov.b64 	%rd3458, 17;
	bra.uni 	$L__BB1_5151;
$L__BB1_5138:
	mov.b64 	%rd3458, 16;
	bra.uni 	$L__BB1_5151;
$L__BB1_5139:
	mov.b64 	%rd3458, 15;
	bra.uni 	$L__BB1_5151;
$L__BB1_5140:
	mov.b64 	%rd3458, 5;
	bra.uni 	$L__BB1_5151;
$L__BB1_5141:
	mov.b64 	%rd3458, 14;
	bra.uni 	$L__BB1_5151;
$L__BB1_5142:
	mov.b64 	%rd3458, 12;
	bra.uni 	$L__BB1_5151;
$L__BB1_5143:
	mov.b64 	%rd3458, 10;
	bra.uni 	$L__BB1_5151;
$L__BB1_5144:
	mov.b64 	%rd3458, 9;
	bra.uni 	$L__BB1_5151;
$L__BB1_5145:
	mov.b64 	%rd3458, 8;
	bra.uni 	$L__BB1_5151;
$L__BB1_5146:
	mov.b64 	%rd3458, 13;
	bra.uni 	$L__BB1_5151;
$L__BB1_5147:
	mov.b64 	%rd3458, 6;
	bra.uni 	$L__BB1_5151;
$L__BB1_5148:
	mov.b64 	%rd3458, 4;
	bra.uni 	$L__BB1_5151;
$L__BB1_5149:
	mov.b64 	%rd3458, 20;
	bra.uni 	$L__BB1_5151;
$L__BB1_5150:
	mov.b64 	%rd3458, 23;
$L__BB1_5151:
	mad.lo.s64 	%rd249, %rd247, 31, %rd3458;
	ld.global.u8 	%rs476, [%rd241+5];
	mov.b64 	%rd3459, 0;
	setp.gt.s16 	%p3266, %rs476, 75;
	@%p3266 bra 	$L__BB1_5170;
	setp.gt.s16 	%p3282, %rs476, 68;
	@%p3282 bra 	$L__BB1_5161;
	setp.gt.s16 	%p3290, %rs476, 65;
	@%p3290 bra 	$L__BB1_5157;
	setp.eq.s16 	%p3294, %rs476, 42;
	@%p3294 bra 	$L__BB1_5203;
	setp.eq.s16 	%p3295, %rs476, 65;
	@%p3295 bra 	$L__BB1_5204;
$L__BB1_5156:
	mov.b64 	%rd3459, 22;
	bra.uni 	$L__BB1_5204;
$L__BB1_5157:
	setp.eq.s16 	%p3291, %rs476, 66;
	@%p3291 bra 	$L__BB1_5202;
	setp.eq.s16 	%p3292, %rs476, 67;
	@%p3292 bra 	$L__BB1_5201;
	setp.eq.s16 	%p3293, %rs476, 68;
	@%p3293 bra 	$L__BB1_5160;
	bra.uni 	$L__BB1_5156;
$L__BB1_5160:
	mov.b64 	%rd3459, 3;
	bra.uni 	$L__BB1_5204;
$L__BB1_5161:
	setp.gt.s16 	%p3283, %rs476, 71;
	@%p3283 bra 	$L__BB1_5166;
	setp.eq.s16 	%p3287, %rs476, 69;
	@%p3287 bra 	$L__BB1_5200;
	setp.eq.s16 	%p3288, %rs476, 70;
	@%p3288 bra 	$L__BB1_5199;
	setp.eq.s16 	%p3289, %rs476, 71;
	@%p3289 bra 	$L__BB1_5165;
	bra.uni 	$L__BB1_5156;
$L__BB1_5165:
	mov.b64 	%rd3459, 7;
	bra.uni 	$L__BB1_5204;
$L__BB1_5166:
	setp.eq.s16 	%p3284, %rs476, 72;
	@%p3284 bra 	$L__BB1_5198;
	setp.eq.s16 	%p3285, %rs476, 73;
	@%p3285 bra 	$L__BB1_5197;
	setp.eq.s16 	%p3286, %rs476, 75;
	@%p3286 bra 	$L__BB1_5169;
	bra.uni 	$L__BB1_5156;
$L__BB1_5169:
	mov.b64 	%rd3459, 11;
	bra.uni 	$L__BB1_5204;
$L__BB1_5170:
	setp.gt.s16 	%p3267, %rs476, 82;
	@%p3267 bra 	$L__BB1_5180;
	setp.gt.s16 	%p3275, %rs476, 79;
	@%p3275 bra 	$L__BB1_5176;
	setp.eq.s16 	%p3279, %rs476, 76;
	@%p3279 bra 	$L__BB1_5196;
	setp.eq.s16 	%p3280, %rs476, 77;
	@%p3280 bra 	$L__BB1_5195;
	setp.eq.s16 	%p3281, %rs476, 78;
	@%p3281 bra 	$L__BB1_5175;
	bra.uni 	$L__BB1_5156;
$L__BB1_5175:
	mov.b64 	%rd3459, 2;
	bra.uni 	$L__BB1_5204;
$L__BB1_5176:
	setp.eq.s16 	%p3276, %rs476, 80;
	@%p3276 bra 	$L__BB1_5194;
	setp.eq.s16 	%p3277, %rs476, 81;
	@%p3277 bra 	$L__BB1_5193;
	setp.eq.s16 	%p3278, %rs476, 82;
	@%p3278 bra 	$L__BB1_5179;
	bra.uni 	$L__BB1_5156;
$L__BB1_5179:
	mov.b64 	%rd3459, 1;
	bra.uni 	$L__BB1_5204;
$L__BB1_5180:
	setp.gt.s16 	%p3268, %rs476, 86;
	@%p3268 bra 	$L__BB1_5185;
	setp.eq.s16 	%p3272, %rs476, 83;
	@%p3272 bra 	$L__BB1_5192;
	setp.eq.s16 	%p3273, %rs476, 84;
	@%p3273 bra 	$L__BB1_5191;
	setp.eq.s16 	%p3274, %rs476, 86;
	@%p3274 bra 	$L__BB1_5184;
	bra.uni 	$L__BB1_5156;
$L__BB1_5184:
	mov.b64 	%rd3459, 19;
	bra.uni 	$L__BB1_5204;
$L__BB1_5185:
	setp.eq.s16 	%p3269, %rs476, 87;
	@%p3269 bra 	$L__BB1_5190;
	setp.eq.s16 	%p3270, %rs476, 90;
	@%p3270 bra 	$L__BB1_5189;
	setp.ne.s16 	%p3271, %rs476, 89;
	@%p3271 bra 	$L__BB1_5156;
	mov.b64 	%rd3459, 18;
	bra.uni 	$L__BB1_5204;
$L__BB1_5189:
	mov.b64 	%rd3459, 21;
	bra.uni 	$L__BB1_5204;
$L__BB1_5190:
	mov.b64 	%rd3459, 17;
	bra.uni 	$L__BB1_5204;
$L__BB1_5191:
	mov.b64 	%rd3459, 16;
	bra.uni 	$L__BB1_5204;
$L__BB1_5192:
	mov.b64 	%rd3459, 15;
	bra.uni 	$L__BB1_5204;
$L__BB1_5193:
	mov.b64 	%rd3459, 5;
	bra.uni 	$L__BB1_5204;
$L__BB1_5194:
	mov.b64 	%rd3459, 14;
	bra.uni 	$L__BB1_5204;
$L__BB1_5195:
	mov.b64 	%rd3459, 12;
	bra.uni 	$L__BB1_5204;
$L__BB1_5196:
	mov.b64 	%rd3459, 10;
	bra.uni 	$L__BB1_5204;
$L__BB1_5197:
	mov.b64 	%rd3459, 9;
	bra.uni 	$L__BB1_5204;
$L__BB1_5198:
	mov.b64 	%rd3459, 8;
	bra.uni 	$L__BB1_5204;
$L__BB1_5199:
	mov.b64 	%rd3459, 13;
	bra.uni 	$L__BB1_5204;
$L__BB1_5200:
	mov.b64 	%rd3459, 6;
	bra.uni 	$L__BB1_5204;
$L__BB1_5201:
	mov.b64 	%rd3459, 4;
	bra.uni 	$L__BB1_5204;
$L__BB1_5202:
	mov.b64 	%rd3459, 20;
	bra.uni 	$L__BB1_5204;
$L__BB1_5203:
	mov.b64 	%rd3459, 23;
$L__BB1_5204:
	mad.lo.s64 	%rd251, %rd249, 31, %rd3459;
	ld.global.u8 	%rs477, [%rd241+6];
	mov.b64 	%rd3460, 0;
	setp.gt.s16 	%p3296, %rs477, 75;
	@%p3296 bra 	$L__BB1_5223;
	setp.gt.s16 	%p3312, %rs477, 68;
	@%p3312 bra 	$L__BB1_5214;
	setp.gt.s16 	%p3320, %rs477, 65;
	@%p3320 bra 	$L__BB1_5210;
	setp.eq.s16 	%p3324, %rs477, 42;
	@%p3324 bra 	$L__BB1_5256;
	setp.eq.s16 	%p3325, %rs477, 65;
	@%p3325 bra 	$L__BB1_5257;
$L__BB1_5209:
	mov.b64 	%rd3460, 22;
	bra.uni 	$L__BB1_5257;
$L__BB1_5210:
	setp.eq.s16 	%p3321, %rs477, 66;
	@%p3321 bra 	$L__BB1_5255;
	setp.eq.s16 	%p3322, %rs477, 67;
	@%p3322 bra 	$L__BB1_5254;
	setp.eq.s16 	%p3323, %rs477, 68;
	@%p3323 bra 	$L__BB1_5213;
	bra.uni 	$L__BB1_5209;
$L__BB1_5213:
	mov.b64 	%rd3460, 3;
	bra.uni 	$L__BB1_5257;
$L__BB1_5214:
	setp.gt.s16 	%p3313, %rs477, 71;
	@%p3313 bra 	$L__BB1_5219;
	setp.eq.s16 	%p3317, %rs477, 69;
	@%p3317 bra 	$L__BB1_5253;
	setp.eq.s16 	%p3318, %rs477, 70;
	@%p3318 bra 	$L__BB1_5252;
	setp.eq.s16 	%p3319, %rs477, 71;
	@%p3319 bra 	$L__BB1_5218;
	bra.uni 	$L__BB1_5209;
$L__BB1_5218:
	mov.b64 	%rd3460, 7;
	bra.uni 	$L__BB1_5257;
$L__BB1_5219:
	setp.eq.s16 	%p3314, %rs477, 72;
	@%p3314 bra 	$L__BB1_5251;
	setp.eq.s16 	%p3315, %rs477, 73;
	@%p3315 bra 	$L__BB1_5250;
	setp.eq.s16 	%p3316, %rs477, 75;
	@%p3316 bra 	$L__BB1_5222;
	bra.uni 	$L__BB1_5209;
$L__BB1_5222:
	mov.b64 	%rd3460, 11;
	bra.uni 	$L__BB1_5257;
$L__BB1_5223:
	setp.gt.s16 	%p3297, %rs477, 82;
	@%p3297 bra 	$L__BB1_5233;
	setp.gt.s16 	%p3305, %rs477, 79;
	@%p3305 bra 	$L__BB1_5229;
	setp.eq.s16 	%p3309, %rs477, 76;
	@%p3309 bra 	$L__BB1_5249;
	setp.eq.s16 	%p3310, %rs477, 77;
	@%p3310 bra 	$L__BB1_5248;
	setp.eq.s16 	%p3311, %rs477, 78;
	@%p3311 bra 	$L__BB1_5228;
	bra.uni 	$L__BB1_5209;
$L__BB1_5228:
	mov.b64 	%rd3460, 2;
	bra.uni 	$L__BB1_5257;
$L__BB1_5229:
	setp.eq.s16 	%p3306, %rs477, 80;
	@%p3306 bra 	$L__BB1_5247;
	setp.eq.s16 	%p3307, %rs477, 81;
	@%p3307 bra 	$L__BB1_5246;
	setp.eq.s16 	%p3308, %rs477, 82;
	@%p3308 bra 	$L__BB1_5232;
	bra.uni 	$L__BB1_5209;
$L__BB1_5232:
	mov.b64 	%rd3460, 1;
	bra.uni 	$L__BB1_5257;
$L__BB1_5233:
	setp.gt.s16 	%p3298, %rs477, 86;
	@%p3298 bra 	$L__BB1_5238;
	setp.eq.s16 	%p3302, %rs477, 83;
	@%p3302 bra 	$L__BB1_5245;
	setp.eq.s16 	%p3303, %rs477, 84;
	@%p3303 bra 	$L__BB1_5244;
	setp.eq.s16 	%p3304, %rs477, 86;
	@%p3304 bra 	$L__BB1_5237;
	bra.uni 	$L__BB1_5209;
$L__BB1_5237:
	mov.b64 	%rd3460, 19;
	bra.uni 	$L__BB1_5257;
$L__BB1_5238:
	setp.eq.s16 	%p3299, %rs477, 87;
	@%p3299 bra 	$L__BB1_5243;
	setp.eq.s16 	%p3300, %rs477, 90;
	@%p3300 bra 	$L__BB1_5242;
	setp.ne.s16 	%p3301, %rs477, 89;
	@%p3301 bra 	$L__BB1_5209;
	mov.b64 	%rd3460, 18;
	bra.uni 	$L__BB1_5257;
$L__BB1_5242:
	mov.b64 	%rd3460, 21;
	bra.uni 	$L__BB1_5257;
$L__BB1_5243:
	mov.b64 	%rd3460, 17;
	bra.uni 	$L__BB1_5257;
$L__BB1_5244:
	mov.b64 	%rd3460, 16;
	bra.uni 	$L__BB1_5257;
$L__BB1_5245:
	mov.b64 	%rd3460, 15;
	bra.uni 	$L__BB1_5257;
$L__BB1_5246:
	mov.b64 	%rd3460, 5;
	bra.uni 	$L__BB1_5257;
$L__BB1_5247:
	mov.b64 	%rd3460, 14;
	bra.uni 	$L__BB1_5257;
$L__BB1_5248:
	mov.b64 	%rd3460, 12;
	bra.uni 	$L__BB1_5257;
$L__BB1_5249:
	mov.b64 	%rd3460, 10;
	bra.uni 	$L__BB1_5257;
$L__BB1_5250:
	mov.b64 	%rd3460, 9;
	bra.uni 	$L__BB1_5257;
$L__BB1_5251:
	mov.b64 	%rd3460, 8;
	bra.uni 	$L__BB1_5257;
$L__BB1_5252:
	mov.b64 	%rd3460, 13;
	bra.uni 	$L__BB1_5257;
$L__BB1_5253:
	mov.b64 	%rd3460, 6;
	bra.uni 	$L__BB1_5257;
$L__BB1_5254:
	mov.b64 	%rd3460, 4;
	bra.uni 	$L__BB1_5257;
$L__BB1_5255:
	mov.b64 	%rd3460, 20;
	bra.uni 	$L__BB1_5257;
$L__BB1_5256:
	mov.b64 	%rd3460, 23;
$L__BB1_5257:
	mad.lo.s64 	%rd253, %rd251, 31, %rd3460;
	ld.global.u8 	%rs478, [%rd241+7];
	mov.b64 	%rd3461, 0;
	setp.gt.s16 	%p3326, %rs478, 75;
	@%p3326 bra 	$L__BB1_5276;
	setp.gt.s16 	%p3342, %rs478, 68;
	@%p3342 bra 	$L__BB1_5267;
	setp.gt.s16 	%p3350, %rs478, 65;
	@%p3350 bra 	$L__BB1_5263;
	setp.eq.s16 	%p3354, %rs478, 42;
	@%p3354 bra 	$L__BB1_5309;
	setp.eq.s16 	%p3355, %rs478, 65;
	@%p3355 bra 	$L__BB1_5310;
$L__BB1_5262:
	mov.b64 	%rd3461, 22;
	bra.uni 	$L__BB1_5310;
$L__BB1_5263:
	setp.eq.s16 	%p3351, %rs478, 66;
	@%p3351 bra 	$L__BB1_5308;
	setp.eq.s16 	%p3352, %rs478, 67;
	@%p3352 bra 	$L__BB1_5307;
	setp.eq.s16 	%p3353, %rs478, 68;
	@%p3353 bra 	$L__BB1_5266;
	bra.uni 	$L__BB1_5262;
$L__BB1_5266:
	mov.b64 	%rd3461, 3;
	bra.uni 	$L__BB1_5310;
$L__BB1_5267:
	setp.gt.s16 	%p3343, %rs478, 71;
	@%p3343 bra 	$L__BB1_5272;
	setp.eq.s16 	%p3347, %rs478, 69;
	@%p3347 bra 	$L__BB1_5306;
	setp.eq.s16 	%p3348, %rs478, 70;
	@%p3348 bra 	$L__BB1_5305;
	setp.eq.s16 	%p3349, %rs478, 71;
	@%p3349 bra 	$L__BB1_5271;
	bra.uni 	$L__BB1_5262;
$L__BB1_5271:
	mov.b64 	%rd3461, 7;
	bra.uni 	$L__BB1_5310;
$L__BB1_5272:
	setp.eq.s16 	%p3344, %rs478, 72;
	@%p3344 bra 	$L__BB1_5304;
	setp.eq.s16 	%p3345, %rs478, 73;
	@%p3345 bra 	$L__BB1_5303;
	setp.eq.s16 	%p3346, %rs478, 75;
	@%p3346 bra 	$L__BB1_5275;
	bra.uni 	$L__BB1_5262;
$L__BB1_5275:
	mov.b64 	%rd3461, 11;
	bra.uni 	$L__BB1_5310;
$L__BB1_5276:
	setp.gt.s16 	%p3327, %rs478, 82;
	@%p3327 bra 	$L__BB1_5286;
	setp.gt.s16 	%p3335, %rs478, 79;
	@%p3335 bra 	$L__BB1_5282;
	setp.eq.s16 	%p3339, %rs478, 76;
	@%p3339 bra 	$L__BB1_5302;
	setp.eq.s16 	%p3340, %rs478, 77;
	@%p3340 bra 	$L__BB1_5301;
	setp.eq.s16 	%p3341, %rs478, 78;
	@%p3341 bra 	$L__BB1_5281;
	bra.uni 	$L__BB1_5262;
$L__BB1_5281:
	mov.b64 	%rd3461, 2;
	bra.uni 	$L__BB1_5310;
$L__BB1_5282:
	setp.eq.s16 	%p3336, %rs478, 80;
	@%p3336 bra 	$L__BB1_5300;
	setp.eq.s16 	%p3337, %rs478, 81;
	@%p3337 bra 	$L__BB1_5299;
	setp.eq.s16 	%p3338, %rs478, 82;
	@%p3338 bra 	$L__BB1_5285;
	bra.uni 	$L__BB1_5262;
$L__BB1_5285:
	mov.b64 	%rd3461, 1;
	bra.uni 	$L__BB1_5310;
$L__BB1_5286:
	setp.gt.s16 	%p3328, %rs478, 86;
	@%p3328 bra 	$L__BB1_5291;
	setp.eq.s16 	%p3332, %rs478, 83;
	@%p3332 bra 	$L__BB1_5298;
	setp.eq.s16 	%p3333, %rs478, 84;
	@%p3333 bra 	$L__BB1_5297;
	setp.eq.s16 	%p3334, %rs478, 86;
	@%p3334 bra 	$L__BB1_5290;
	bra.uni 	$L__BB1_5262;
$L__BB1_5290:
	mov.b64 	%rd3461, 19;
	bra.uni 	$L__BB1_5310;
$L__BB1_5291:
	setp.eq.s16 	%p3329, %rs478, 87;
	@%p3329 bra 	$L__BB1_5296;
	setp.eq.s16 	%p3330, %rs478, 90;
	@%p3330 bra 	$L__BB1_5295;
	setp.ne.s16 	%p3331, %rs478, 89;
	@%p3331 bra 	$L__BB1_5262;
	mov.b64 	%rd3461, 18;
	bra.uni 	$L__BB1_5310;
$L__BB1_5295:
	mov.b64 	%rd3461, 21;
	bra.uni 	$L__BB1_5310;
$L__BB1_5296:
	mov.b64 	%rd3461, 17;
	bra.uni 	$L__BB1_5310;
$L__BB1_5297:
	mov.b64 	%rd3461, 16;
	bra.uni 	$L__BB1_5310;
$L__BB1_5298:
	mov.b64 	%rd3461, 15;
	bra.uni 	$L__BB1_5310;
$L__BB1_5299:
	mov.b64 	%rd3461, 5;
	bra.uni 	$L__BB1_5310;
$L__BB1_5300:
	mov.b64 	%rd3461, 14;
	bra.uni 	$L__BB1_5310;
$L__BB1_5301:
	mov.b64 	%rd3461, 12;
	bra.uni 	$L__BB1_5310;
$L__BB1_5302:
	mov.b64 	%rd3461, 10;
	bra.uni 	$L__BB1_5310;
$L__BB1_5303:
	mov.b64 	%rd3461, 9;
	bra.uni 	$L__BB1_5310;
$L__BB1_5304:
	mov.b64 	%rd3461, 8;
	bra.uni 	$L__BB1_5310;
$L__BB1_5305:
	mov.b64 	%rd3461, 13;
	bra.uni 	$L__BB1_5310;
$L__BB1_5306:
	mov.b64 	%rd3461, 6;
	bra.uni 	$L__BB1_5310;
$L__BB1_5307:
	mov.b64 	%rd3461, 4;
	bra.uni 	$L__BB1_5310;
$L__BB1_5308:
	mov.b64 	%rd3461, 20;
	bra.uni 	$L__BB1_5310;
$L__BB1_5309:
	mov.b64 	%rd3461, 23;
$L__BB1_5310:
	setp.lt.s32 	%p3356, %r674, 0;
	mad.lo.s64 	%rd255, %rd253, 31, %rd3461;
	@%p3356 bra 	$L__BB1_5334;
	mov.b32 	%r1694, 0;
	mov.u32 	%r1693, %r674;
$L__BB1_5312:
	sub.s32 	%r1325, %r1693, %r1694;
	shr.u32 	%r1326, %r1325, 31;
	add.s32 	%r1327, %r1325, %r1326;
	shr.s32 	%r1328, %r1327, 1;
	add.s32 	%r680, %r1328, %r1694;
	setp.lt.s32 	%p3357, %r680, 0;
	setp.ge.u32 	%p3358, %r680, %r673;
	or.pred  	%p3359, %p3357, %p3358;
	@%p3359 bra 	$L__BB1_5334;
	mul.wide.u32 	%rd3038, %r680, 8;
	add.s64 	%rd3039, %rd239, %rd3038;
	ld.global.u64 	%rd256, [%rd3039];
	setp.eq.s64 	%p3360, %rd256, %rd255;
	@%p3360 bra 	$L__BB1_5315;
	setp.lt.u64 	%p3361, %rd256, %rd255;
	add.s32 	%r1330, %r680, 1;
	add.s32 	%r1331, %r680, -1;
	selp.b32 	%r1694, %r1330, %r1694, %p3361;
	selp.b32 	%r1693, %r1693, %r1331, %p3361;
	setp.gt.s32 	%p3362, %r1694, %r1693;
	@%p3362 bra 	$L__BB1_5334;
	bra.uni 	$L__BB1_5312;
$L__BB1_5315:
	ld.global.u64 	%rd3040, [%rd1+24];
	cvta.to.global.u64 	%rd3041, %rd3040;
	mul.wide.u32 	%rd3042, %r680, 4;
	add.s64 	%rd3043, %rd3041, %rd3042;
	ld.global.u32 	%r683, [%rd3043];
	ld.global.u64 	%rd3044, [%rd1+32];
	cvta.to.global.u64 	%rd3045, %rd3044;
	add.s64 	%rd3046, %rd3045, %rd3042;
	ld.global.u32 	%r1332, [%rd3046];
	setp.eq.s32 	%p3363, %r683, -1;
	setp.eq.s32 	%p3364, %r1332, 0;
	or.pred  	%p3365, %p3363, %p3364;
	setp.gt.s32 	%p3366, %r1699, 99;
	or.pred  	%p3367, %p3365, %p3366;
	@%p3367 bra 	$L__BB1_5334;
	ld.global.u64 	%rd3047, [%rd1+40];
	cvta.to.global.u64 	%rd257, %rd3047;
	mul.wide.u32 	%rd3048, %r683, 4;
	add.s64 	%rd258, %rd257, %rd3048;
	ld.global.u32 	%r685, [%rd258];
	shr.u32 	%r686, %r685, 16;
	ld.global.u32 	%r687, [%rd1];
	setp.ge.u32 	%p3368, %r686, %r687;
	@%p3368 bra 	$L__BB1_5318;
	and.b32  	%r1333, %r685, 65535;
	mul.wide.s32 	%rd3049, %r1699, 20;
	add.s64 	%rd3050, %rd4, %rd3049;
	st.local.u32 	[%rd3050], %r686;
	st.local.u32 	[%rd3050+4], %r1691;
	st.local.u32 	[%rd3050+8], %r1333;
	mov.b32 	%r1334, 1092616192;
	st.local.u32 	[%rd3050+12], %r1334;
	mov.b32 	%r1335, 1;
	st.local.u32 	[%rd3050+16], %r1335;
	add.s32 	%r1699, %r1699, 1;
$L__BB1_5318:
	setp.lt.u32 	%p3369, %r1332, 2;
	setp.gt.s32 	%p3370, %r1699, 99;
	or.pred  	%p3371, %p3369, %p3370;
	@%p3371 bra 	$L__BB1_5334;
	setp.eq.s32 	%p3372, %r683, -2;
	@%p3372 bra 	$L__BB1_5322;
	ld.global.u32 	%r690, [%rd258+4];
	shr.u32 	%r691, %r690, 16;
	setp.ge.u32 	%p3373, %r691, %r687;
	@%p3373 bra 	$L__BB1_5322;
	and.b32  	%r1336, %r690, 65535;
	mul.wide.s32 	%rd3051, %r1699, 20;
	add.s64 	%rd3052, %rd4, %rd3051;
	st.local.u32 	[%rd3052], %r691;
	st.local.u32 	[%rd3052+4], %r1691;
	st.local.u32 	[%rd3052+8], %r1336;
	mov.b32 	%r1337, 1092616192;
	st.local.u32 	[%rd3052+12], %r1337;
	mov.b32 	%r1338, 1;
	st.local.u32 	[%rd3052+16], %r1338;
	add.s32 	%r1699, %r1699, 1;
$L__BB1_5322:
	setp.lt.u32 	%p3374, %r1332, 3;
	setp.gt.s32 	%p3375, %r1699, 99;
	or.pred  	%p3376, %p3374, %p3375;
	@%p3376 bra 	$L__BB1_5334;
	add.s32 	%r694, %r683, 2;
	setp.eq.s32 	%p3377, %r694, -1;
	@%p3377 bra 	$L__BB1_5326;
	mul.wide.u32 	%rd3053, %r694, 4;
	add.s64 	%rd3054, %rd257, %rd3053;
	ld.global.u32 	%r695, [%rd3054];
	shr.u32 	%r696, %r695, 16;
	setp.ge.u32 	%p3378, %r696, %r687;
	@%p3378 bra 	$L__BB1_5326;
	and.b32  	%r1339, %r695, 65535;
	mul.wide.s32 	%rd3055, %r1699, 20;
	add.s64 	%rd3056, %rd4, %rd3055;
	st.local.u32 	[%rd3056], %r696;
	st.local.u32 	[%rd3056+4], %r1691;
	st.local.u32 	[%rd3056+8], %r1339;
	mov.b32 	%r1340, 1092616192;
	st.local.u32 	[%rd3056+12], %r1340;
	mov.b32 	%r1341, 1;
	st.local.u32 	[%rd3056+16], %r1341;
	add.s32 	%r1699, %r1699, 1;
$L__BB1_5326:
	setp.lt.u32 	%p3379, %r1332, 4;
	setp.gt.s32 	%p3380, %r1699, 99;
	or.pred  	%p3381, %p3379, %p3380;
	@%p3381 bra 	$L__BB1_5334;
	add.s32 	%r699, %r683, 3;
	setp.eq.s32 	%p3382, %r699, -1;
	@%p3382 bra 	$L__BB1_5330;
	mul.wide.u32 	%rd3057, %r699, 4;
	add.s64 	%rd3058, %rd257, %rd3057;
	ld.global.u32 	%r700, [%rd3058];
	shr.u32 	%r701, %r700, 16;
	setp.ge.u32 	%p3383, %r701, %r687;
	@%p3383 bra 	$L__BB1_5330;
	and.b32  	%r1342, %r700, 65535;
	mul.wide.s32 	%rd3059, %r1699, 20;
	add.s64 	%rd3060, %rd4, %rd3059;
	st.local.u32 	[%rd3060], %r701;
	st.local.u32 	[%rd3060+4], %r1691;
	st.local.u32 	[%rd3060+8], %r1342;
	mov.b32 	%r1343, 1092616192;
	st.local.u32 	[%rd3060+12], %r1343;
	mov.b32 	%r1344, 1;
	st.local.u32 	[%rd3060+16], %r1344;
	add.s32 	%r1699, %r1699, 1;
$L__BB1_5330:
	setp.lt.u32 	%p3384, %r1332, 5;
	setp.gt.s32 	%p3385, %r1699, 99;
	or.pred  	%p3386, %p3384, %p3385;
	@%p3386 bra 	$L__BB1_5334;
	add.s32 	%r704, %r683, 4;
	setp.eq.s32 	%p3387, %r704, -1;
	@%p3387 bra 	$L__BB1_5334;
	mul.wide.u32 	%rd3061, %r704, 4;
	add.s64 	%rd3062, %rd257, %rd3061;
	ld.global.u32 	%r705, [%rd3062];
	shr.u32 	%r706, %r705, 16;
	setp.ge.u32 	%p3388, %r706, %r687;
	@%p3388 bra 	$L__BB1_5334;
	and.b32  	%r1345, %r705, 65535;
	mul.wide.s32 	%rd3063, %r1699, 20;
	add.s64 	%rd3064, %rd4, %rd3063;
	st.local.u32 	[%rd3064], %r706;
	st.local.u32 	[%rd3064+4], %r1691;
	st.local.u32 	[%rd3064+8], %r1345;
	mov.b32 	%r1346, 1092616192;
	st.local.u32 	[%rd3064+12], %r1346;
	mov.b32 	%r1347, 1;
	st.local.u32 	[%rd3064+16], %r1347;
	add.s32 	%r1699, %r1699, 1;
$L__BB1_5334:
	add.s32 	%r1348, %r1691, 9;
	setp.le.u32 	%p3389, %r1348, %r675;
	setp.lt.s32 	%p3390, %r1699, 100;
	and.pred  	%p3391, %p3389, %p3390;
	add.s32 	%r1691, %r1691, 1;
	@%p3391 bra 	$L__BB1_4886;
$L__BB1_5335:
	setp.lt.s32 	%p3392, %r1699, 1;
	setp.ge.u32 	%p3393, %r1742, %r807;
	or.pred  	%p3394, %p3392, %p3393;
	@%p3394 bra 	$L__BB1_5856;
	mov.b32 	%r1701, 0;
$L__BB1_5337:
	mul.wide.u32 	%rd3065, %r1701, 20;
	add.s64 	%rd3066, %rd4, %rd3065;
	ld.local.u32 	%r713, [%rd3066];
	ld.local.u8 	%rs479, [%rd3066+16];
	setp.eq.s16 	%p3395, %rs479, 0;
	@%p3395 bra 	$L__BB1_5855;
	ld.global.u32 	%r1350, [%rd1];
	setp.ge.u32 	%p3396, %r713, %r1350;
	@%p3396 bra 	$L__BB1_5855;
	mov.b32 	%r1704, 0;
	mov.u32 	%r1703, %r1701;
$L__BB1_5340:
	mul.wide.u32 	%rd3067, %r1703, 20;
	add.s64 	%rd3068, %rd4, %rd3067;
	add.s64 	%rd259, %rd3068, 16;
	ld.local.u8 	%rs195, [%rd3068+16];
	setp.eq.s16 	%p3397, %rs195, 0;
	@%p3397 bra 	$L__BB1_5343;
	ld.local.u32 	%r1352, [%rd259+-16];
	setp.ne.s32 	%p3398, %r1352, %r713;
	@%p3398 bra 	$L__BB1_5343;
	ld.local.u32 	%r1353, [%rd259+-12];
	ld.local.u32 	%r1354, [%rd259+-8];
	ld.local.f32 	%f241, [%rd259+-4];
	ld.local.v2.u8 	{%rs480, %rs481}, [%rd259+2];
	add.s32 	%r716, %r1704, 1;
	mul.wide.s32 	%rd3069, %r1704, 20;
	add.s64 	%rd3070, %rd5, %rd3069;
	ld.local.u8 	%r1355, [%rd259+1];
	st.local.u32 	[%rd3070], %r713;
	st.local.u32 	[%rd3070+4], %r1353;
	st.local.u32 	[%rd3070+8], %r1354;
	st.local.f32 	[%rd3070+12], %f241;
	cvt.u32.u16 	%r1356, %rs195;
	prmt.b32 	%r1357, %r1356, %r1355, 0x3340U;
	cvt.u32.u16 	%r1358, %rs481;
	cvt.u32.u16 	%r1359, %rs480;
	prmt.b32 	%r1360, %r1359, %r1358, 0x3340U;
	prmt.b32 	%r1361, %r1357, %r1360, 0x5410U;
	st.local.u32 	[%rd3070+16], %r1361;
	mov.b16 	%rs482, 0;
	st.local.u8 	[%rd259], %rs482;
	mov.u32 	%r1704, %r716;
$L__BB1_5343:
	add.s32 	%r1703, %r1703, 1;
	setp.lt.s32 	%p3399, %r1703, %r1699;
	setp.lt.s32 	%p3400, %r1704, 20;
	and.pred  	%p3401, %p3399, %p3400;
	@%p3401 bra 	$L__BB1_5340;
	setp.lt.s32 	%p3402, %r1704, 1;
	@%p3402 bra 	$L__BB1_5855;
	ld.local.u32 	%r719, [%rd5+4];
	ld.local.u32 	%r1362, [%rd5+8];
	ld.global.u64 	%rd3071, [%rd1+80];
	cvta.to.global.u64 	%rd3072, %rd3071;
	mul.wide.u32 	%rd3073, %r713, 4;
	add.s64 	%rd3074, %rd3072, %rd3073;
	ld.global.u32 	%r721, [%rd3074];
	ld.global.u64 	%rd3075, [%rd1+72];
	cvta.to.global.u64 	%rd3076, %rd3075;
	mul.wide.u32 	%rd3077, %r713, 2;
	add.s64 	%rd3078, %rd3076, %rd3077;
	ld.global.u16 	%rs196, [%rd3078];
	ld.global.u32 	%r722, [%rd1+8];
	setp.ge.u32 	%p3403, %r721, %r722;
	@%p3403 bra 	$L__BB1_5855;
	cvt.u32.u16 	%r723, %rs196;
	add.s32 	%r1363, %r721, %r723;
	setp.gt.u32 	%p3404, %r1363, %r722;
	setp.ge.u32 	%p3405, %r1362, %r723;
	or.pred  	%p3406, %p3404, %p3405;
	@%p3406 bra 	$L__BB1_5855;
	ld.global.u64 	%rd260, [%rd1+88];
	cvta.to.global.u64 	%rd3079, %rd260;
	cvt.u64.u32 	%rd3080, %r721;
	add.s64 	%rd261, %rd3079, %rd3080;
	setp.eq.s32 	%p3407, %r719, 0;
	setp.eq.s32 	%p3408, %r1362, 0;
	mov.b32 	%r1709, 0;
	or.pred  	%p3409, %p3407, %p3408;
	mov.u32 	%r1710, %r1709;
	@%p3409 bra 	$L__BB1_5462;
	min.u32 	%r724, %r719, %r1362;
	mov.b32 	%r1710, 0;
	mov.u32 	%r1709, %r1710;
$L__BB1_5349:
	mov.u32 	%r726, %r1709;
	not.b32 	%r1366, %r726;
	add.s32 	%r727, %r719, %r1366;
	add.s32 	%r728, %r1362, %r1366;
	setp.lt.s32 	%p3411, %r727, 0;
	mov.pred 	%p3737, 0;
	@%p3411 bra 	$L__BB1_5351;
	ld.global.u16 	%r1367, [%rd7+1240];
	setp.lt.u32 	%p3737, %r727, %r1367;
$L__BB1_5351:
	setp.ge.u32 	%p3412, %r728, %r723;
	not.pred 	%p3413, %p3737;
	or.pred  	%p3414, %p3413, %p3412;
	mov.u32 	%r1709, %r726;
	@%p3414 bra 	$L__BB1_5462;
	cvt.s64.s32 	%rd3081, %r727;
	add.s64 	%rd3082, %rd7, %rd3081;
	ld.global.u8 	%rs197, [%rd3082+1040];
	cvt.u64.u32 	%rd3083, %r728;
	add.s64 	%rd3084, %rd261, %rd3083;
	ld.global.u8 	%rs198, [%rd3084];
	setp.eq.s16 	%p3415, %rs197, %rs198;
	@%p3415 bra 	$L__BB1_5461;
	mov.b64 	%rd3462, 0;
	setp.gt.s16 	%p3416, %rs198, 75;
	@%p3416 bra 	$L__BB1_5372;
	setp.gt.s16 	%p3432, %rs198, 68;
	@%p3432 bra 	$L__BB1_5363;
	setp.gt.s16 	%p3440, %rs198, 65;
	@%p3440 bra 	$L__BB1_5359;
	setp.eq.s16 	%p3444, %rs198, 42;
	@%p3444 bra 	$L__BB1_5405;
	setp.eq.s16 	%p3445, %rs198, 65;
	@%p3445 bra 	$L__BB1_5406;
$L__BB1_5358:
	mov.b64 	%rd3462, 22;
	bra.uni 	$L__BB1_5406;
$L__BB1_5359:
	setp.eq.s16 	%p3441, %rs198, 66;
	@%p3441 bra 	$L__BB1_5404;
	setp.eq.s16 	%p3442, %rs198, 67;
	@%p3442 bra 	$L__BB1_5403;
	setp.eq.s16 	%p3443, %rs198, 68;
	@%p3443 bra 	$L__BB1_5362;
	bra.uni 	$L__BB1_5358;
$L__BB1_5362:
	mov.b64 	%rd3462, 3;
	bra.uni 	$L__BB1_5406;
$L__BB1_5363:
	setp.gt.s16 	%p3433, %rs198, 71;
	@%p3433 bra 	$L__BB1_5368;
	setp.eq.s16 	%p3437, %rs198, 69;
	@%p3437 bra 	$L__BB1_5402;
	setp.eq.s16 	%p3438, %rs198, 70;
	@%p3438 bra 	$L__BB1_5401;
	setp.eq.s16 	%p3439, %rs198, 71;
	@%p3439 bra 	$L__BB1_5367;
	bra.uni 	$L__BB1_5358;
$L__BB1_5367:
	mov.b64 	%rd3462, 7;
	bra.uni 	$L__BB1_5406;
$L__BB1_5368:
	setp.eq.s16 	%p3434, %rs198, 72;
	@%p3434 bra 	$L__BB1_5400;
	setp.eq.s16 	%p3435, %rs198, 73;
	@%p3435 bra 	$L__BB1_5399;
	setp.eq.s16 	%p3436, %rs198, 75;
	@%p3436 bra 	$L__BB1_5371;
	bra.uni 	$L__BB1_5358;
$L__BB1_5371:
	mov.b64 	%rd3462, 11;
	bra.uni 	$L__BB1_5406;
$L__BB1_5372:
	setp.gt.s16 	%p3417, %rs198, 82;
	@%p3417 bra 	$L__BB1_5382;
	setp.gt.s16 	%p3425, %rs198, 79;
	@%p3425 bra 	$L__BB1_5378;
	setp.eq.s16 	%p3429, %rs198, 76;
	@%p3429 bra 	$L__BB1_5398;
	setp.eq.s16 	%p3430, %rs198, 77;
	@%p3430 bra 	$L__BB1_5397;
	setp.eq.s16 	%p3431, %rs198, 78;
	@%p3431 bra 	$L__BB1_5377;
	bra.uni 	$L__BB1_5358;
$L__BB1_5377:
	mov.b64 	%rd3462, 2;
	bra.uni 	$L__BB1_5406;
$L__BB1_5378:
	setp.eq.s16 	%p3426, %rs198, 80;
	@%p3426 bra 	$L__BB1_5396;
	setp.eq.s16 	%p3427, %rs198, 81;
	@%p3427 bra 	$L__BB1_5395;
	setp.eq.s16 	%p3428, %rs198, 82;
	@%p3428 bra 	$L__BB1_5381;
	bra.uni 	$L__BB1_5358;
$L__BB1_5381:
	mov.b64 	%rd3462, 1;
	bra.uni 	$L__BB1_5406;
$L__BB1_5382:
	setp.gt.s16 	%p3418, %rs198, 86;
	@%p3418 bra 	$L__BB1_5387;
	setp.eq.s16 	%p3422, %rs198, 83;
	@%p3422 bra 	$L__BB1_5394;
	setp.eq.s16 	%p3423, %rs198, 84;
	@%p3423 bra 	$L__BB1_5393;
	setp.eq.s16 	%p3424, %rs198, 86;
	@%p3424 bra 	$L__BB1_5386;
	bra.uni 	$L__BB1_5358;
$L__BB1_5386:
	mov.b64 	%rd3462, 19;
	bra.uni 	$L__BB1_5406;
$L__BB1_5387:
	setp.eq.s16 	%p3419, %rs198, 87;
	@%p3419 bra 	$L__BB1_5392;
	setp.eq.s16 	%p3420, %rs198, 90;
	@%p3420 bra 	$L__BB1_5391;
	setp.ne.s16 	%p3421, %rs198, 89;
	@%p3421 bra 	$L__BB1_5358;
	mov.b64 	%rd3462, 18;
	bra.uni 	$L__BB1_5406;
$L__BB1_5391:
	mov.b64 	%rd3462, 21;
	bra.uni 	$L__BB1_5406;
$L__BB1_5392:
	mov.b64 	%rd3462, 17;
	bra.uni 	$L__BB1_5406;
$L__BB1_5393:
	mov.b64 	%rd3462, 16;
	bra.uni 	$L__BB1_5406;
$L__BB1_5394:
	mov.b64 	%rd3462, 15;
	bra.uni 	$L__BB1_5406;
$L__BB1_5395:
	mov.b64 	%rd3462, 5;
	bra.uni 	$L__BB1_5406;
$L__BB1_5396:
	mov.b64 	%rd3462, 14;
	bra.uni 	$L__BB1_5406;
$L__BB1_5397:
	mov.b64 	%rd3462, 12;
	bra.uni 	$L__BB1_5406;
$L__BB1_5398:
	mov.b64 	%rd3462, 10;
	bra.uni 	$L__BB1_5406;
$L__BB1_5399:
	mov.b64 	%rd3462, 9;
	bra.uni 	$L__BB1_5406;
$L__BB1_5400:
	mov.b64 	%rd3462, 8;
	bra.uni 	$L__BB1_5406;
$L__BB1_5401:
	mov.b64 	%rd3462, 13;
	bra.uni 	$L__BB1_5406;
$L__BB1_5402:
	mov.b64 	%rd3462, 6;
	bra.uni 	$L__BB1_5406;
$L__BB1_5403:
	mov.b64 	%rd3462, 4;
	bra.uni 	$L__BB1_5406;
$L__BB1_5404:
	mov.b64 	%rd3462, 20;
	bra.uni 	$L__BB1_5406;
$L__BB1_5405:
	mov.b64 	%rd3462, 23;
$L__BB1_5406:
	mov.b64 	%rd3463, 0;
	setp.gt.s16 	%p3446, %rs197, 75;
	@%p3446 bra 	$L__BB1_5425;
	setp.gt.s16 	%p3462, %rs197, 68;
	@%p3462 bra 	$L__BB1_5416;
	setp.gt.s16 	%p3470, %rs197, 65;
	@%p3470 bra 	$L__BB1_5412;
	setp.eq.s16 	%p3474, %rs197, 42;
	@%p3474 bra 	$L__BB1_5458;
	setp.eq.s16 	%p3475, %rs197, 65;
	@%p3475 bra 	$L__BB1_5459;
$L__BB1_5411:
	mov.b64 	%rd3463, 528;
	bra.uni 	$L__BB1_5459;
$L__BB1_5412:
	setp.eq.s16 	%p3471, %rs197, 66;
	@%p3471 bra 	$L__BB1_5457;
	setp.eq.s16 	%p3472, %rs197, 67;
	@%p3472 bra 	$L__BB1_5456;
	setp.eq.s16 	%p3473, %rs197, 68;
	@%p3473 bra 	$L__BB1_5415;
	bra.uni 	$L__BB1_5411;
$L__BB1_5415:
	mov.b64 	%rd3463, 72;
	bra.uni 	$L__BB1_5459;
$L__BB1_5416:
	setp.gt.s16 	%p3463, %rs197, 71;
	@%p3463 bra 	$L__BB1_5421;
	setp.eq.s16 	%p3467, %rs197, 69;
	@%p3467 bra 	$L__BB1_5455;
	setp.eq.s16 	%p3468, %rs197, 70;
	@%p3468 bra 	$L__BB1_5454;
	setp.eq.s16 	%p3469, %rs197, 71;
	@%p3469 bra 	$L__BB1_5420;
	bra.uni 	$L__BB1_5411;
$L__BB1_5420:
	mov.b64 	%rd3463, 168;
	bra.uni 	$L__BB1_5459;
$L__BB1_5421:
	setp.eq.s16 	%p3464, %rs197, 72;
	@%p3464 bra 	$L__BB1_5453;
	setp.eq.s16 	%p3465, %rs197, 73;
	@%p3465 bra 	$L__BB1_5452;
	setp.eq.s16 	%p3466, %rs197, 75;
	@%p3466 bra 	$L__BB1_5424;
	bra.uni 	$L__BB1_5411;
$L__BB1_5424:
	mov.b64 	%rd3463, 264;
	bra.uni 	$L__BB1_5459;
$L__BB1_5425:
	setp.gt.s16 	%p3447, %rs197, 82;
	@%p3447 bra 	$L__BB1_5435;
	setp.gt.s16 	%p3455, %rs197, 79;
	@%p3455 bra 	$L__BB1_5431;
	setp.eq.s16 	%p3459, %rs197, 76;
	@%p3459 bra 	$L__BB1_5451;
	setp.eq.s16 	%p3460, %rs197, 77;
	@%p3460 bra 	$L__BB1_5450;
	setp.eq.s16 	%p3461, %rs197, 78;
	@%p3461 bra 	$L__BB1_5430;
	bra.uni 	$L__BB1_5411;
$L__BB1_5430:
	mov.b64 	%rd3463, 48;
	bra.uni 	$L__BB1_5459;
$L__BB1_5431:
	setp.eq.s16 	%p3456, %rs197, 80;
	@%p3456 bra 	$L__BB1_5449;
	setp.eq.s16 	%p3457, %rs197, 81;
	@%p3457 bra 	$L__BB1_5448;
	setp.eq.s16 	%p3458, %rs197, 82;
	@%p3458 bra 	$L__BB1_5434;
	bra.uni 	$L__BB1_5411;
$L__BB1_5434:
	mov.b64 	%rd3463, 24;
	bra.uni 	$L__BB1_5459;
$L__BB1_5435:
	setp.gt.s16 	%p3448, %rs197, 86;
	@%p3448 bra 	$L__BB1_5440;
	setp.eq.s16 	%p3452, %rs197, 83;
	@%p3452 bra 	$L__BB1_5447;
	setp.eq.s16 	%p3453, %rs197, 84;
	@%p3453 bra 	$L__BB1_5446;
	setp.eq.s16 	%p3454, %rs197, 86;
	@%p3454 bra 	$L__BB1_5439;
	bra.uni 	$L__BB1_5411;
$L__BB1_5439:
	mov.b64 	%rd3463, 456;
	bra.uni 	$L__BB1_5459;
$L__BB1_5440:
	setp.eq.s16 	%p3449, %rs197, 87;
	@%p3449 bra 	$L__BB1_5445;
	setp.eq.s16 	%p3450, %rs197, 90;
	@%p3450 bra 	$L__BB1_5444;
	setp.ne.s16 	%p3451, %rs197, 89;
	@%p3451 bra 	$L__BB1_5411;
	mov.b64 	%rd3463, 432;
	bra.uni 	$L__BB1_5459;
$L__BB1_5444:
	mov.b64 	%rd3463, 504;
	bra.uni 	$L__BB1_5459;
$L__BB1_5445:
	mov.b64 	%rd3463, 408;
	bra.uni 	$L__BB1_5459;
$L__BB1_5446:
	mov.b64 	%rd3463, 384;
	bra.uni 	$L__BB1_5459;
$L__BB1_5447:
	mov.b64 	%rd3463, 360;
	bra.uni 	$L__BB1_5459;
$L__BB1_5448:
	mov.b64 	%rd3463, 120;
	bra.uni 	$L__BB1_5459;
$L__BB1_5449:
	mov.b64 	%rd3463, 336;
	bra.uni 	$L__BB1_5459;
$L__BB1_5450:
	mov.b64 	%rd3463, 288;
	bra.uni 	$L__BB1_5459;
$L__BB1_5451:
	mov.b64 	%rd3463, 240;
	bra.uni 	$L__BB1_5459;
$L__BB1_5452:
	mov.b64 	%rd3463, 216;
	bra.uni 	$L__BB1_5459;
$L__BB1_5453:
	mov.b64 	%rd3463, 192;
	bra.uni 	$L__BB1_5459;
$L__BB1_5454:
	mov.b64 	%rd3463, 312;
	bra.uni 	$L__BB1_5459;
$L__BB1_5455:
	mov.b64 	%rd3463, 144;
	bra.uni 	$L__BB1_5459;
$L__BB1_5456:
	mov.b64 	%rd3463, 96;
	bra.uni 	$L__BB1_5459;
$L__BB1_5457:
	mov.b64 	%rd3463, 480;
	bra.uni 	$L__BB1_5459;
$L__BB1_5458:
	mov.b64 	%rd3463, 552;
$L__BB1_5459:
	add.s64 	%rd3133, %rd3463, %rd3462;
	shl.b64 	%rd3134, %rd3133, 2;
	mov.u64 	%rd3135, BLOSUM62_SCORES;
	add.s64 	%rd3136, %rd3135, %rd3134;
	ld.const.f32 	%f242, [%rd3136];
	setp.gt.f32 	%p3476, %f242, 0f00000000;
	@%p3476 bra 	$L__BB1_5461;
	add.s32 	%r1710, %r1710, 1;
$L__BB1_5461:
	add.s32 	%r1709, %r726, 1;
	setp.lt.u32 	%p3477, %r1709, %r724;
	setp.lt.u32 	%p3478, %r726, 29;
	and.pred  	%p3479, %p3478, %p3477;
	setp.lt.s32 	%p3480, %r1710, 4;
	and.pred  	%p3481, %p3479, %p3480;
	@%p3481 bra 	$L__BB1_5349;
$L__BB1_5462:
	add.s32 	%r1712, %r719, 8;
	ld.global.u16 	%rs199, [%rd7+1240];
	cvt.u32.u16 	%r735, %rs199;
	setp.ge.u32 	%p3482, %r1712, %r735;
	add.s32 	%r1718, %r1362, 8;
	setp.ge.u32 	%p3483, %r1718, %r723;
	mov.b32 	%r1717, 0;
	mov.b32 	%r1716, 8;
	or.pred  	%p3484, %p3482, %p3483;
	@%p3484 bra 	$L__BB1_5575;
	mov.b32 	%r1716, 8;
	mov.b32 	%r1717, 0;
$L__BB1_5464:
	mov.u32 	%r740, %r1716;
	setp.ge.u32 	%p3485, %r1712, %r735;
	@%p3485 bra 	$L__BB1_5575;
	cvt.u64.u32 	%rd3137, %r1712;
	add.s64 	%rd3138, %rd7, %rd3137;
	ld.global.u8 	%rs200, [%rd3138+1040];
	cvt.u64.u32 	%rd3139, %r1718;
	add.s64 	%rd3140, %rd261, %rd3139;
	ld.global.u8 	%rs201, [%rd3140];
	setp.eq.s16 	%p3486, %rs200, %rs201;
	@%p3486 bra 	$L__BB1_5574;
	mov.b64 	%rd3464, 0;
	setp.gt.s16 	%p3487, %rs201, 75;
	@%p3487 bra 	$L__BB1_5485;
	setp.gt.s16 	%p3503, %rs201, 68;
	@%p3503 bra 	$L__BB1_5476;
	setp.gt.s16 	%p3511, %rs201, 65;
	@%p3511 bra 	$L__BB1_5472;
	setp.eq.s16 	%p3515, %rs201, 42;
	@%p3515 bra 	$L__BB1_5518;
	setp.eq.s16 	%p3516, %rs201, 65;
	@%p3516 bra 	$L__BB1_5519;
$L__BB1_5471:
	mov.b64 	%rd3464, 22;
	bra.uni 	$L__BB1_5519;
$L__BB1_5472:
	setp.eq.s16 	%p3512, %rs201, 66;
	@%p3512 bra 	$L__BB1_5517;
	setp.eq.s16 	%p3513, %rs201, 67;
	@%p3513 bra 	$L__BB1_5516;
	setp.eq.s16 	%p3514, %rs201, 68;
	@%p3514 bra 	$L__BB1_5475;
	bra.uni 	$L__BB1_5471;
$L__BB1_5475:
	mov.b64 	%rd3464, 3;
	bra.uni 	$L__BB1_5519;
$L__BB1_5476:
	setp.gt.s16 	%p3504, %rs201, 71;
	@%p3504 bra 	$L__BB1_5481;
	setp.eq.s16 	%p3508, %rs201, 69;
	@%p3508 bra 	$L__BB1_5515;
	setp.eq.s16 	%p3509, %rs201, 70;
	@%p3509 bra 	$L__BB1_5514;
	setp.eq.s16 	%p3510, %rs201, 71;
	@%p3510 bra 	$L__BB1_5480;
	bra.uni 	$L__BB1_5471;
$L__BB1_5480:
	mov.b64 	%rd3464, 7;
	bra.uni 	$L__BB1_5519;
$L__BB1_5481:
	setp.eq.s16 	%p3505, %rs201, 72;
	@%p3505 bra 	$L__BB1_5513;
	setp.eq.s16 	%p3506, %rs201, 73;
	@%p3506 bra 	$L__BB1_5512;
	setp.eq.s16 	%p3507, %rs201, 75;
	@%p3507 bra 	$L__BB1_5484;
	bra.uni 	$L__BB1_5471;
$L__BB1_5484:
	mov.b64 	%rd3464, 11;
	bra.uni 	$L__BB1_5519;
$L__BB1_5485:
	setp.gt.s16 	%p3488, %rs201, 82;
	@%p3488 bra 	$L__BB1_5495;
	setp.gt.s16 	%p3496, %rs201, 79;
	@%p3496 bra 	$L__BB1_5491;
	setp.eq.s16 	%p3500, %rs201, 76;
	@%p3500 bra 	$L__BB1_5511;
	setp.eq.s16 	%p3501, %rs201, 77;
	@%p3501 bra 	$L__BB1_5510;
	setp.eq.s16 	%p3502, %rs201, 78;
	@%p3502 bra 	$L__BB1_5490;
	bra.uni 	$L__BB1_5471;
$L__BB1_5490:
	mov.b64 	%rd3464, 2;
	bra.uni 	$L__BB1_5519;
$L__BB1_5491:
	setp.eq.s16 	%p3497, %rs201, 80;
	@%p3497 bra 	$L__BB1_5509;
	setp.eq.s16 	%p3498, %rs201, 81;
	@%p3498 bra 	$L__BB1_5508;
	setp.eq.s16 	%p3499, %rs201, 82;
	@%p3499 bra 	$L__BB1_5494;
	bra.uni 	$L__BB1_5471;
$L__BB1_5494:
	mov.b64 	%rd3464, 1;
	bra.uni 	$L__BB1_5519;
$L__BB1_5495:
	setp.gt.s16 	%p3489, %rs201, 86;
	@%p3489 bra 	$L__BB1_5500;
	setp.eq.s16 	%p3493, %rs201, 83;
	@%p3493 bra 	$L__BB1_5507;
	setp.eq.s16 	%p3494, %rs201, 84;
	@%p3494 bra 	$L__BB1_5506;
	setp.eq.s16 	%p3495, %rs201, 86;
	@%p3495 bra 	$L__BB1_5499;
	bra.uni 	$L__BB1_5471;
$L__BB1_5499:
	mov.b64 	%rd3464, 19;
	bra.uni 	$L__BB1_5519;
$L__BB1_5500:
	setp.eq.s16 	%p3490, %rs201, 87;
	@%p3490 bra 	$L__BB1_5505;
	setp.eq.s16 	%p3491, %rs201, 90;
	@%p3491 bra 	$L__BB1_5504;
	setp.ne.s16 	%p3492, %rs201, 89;
	@%p3492 bra 	$L__BB1_5471;
	mov.b64 	%rd3464, 18;
	bra.uni 	$L__BB1_5519;
$L__BB1_5504:
	mov.b64 	%rd3464, 21;
	bra.uni 	$L__BB1_5519;
$L__BB1_5505:
	mov.b64 	%rd3464, 17;
	bra.uni 	$L__BB1_5519;
$L__BB1_5506:
	mov.b64 	%rd3464, 16;
	bra.uni 	$L__BB1_5519;
$L__BB1_5507:
	mov.b64 	%rd3464, 15;
	bra.uni 	$L__BB1_5519;
$L__BB1_5508:
	mov.b64 	%rd3464, 5;
	bra.uni 	$L__BB1_5519;
$L__BB1_5509:
	mov.b64 	%rd3464, 14;
	bra.uni 	$L__BB1_5519;
$L__BB1_5510:
	mov.b64 	%rd3464, 12;
	bra.uni 	$L__BB1_5519;
$L__BB1_5511:
	mov.b64 	%rd3464, 10;
	bra.uni 	$L__BB1_5519;
$L__BB1_5512:
	mov.b64 	%rd3464, 9;
	bra.uni 	$L__BB1_5519;
$L__BB1_5513:
	mov.b64 	%rd3464, 8;
	bra.uni 	$L__BB1_5519;
$L__BB1_5514:
	mov.b64 	%rd3464, 13;
	bra.uni 	$L__BB1_5519;
$L__BB1_5515:
	mov.b64 	%rd3464, 6;
	bra.uni 	$L__BB1_5519;
$L__BB1_5516:
	mov.b64 	%rd3464, 4;
	bra.uni 	$L__BB1_5519;
$L__BB1_5517:
	mov.b64 	%rd3464, 20;
	bra.uni 	$L__BB1_5519;
$L__BB1_5518:
	mov.b64 	%rd3464, 23;
$L__BB1_5519:
	mov.b64 	%rd3465, 0;
	setp.gt.s16 	%p3517, %rs200, 75;
	@%p3517 bra 	$L__BB1_5538;
	setp.gt.s16 	%p3533, %rs200, 68;
	@%p3533 bra 	$L__BB1_5529;
	setp.gt.s16 	%p3541, %rs200, 65;
	@%p3541 bra 	$L__BB1_5525;
	setp.eq.s16 	%p3545, %rs200, 42;
	@%p3545 bra 	$L__BB1_5571;
	setp.eq.s16 	%p3546, %rs200, 65;
	@%p3546 bra 	$L__BB1_5572;
$L__BB1_5524:
	mov.b64 	%rd3465, 528;
	bra.uni 	$L__BB1_5572;
$L__BB1_5525:
	setp.eq.s16 	%p3542, %rs200, 66;
	@%p3542 bra 	$L__BB1_5570;
	setp.eq.s16 	%p3543, %rs200, 67;
	@%p3543 bra 	$L__BB1_5569;
	setp.eq.s16 	%p3544, %rs200, 68;
	@%p3544 bra 	$L__BB1_5528;
	bra.uni 	$L__BB1_5524;
$L__BB1_5528:
	mov.b64 	%rd3465, 72;
	bra.uni 	$L__BB1_5572;
$L__BB1_5529:
	setp.gt.s16 	%p3534, %rs200, 71;
	@%p3534 bra 	$L__BB1_5534;
	setp.eq.s16 	%p3538, %rs200, 69;
	@%p3538 bra 	$L__BB1_5568;
	setp.eq.s16 	%p3539, %rs200, 70;
	@%p3539 bra 	$L__BB1_5567;
	setp.eq.s16 	%p3540, %rs200, 71;
	@%p3540 bra 	$L__BB1_5533;
	bra.uni 	$L__BB1_5524;
$L__BB1_5533:
	mov.b64 	%rd3465, 168;
	bra.uni 	$L__BB1_5572;
$L__BB1_5534:
	setp.eq.s16 	%p3535, %rs200, 72;
	@%p3535 bra 	$L__BB1_5566;
	setp.eq.s16 	%p3536, %rs200, 73;
	@%p3536 bra 	$L__BB1_5565;
	setp.eq.s16 	%p3537, %rs200, 75;
	@%p3537 bra 	$L__BB1_5537;
	bra.uni 	$L__BB1_5524;
$L__BB1_5537:
	mov.b64 	%rd3465, 264;
	bra.uni 	$L__BB1_5572;
$L__BB1_5538:
	setp.gt.s16 	%p3518, %rs200, 82;
	@%p3518 bra 	$L__BB1_5548;
	setp.gt.s16 	%p3526, %rs200, 79;
	@%p3526 bra 	$L__BB1_5544;
	setp.eq.s16 	%p3530, %rs200, 76;
	@%p3530 bra 	$L__BB1_5564;
	setp.eq.s16 	%p3531, %rs200, 77;
	@%p3531 bra 	$L__BB1_5563;
	setp.eq.s16 	%p3532, %rs200, 78;
	@%p3532 bra 	$L__BB1_5543;
	bra.uni 	$L__BB1_5524;
$L__BB1_5543:
	mov.b64 	%rd3465, 48;
	bra.uni 	$L__BB1_5572;
$L__BB1_5544:
	setp.eq.s16 	%p3527, %rs200, 80;
	@%p3527 bra 	$L__BB1_5562;
	setp.eq.s16 	%p3528, %rs200, 81;
	@%p3528 bra 	$L__BB1_5561;
	setp.eq.s16 	%p3529, %rs200, 82;
	@%p3529 bra 	$L__BB1_5547;
	bra.uni 	$L__BB1_5524;
$L__BB1_5547:
	mov.b64 	%rd3465, 24;
	bra.uni 	$L__BB1_5572;
$L__BB1_5548:
	setp.gt.s16 	%p3519, %rs200, 86;
	@%p3519 bra 	$L__BB1_5553;
	setp.eq.s16 	%p3523, %rs200, 83;
	@%p3523 bra 	$L__BB1_5560;
	setp.eq.s16 	%p3524, %rs200, 84;
	@%p3524 bra 	$L__BB1_5559;
	setp.eq.s16 	%p3525, %rs200, 86;
	@%p3525 bra 	$L__BB1_5552;
	bra.uni 	$L__BB1_5524;
$L__BB1_5552:
	mov.b64 	%rd3465, 456;
	bra.uni 	$L__BB1_5572;
$L__BB1_5553:
	setp.eq.s16 	%p3520, %rs200, 87;
	@%p3520 bra 	$L__BB1_5558;
	setp.eq.s16 	%p3521, %rs200, 90;
	@%p3521 bra 	$L__BB1_5557;
	setp.ne.s16 	%p3522, %rs200, 89;
	@%p3522 bra 	$L__BB1_5524;
	mov.b64 	%rd3465, 432;
	bra.uni 	$L__BB1_5572;
$L__BB1_5557:
	mov.b64 	%rd3465, 504;
	bra.uni 	$L__BB1_5572;
$L__BB1_5558:
	mov.b64 	%rd3465, 408;
	bra.uni 	$L__BB1_5572;
$L__BB1_5559:
	mov.b64 	%rd3465, 384;
	bra.uni 	$L__BB1_5572;
$L__BB1_5560:
	mov.b64 	%rd3465, 360;
	bra.uni 	$L__BB1_5572;
$L__BB1_5561:
	mov.b64 	%rd3465, 120;
	bra.uni 	$L__BB1_5572;
$L__BB1_5562:
	mov.b64 	%rd3465, 336;
	bra.uni 	$L__BB1_5572;
$L__BB1_5563:
	mov.b64 	%rd3465, 288;
	bra.uni 	$L__BB1_5572;
$L__BB1_5564:
	mov.b64 	%rd3465, 240;
	bra.uni 	$L__BB1_5572;
$L__BB1_5565:
	mov.b64 	%rd3465, 216;
	bra.uni 	$L__BB1_5572;
$L__BB1_5566:
	mov.b64 	%rd3465, 192;
	bra.uni 	$L__BB1_5572;
$L__BB1_5567:
	mov.b64 	%rd3465, 312;
	bra.uni 	$L__BB1_5572;
$L__BB1_5568:
	mov.b64 	%rd3465, 144;
	bra.uni 	$L__BB1_5572;
$L__BB1_5569:
	mov.b64 	%rd3465, 96;
	bra.uni 	$L__BB1_5572;
$L__BB1_5570:
	mov.b64 	%rd3465, 480;
	bra.uni 	$L__BB1_5572;
$L__BB1_5571:
	mov.b64 	%rd3465, 552;
$L__BB1_5572:
	add.s64 	%rd3189, %rd3465, %rd3464;
	shl.b64 	%rd3190, %rd3189, 2;
	mov.u64 	%rd3191, BLOSUM62_SCORES;
	add.s64 	%rd3192, %rd3191, %rd3190;
	ld.const.f32 	%f243, [%rd3192];
	setp.gt.f32 	%p3547, %f243, 0f00000000;
	@%p3547 bra 	$L__BB1_5574;
	add.s32 	%r1717, %r1717, 1;
$L__BB1_5574:
	add.s32 	%r1716, %r740, 1;
	add.s32 	%r1712, %r1716, %r719;
	setp.lt.u32 	%p3548, %r1712, %r735;
	add.s32 	%r1718, %r1716, %r1362;
	setp.lt.u32 	%p3549, %r1718, %r723;
	and.pred  	%p3550, %p3548, %p3549;
	setp.lt.u32 	%p3551, %r740, 29;
	and.pred  	%p3552, %p3551, %p3550;
	setp.lt.s32 	%p3553, %r1717, 4;
	and.pred  	%p3554, %p3552, %p3553;
	@%p3554 bra 	$L__BB1_5464;
$L__BB1_5575:
	sub.s32 	%r749, %r719, %r1709;
	sub.s32 	%r750, %r1362, %r1709;
	add.s32 	%r751, %r1716, %r1709;
	setp.lt.u32 	%p3555, %r751, 12;
	@%p3555 bra 	$L__BB1_5855;
	add.s64 	%rd3467, %rd6, 46;
	st.local.u32 	[%rd6], %r1;
	ld.global.u8 	%rs202, [%rd7+1242];
	st.local.u8 	[%rd6+4], %rs202;
	st.local.u32 	[%rd6+8], %r713;
	ld.global.u64 	%rd3194, [%rd1+56];
	cvta.to.global.u64 	%rd3195, %rd3194;
	add.s64 	%rd3197, %rd3195, %rd3073;
	ld.global.u32 	%r752, [%rd3197];
	st.local.u32 	[%rd6+12], %r752;
	ld.global.u64 	%rd3198, [%rd1+64];
	cvta.to.global.u64 	%rd3199, %rd3198;
	add.s64 	%rd3200, %rd3199, %rd3073;
	ld.global.u32 	%r753, [%rd3200];
	st.local.u32 	[%rd6+16], %r753;
	cvt.u16.u32 	%rs576, %r749;
	cvt.u16.u32 	%rs575, %r750;
	mov.b32 	%r1373, {%rs576, %rs575};
	st.local.u32 	[%rd6+20], %r1373;
	cvt.u16.u32 	%rs577, %r751;
	st.local.u16 	[%rd6+24], %rs577;
	add.s32 	%r1374, %r1717, %r1710;
	cvt.rn.f32.s32 	%f244, %r1374;
	cvt.rn.f32.u32 	%f245, %r751;
	div.rn.f32 	%f246, %f244, %f245;
	mov.f32 	%f247, 0f3F800000;
	sub.f32 	%f312, %f247, %f246;
	st.local.f32 	[%rd6+32], %f312;
	mul.f32 	%f248, %f244, 0fC0800000;
	fma.rn.f32 	%f311, %f245, 0f40000000, %f248;
	st.local.f32 	[%rd6+28], %f311;
	mul.lo.s32 	%r754, %r723, 3;
	st.local.u32 	[%rd6+36], %r754;
	cvt.u16.u32 	%rs574, %r1718;
	mov.b32 	%r1375, {%rs575, %rs574};
	st.local.u32 	[%rd6+40], %r1375;
	mov.b16 	%rs487, 0;
	st.local.v2.u8 	[%rd6+44], {%rs487, %rs487};
	mov.b64 	%rd3466, -1;
$L__BB1_5577:
	mov.b16 	%rs488, 0;
	st.local.u16 	[%rd3467], %rs488;
	add.s64 	%rd3467, %rd3467, 2;
	add.s64 	%rd3466, %rd3466, 1;
	setp.lt.u64 	%p3556, %rd3466, 24;
	@%p3556 bra 	$L__BB1_5577;
	mov.b16 	%rs489, 0;
	st.local.u8 	[%rd6+96], %rs489;
	min.u32 	%r755, %r751, 50;
	and.b32  	%r756, %r755, 3;
	and.b32  	%r757, %r755, 60;
	mov.b32 	%r1719, 0;
$L__BB1_5579:
	add.s32 	%r759, %r1719, %r749;
	setp.lt.s32 	%p3557, %r759, %r735;
	cvt.s64.s32 	%rd3201, %r759;
	add.s64 	%rd271, %rd7, %rd3201;
	cvt.u64.u32 	%rd3202, %r1719;
	add.s64 	%rd272, %rd6, %rd3202;
	@%p3557 bra 	$L__BB1_5581;
	mov.b16 	%rs490, 88;
	st.local.u8 	[%rd272+46], %rs490;
	bra.uni 	$L__BB1_5582;
$L__BB1_5581:
	ld.global.u8 	%rs491, [%rd271+1040];
	st.local.u8 	[%rd272+46], %rs491;
$L__BB1_5582:
	add.s32 	%r1377, %r759, 1;
	setp.lt.s32 	%p3558, %r1377, %r735;
	@%p3558 bra 	$L__BB1_5584;
	mov.b16 	%rs492, 88;
	st.local.u8 	[%rd272+47], %rs492;
	bra.uni 	$L__BB1_5585;
$L__BB1_5584:
	ld.global.u8 	%rs493, [%rd271+1041];
	st.local.u8 	[%rd272+47], %rs493;
$L__BB1_5585:
	add.s32 	%r1378, %r759, 2;
	setp.lt.s32 	%p3559, %r1378, %r735;
	@%p3559 bra 	$L__BB1_5587;
	mov.b16 	%rs494, 88;
	st.local.u8 	[%rd272+48], %rs494;
	bra.uni 	$L__BB1_5588;
$L__BB1_5587:
	ld.global.u8 	%rs495, [%rd271+1042];
	st.local.u8 	[%rd272+48], %rs495;
$L__BB1_5588:
	add.s32 	%r1379, %r759, 3;
	setp.lt.s32 	%p3560, %r1379, %r735;
	@%p3560 bra 	$L__BB1_5590;
	mov.b16 	%rs496, 88;
	st.local.u8 	[%rd272+49], %rs496;
	bra.uni 	$L__BB1_5591;
$L__BB1_5590:
	ld.global.u8 	%rs497, [%rd271+1043];
	st.local.u8 	[%rd272+49], %rs497;
$L__BB1_5591:
	add.s32 	%r1719, %r1719, 4;
	setp.ne.s32 	%p3561, %r1719, %r757;
	@%p3561 bra 	$L__BB1_5579;
	setp.eq.s32 	%p3562, %r756, 0;
	@%p3562 bra 	$L__BB1_5604;
	add.s32 	%r1380, %r759, 4;
	setp.lt.s32 	%p3563, %r1380, %r735;
	@%p3563 bra 	$L__BB1_5595;
	mov.b16 	%rs498, 88;
	st.local.u8 	[%rd272+50], %rs498;
	bra.uni 	$L__BB1_5596;
$L__BB1_5595:
	ld.global.u8 	%rs499, [%rd271+1044];
	st.local.u8 	[%rd272+50], %rs499;
$L__BB1_5596:
	setp.eq.s32 	%p3564, %r756, 1;
	@%p3564 bra 	$L__BB1_5604;
	add.s32 	%r1381, %r759, 5;
	setp.lt.s32 	%p3565, %r1381, %r735;
	@%p3565 bra 	$L__BB1_5599;
	mov.b16 	%rs500, 88;
	st.local.u8 	[%rd272+51], %rs500;
	bra.uni 	$L__BB1_5600;
$L__BB1_5599:
	ld.global.u8 	%rs501, [%rd271+1045];
	st.local.u8 	[%rd272+51], %rs501;
$L__BB1_5600:
	setp.eq.s32 	%p3566, %r756, 2;
	@%p3566 bra 	$L__BB1_5604;
	add.s32 	%r1382, %r759, 6;
	setp.lt.s32 	%p3567, %r1382, %r735;
	@%p3567 bra 	$L__BB1_5603;
	mov.b16 	%rs502, 88;
	st.local.u8 	[%rd272+52], %rs502;
	bra.uni 	$L__BB1_5604;
$L__BB1_5603:
	ld.global.u8 	%rs503, [%rd271+1046];
	st.local.u8 	[%rd272+52], %rs503;
$L__BB1_5604:
	ld.param.s8 	%rs523, [_Z34enhanced_protein_kmer_match_kernelPK15TranslatedFramePKjiPK15ProteinDatabaseP12ProteinMatchPjjb_param_7];
	setp.eq.s16 	%p3568, %rs523, 0;
	cvt.u64.u32 	%rd3203, %r755;
	add.s64 	%rd3204, %rd6, %rd3203;
	mov.b16 	%rs573, 0;
	st.local.u8 	[%rd3204+46], %rs573;
	setp.gt.u32 	%p3569, %r751, 39;
	or.pred  	%p3570, %p3568, %p3569;
	@%p3570 bra 	$L__BB1_5853;
	sub.s16 	%rs207, %rs196, %rs575;
	sub.s16 	%rs506, %rs199, %rs576;
	min.u16 	%rs208, %rs207, 50;
	cvt.u32.u16 	%r761, %rs208;
	min.u16 	%rs507, %rs506, 50;
	cvt.u32.u16 	%r762, %rs507;
	setp.eq.s16 	%p3571, %rs207, 0;
	setp.eq.s16 	%p3572, %rs506, 0;
	or.pred  	%p3573, %p3571, %p3572;
	@%p3573 bra 	$L__BB1_5853;
	cvt.u64.u32 	%rd273, %r749;
	cvt.u64.u32 	%rd3205, %r750;
	add.s64 	%rd274, %rd261, %rd3205;
	setp.eq.s64 	%p3574, %rd260, 0;
	mov.f32 	%f308, 0f00000000;
	mov.b16 	%rs570, 0;
	mov.u16 	%rs571, %rs570;
	mov.u16 	%rs572, %rs570;
	@%p3574 bra 	$L__BB1_5851;
	add.s32 	%r1384, %r761, 1;
	add.s16 	%rs509, %rs208, 1;
	and.b16  	%rs510, %rs509, 15;
	and.b16  	%rs209, %rs509, 7;
	and.b32  	%r763, %r1384, 15;
	and.b32  	%r764, %r1384, 112;
	add.s16 	%rs210, %rs510, -1;
	and.b16  	%rs211, %rs509, 3;
	add.s16 	%rs212, %rs209, -1;
	mov.b32 	%r1720, 0;
$L__BB1_5608:
	mov.u32 	%r765, %r1720;
	setp.lt.u16 	%p3575, %rs207, 15;
	mul.wide.u32 	%rd3206, %r765, 204;
	add.s64 	%rd275, %rd3, %rd3206;
	mov.b32 	%r1723, 0;
	@%p3575 bra 	$L__BB1_5611;
	mov.b32 	%r1721, 0;
$L__BB1_5610:
	.pragma "nounroll";
	mul.wide.u32 	%rd3207, %r1721, 4;
	add.s64 	%rd3208, %rd275, %rd3207;
	mov.b32 	%r1387, 0;
	st.local.u32 	[%rd3208], %r1387;
	st.local.u32 	[%rd3208+4], %r1387;
	st.local.u32 	[%rd3208+8], %r1387;
	st.local.u32 	[%rd3208+12], %r1387;
	st.local.u32 	[%rd3208+16], %r1387;
	st.local.u32 	[%rd3208+20], %r1387;
	st.local.u32 	[%rd3208+24], %r1387;
	st.local.u32 	[%rd3208+28], %r1387;
	st.local.u32 	[%rd3208+32], %r1387;
	st.local.u32 	[%rd3208+36], %r1387;
	st.local.u32 	[%rd3208+40], %r1387;
	st.local.u32 	[%rd3208+44], %r1387;
	st.local.u32 	[%rd3208+48], %r1387;
	st.local.u32 	[%rd3208+52], %r1387;
	st.local.u32 	[%rd3208+56], %r1387;
	st.local.u32 	[%rd3208+60], %r1387;
	add.s32 	%r1721, %r1721, 16;
	setp.ne.s32 	%p3576, %r1721, %r764;
	mov.u32 	%r1723, %r764;
	@%p3576 bra 	$L__BB1_5610;
$L__BB1_5611:
	setp.eq.s32 	%p3577, %r763, 0;
	@%p3577 bra 	$L__BB1_5621;
	setp.lt.u16 	%p3578, %rs210, 7;
	@%p3578 bra 	$L__BB1_5614;
	mul.wide.u32 	%rd3209, %r1723, 4;
	add.s64 	%rd3210, %rd275, %rd3209;
	mov.b32 	%r1388, 0;
	st.local.u32 	[%rd3210], %r1388;
	st.local.u32 	[%rd3210+4], %r1388;
	st.local.u32 	[%rd3210+8], %r1388;
	st.local.u32 	[%rd3210+12], %r1388;
	st.local.u32 	[%rd3210+16], %r1388;
	st.local.u32 	[%rd3210+20], %r1388;
	st.local.u32 	[%rd3210+24], %r1388;
	st.local.u32 	[%rd3210+28], %r1388;
	add.s32 	%r1723, %r1723, 8;
$L__BB1_5614:
	setp.eq.s16 	%p3579, %rs209, 0;
	@%p3579 bra 	$L__BB1_5621;
	setp.lt.u16 	%p3580, %rs212, 3;
	@%p3580 bra 	$L__BB1_5617;
	mul.wide.u32 	%rd3211, %r1723, 4;
	add.s64 	%rd3212, %rd275, %rd3211;
	mov.b32 	%r1389, 0;
	st.local.u32 	[%rd3212], %r1389;
	st.local.u32 	[%rd3212+4], %r1389;
	st.local.u32 	[%rd3212+8], %r1389;
	st.local.u32 	[%rd3212+12], %r1389;
	add.s32 	%r1723, %r1723, 4;
$L__BB1_5617:
	setp.eq.s16 	%p3581, %rs211, 0;
	@%p3581 bra 	$L__BB1_5621;
	setp.eq.s16 	%p3582, %rs211, 1;
	mul.wide.u32 	%rd3213, %r1723, 4;
	add.s64 	%rd276, %rd275, %rd3213;
	mov.b32 	%r1390, 0;
	st.local.u32 	[%rd276], %r1390;
	@%p3582 bra 	$L__BB1_5621;
	setp.eq.s16 	%p3583, %rs211, 2;
	mov.b32 	%r1391, 0;
	st.local.u32 	[%rd276+4], %r1391;
	@%p3583 bra 	$L__BB1_5621;
	mov.b32 	%r1392, 0;
	st.local.u32 	[%rd276+8], %r1392;
$L__BB1_5621:
	add.s32 	%r1720, %r765, 1;
	setp.ne.s32 	%p3584, %r765, %r762;
	@%p3584 bra 	$L__BB1_5608;
	add.s64 	%rd277, %rd7, %rd273;
	max.u32 	%r774, %r762, 1;
	mov.f32 	%f308, 0f00000000;
	mov.b32 	%r1732, 0;
	mov.b32 	%r1725, 1;
	mov.u32 	%r1731, %r1732;
$L__BB1_5623:
	max.s32 	%r1395, %r1725, 16;
	add.s32 	%r1728, %r1395, -15;
	add.s32 	%r1396, %r1725, 15;
	min.s32 	%r779, %r761, %r1396;
	setp.gt.u32 	%p3585, %r1728, %r779;
	@%p3585 bra 	$L__BB1_5732;
	cvt.s64.s32 	%rd3214, %r1725;
	mul.wide.s32 	%rd3215, %r1725, 204;
	add.s64 	%rd3216, %rd3, %rd3215;
	add.s64 	%rd278, %rd3216, -204;
	add.s64 	%rd3217, %rd3214, %rd277;
	ld.global.u8 	%rs213, [%rd3217+1039];
$L__BB1_5625:
	mov.u32 	%r780, %r1728;
	cvt.s64.s32 	%rd3219, %r780;
	mul.wide.s32 	%rd3220, %r780, 4;
	add.s64 	%rd279, %rd278, %rd3220;
	ld.local.f32 	%f80, [%rd279+-4];
	add.s64 	%rd3221, %rd274, %rd3219;
	ld.global.u8 	%rs511, [%rd3221+-1];
	mov.b64 	%rd3468, 0;
	setp.gt.s16 	%p3586, %rs511, 75;
	@%p3586 bra 	$L__BB1_5644;
	setp.gt.s16 	%p3602, %rs511, 68;
	@%p3602 bra 	$L__BB1_5635;
	setp.gt.s16 	%p3610, %rs511, 65;
	@%p3610 bra 	$L__BB1_5631;
	setp.eq.s16 	%p3614, %rs511, 42;
	@%p3614 bra 	$L__BB1_5677;
	setp.eq.s16 	%p3615, %rs511, 65;
	@%p3615 bra 	$L__BB1_5678;
$L__BB1_5630:
	mov.b64 	%rd3468, 22;
	bra.uni 	$L__BB1_5678;
$L__BB1_5631:
	setp.eq.s16 	%p3611, %rs511, 66;
	@%p3611 bra 	$L__BB1_5676;
	setp.eq.s16 	%p3612, %rs511, 67;
	@%p3612 bra 	$L__BB1_5675;
	setp.eq.s16 	%p3613, %rs511, 68;
	@%p3613 bra 	$L__BB1_5634;
	bra.uni 	$L__BB1_5630;
$L__BB1_5634:
	mov.b64 	%rd3468, 3;
	bra.uni 	$L__BB1_5678;
$L__BB1_5635:
	setp.gt.s16 	%p3603, %rs511, 71;
	@%p3603 bra 	$L__BB1_5640;
	setp.eq.s16 	%p3607, %rs511, 69;
	@%p3607 bra 	$L__BB1_5674;
	setp.eq.s16 	%p3608, %rs511, 70;
	@%p3608 bra 	$L__BB1_5673;
	setp.eq.s16 	%p3609, %rs511, 71;
	@%p3609 bra 	$L__BB1_5639;
	bra.uni 	$L__BB1_5630;
$L__BB1_5639:
	mov.b64 	%rd3468, 7;
	bra.uni 	$L__BB1_5678;
$L__BB1_5640:
	setp.eq.s16 	%p3604, %rs511, 72;
	@%p3604 bra 	$L__BB1_5672;
	setp.eq.s16 	%p3605, %rs511, 73;
	@%p3605 bra 	$L__BB1_5671;
	setp.eq.s16 	%p3606, %rs511, 75;
	@%p3606 bra 	$L__BB1_5643;
	bra.uni 	$L__BB1_5630;
$L__BB1_5643:
	mov.b64 	%rd3468, 11;
	bra.uni 	$L__BB1_5678;
$L__BB1_5644:
	setp.gt.s16 	%p3587, %rs511, 82;
	@%p3587 bra 	$L__BB1_5654;
	setp.gt.s16 	%p3595, %rs511, 79;
	@%p3595 bra 	$L__BB1_5650;
	setp.eq.s16 	%p3599, %rs511, 76;
	@%p3599 bra 	$L__BB1_5670;
	setp.eq.s16 	%p3600, %rs511, 77;
	@%p3600 bra 	$L__BB1_5669;
	setp.eq.s16 	%p3601, %rs511, 78;
	@%p3601 bra 	$L__BB1_5649;
	bra.uni 	$L__BB1_5630;
$L__BB1_5649:
	mov.b64 	%rd3468, 2;
	bra.uni 	$L__BB1_5678;
$L__BB1_5650:
	setp.eq.s16 	%p3596, %rs511, 80;
	@%p3596 bra 	$L__BB1_5668;
	setp.eq.s16 	%p3597, %rs511, 81;
	@%p3597 bra 	$L__BB1_5667;
	setp.eq.s16 	%p3598, %rs511, 82;
	@%p3598 bra 	$L__BB1_5653;
	bra.uni 	$L__BB1_5630;
$L__BB1_5653:
	mov.b64 	%rd3468, 1;
	bra.uni 	$L__BB1_5678;
$L__BB1_5654:
	setp.gt.s16 	%p3588, %rs511, 86;
	@%p3588 bra 	$L__BB1_5659;
	setp.eq.s16 	%p3592, %rs511, 83;
	@%p3592 bra 	$L__BB1_5666;
	setp.eq.s16 	%p3593, %rs511, 84;
	@%p3593 bra 	$L__BB1_5665;
	setp.eq.s16 	%p3594, %rs511, 86;
	@%p3594 bra 	$L__BB1_5658;
	bra.uni 	$L__BB1_5630;
$L__BB1_5658:
	mov.b64 	%rd3468, 19;
	bra.uni 	$L__BB1_5678;
$L__BB1_5659:
	setp.eq.s16 	%p3589, %rs511, 87;
	@%p3589 bra 	$L__BB1_5664;
	setp.eq.s16 	%p3590, %rs511, 90;
	@%p3590 bra 	$L__BB1_5663;
	setp.ne.s16 	%p3591, %rs511, 89;
	@%p3591 bra 	$L__BB1_5630;
	mov.b64 	%rd3468, 18;
	bra.uni 	$L__BB1_5678;
$L__BB1_5663:
	mov.b64 	%rd3468, 21;
	bra.uni 	$L__BB1_5678;
$L__BB1_5664:
	mov.b64 	%rd3468, 17;
	bra.uni 	$L__BB1_5678;
$L__BB1_5665:
	mov.b64 	%rd3468, 16;
	bra.uni 	$L__BB1_5678;
$L__BB1_5666:
	mov.b64 	%rd3468, 15;
	bra.uni 	$L__BB1_5678;
$L__BB1_5667:
	mov.b64 	%rd3468, 5;
	bra.uni 	$L__BB1_5678;
$L__BB1_5668:
	mov.b64 	%rd3468, 14;
	bra.uni 	$L__BB1_5678;
$L__BB1_5669:
	mov.b64 	%rd3468, 12;
	bra.uni 	$L__BB1_5678;
$L__BB1_5670:
	mov.b64 	%rd3468, 10;
	bra.uni 	$L__BB1_5678;
$L__BB1_5671:
	mov.b64 	%rd3468, 9;
	bra.uni 	$L__BB1_5678;
$L__BB1_5672:
	mov.b64 	%rd3468, 8;
	bra.uni 	$L__BB1_5678;
$L__BB1_5673:
	mov.b64 	%rd3468, 13;
	bra.uni 	$L__BB1_5678;
$L__BB1_5674:
	mov.b64 	%rd3468, 6;
	bra.uni 	$L__BB1_5678;
$L__BB1_5675:
	mov.b64 	%rd3468, 4;
	bra.uni 	$L__BB1_5678;
$L__BB1_5676:
	mov.b64 	%rd3468, 20;
	bra.uni 	$L__BB1_5678;
$L__BB1_5677:
	mov.b64 	%rd3468, 23;
$L__BB1_5678:
	mov.b64 	%rd3469, 0;
	setp.gt.s16 	%p3616, %rs213, 75;
	@%p3616 bra 	$L__BB1_5697;
	setp.gt.s16 	%p3632, %rs213, 68;
	@%p3632 bra 	$L__BB1_5688;
	setp.gt.s16 	%p3640, %rs213, 65;
	@%p3640 bra 	$L__BB1_5684;
	setp.eq.s16 	%p3644, %rs213, 42;
	@%p3644 bra 	$L__BB1_5730;
	setp.eq.s16 	%p3645, %rs213, 65;
	@%p3645 bra 	$L__BB1_5731;
$L__BB1_5683:
	mov.b64 	%rd3469, 528;
	bra.uni 	$L__BB1_5731;
$L__BB1_5684:
	setp.eq.s16 	%p3641, %rs213, 66;
	@%p3641 bra 	$L__BB1_5729;
	setp.eq.s16 	%p3642, %rs213, 67;
	@%p3642 bra 	$L__BB1_5728;
	setp.eq.s16 	%p3643, %rs213, 68;
	@%p3643 bra 	$L__BB1_5687;
	bra.uni 	$L__BB1_5683;
$L__BB1_5687:
	mov.b64 	%rd3469, 72;
	bra.uni 	$L__BB1_5731;
$L__BB1_5688:
	setp.gt.s16 	%p3633, %rs213, 71;
	@%p3633 bra 	$L__BB1_5693;
	setp.eq.s16 	%p3637, %rs213, 69;
	@%p3637 bra 	$L__BB1_5727;
	setp.eq.s16 	%p3638, %rs213, 70;
	@%p3638 bra 	$L__BB1_5726;
	setp.eq.s16 	%p3639, %rs213, 71;
	@%p3639 bra 	$L__BB1_5692;
	bra.uni 	$L__BB1_5683;
$L__BB1_5692:
	mov.b64 	%rd3469, 168;
	bra.uni 	$L__BB1_5731;
$L__BB1_5693:
	setp.eq.s16 	%p3634, %rs213, 72;
	@%p3634 bra 	$L__BB1_5725;
	setp.eq.s16 	%p3635, %rs213, 73;
	@%p3635 bra 	$L__BB1_5724;
	setp.eq.s16 	%p3636, %rs213, 75;
	@%p3636 bra 	$L__BB1_5696;
	bra.uni 	$L__BB1_5683;
$L__BB1_5696:
	mov.b64 	%rd3469, 264;
	bra.uni 	$L__BB1_5731;
$L__BB1_5697:
	setp.gt.s16 	%p3617, %rs213, 82;
	@%p3617 bra 	$L__BB1_5707;
	setp.gt.s16 	%p3625, %rs213, 79;
	@%p3625 bra 	$L__BB1_5703;
	setp.eq.s16 	%p3629, %rs213, 76;
	@%p3629 bra 	$L__BB1_5723;
	setp.eq.s16 	%p3630, %rs213, 77;
	@%p3630 bra 	$L__BB1_5722;
	setp.eq.s16 	%p3631, %rs213, 78;
	@%p3631 bra 	$L__BB1_5702;
	bra.uni 	$L__BB1_5683;
$L__BB1_5702:
	mov.b64 	%rd3469, 48;
	bra.uni 	$L__BB1_5731;
$L__BB1_5703:
	setp.eq.s16 	%p3626, %rs213, 80;
	@%p3626 bra 	$L__BB1_5721;
	setp.eq.s16 	%p3627, %rs213, 81;
	@%p3627 bra 	$L__BB1_5720;
	setp.eq.s16 	%p3628, %rs213, 82;
	@%p3628 bra 	$L__BB1_5706;
	bra.uni 	$L__BB1_5683;
$L__BB1_5706:
	mov.b64 	%rd3469, 24;
	bra.uni 	$L__BB1_5731;
$L__BB1_5707:
	setp.gt.s16 	%p3618, %rs213, 86;
	@%p3618 bra 	$L__BB1_5712;
	setp.eq.s16 	%p3622, %rs213, 83;
	@%p3622 bra 	$L__BB1_5719;
	setp.eq.s16 	%p3623, %rs213, 84;
	@%p3623 bra 	$L__BB1_5718;
	setp.eq.s16 	%p3624, %rs213, 86;
	@%p3624 bra 	$L__BB1_5711;
	bra.uni 	$L__BB1_5683;
$L__BB1_5711:
	mov.b64 	%rd3469, 456;
	bra.uni 	$L__BB1_5731;
$L__BB1_5712:
	setp.eq.s16 	%p3619, %rs213, 87;
	@%p3619 bra 	$L__BB1_5717;
	setp.eq.s16 	%p3620, %rs213, 90;
	@%p3620 bra 	$L__BB1_5716;
	setp.ne.s16 	%p3621, %rs213, 89;
	@%p3621 bra 	$L__BB1_5683;
	mov.b64 	%rd3469, 432;
	bra.uni 	$L__BB1_5731;
$L__BB1_5716:
	mov.b64 	%rd3469, 504;
	bra.uni 	$L__BB1_5731;
$L__BB1_5717:
	mov.b64 	%rd3469, 408;
	bra.uni 	$L__BB1_5731;
$L__BB1_5718:
	mov.b64 	%rd3469, 384;
	bra.uni 	$L__BB1_5731;
$L__BB1_5719:
	mov.b64 	%rd3469, 360;
	bra.uni 	$L__BB1_5731;
$L__BB1_5720:
	mov.b64 	%rd3469, 120;
	bra.uni 	$L__BB1_5731;
$L__BB1_5721:
	mov.b64 	%rd3469, 336;
	bra.uni 	$L__BB1_5731;
$L__BB1_5722:
	mov.b64 	%rd3469, 288;
	bra.uni 	$L__BB1_5731;
$L__BB1_5723:
	mov.b64 	%rd3469, 240;
	bra.uni 	$L__BB1_5731;
$L__BB1_5724:
	mov.b64 	%rd3469, 216;
	bra.uni 	$L__BB1_5731;
$L__BB1_5725:
	mov.b64 	%rd3469, 192;
	bra.uni 	$L__BB1_5731;
$L__BB1_5726:
	mov.b64 	%rd3469, 312;
	bra.uni 	$L__BB1_5731;
$L__BB1_5727:
	mov.b64 	%rd3469, 144;
	bra.uni 	$L__BB1_5731;
$L__BB1_5728:
	mov.b64 	%rd3469, 96;
	bra.uni 	$L__BB1_5731;
$L__BB1_5729:
	mov.b64 	%rd3469, 480;
	bra.uni 	$L__BB1_5731;
$L__BB1_5730:
	mov.b64 	%rd3469, 552;
$L__BB1_5731:
	add.s64 	%rd3269, %rd3469, %rd3468;
	shl.b64 	%rd3270, %rd3269, 2;
	mov.u64 	%rd3271, BLOSUM62_SCORES;
	add.s64 	%rd3272, %rd3271, %rd3270;
	ld.const.f32 	%f251, [%rd3272];
	add.f32 	%f252, %f80, %f251;
	ld.local.f32 	%f253, [%rd279];
	add.f32 	%f254, %f253, 0fC0400000;
	ld.local.f32 	%f255, [%rd279+200];
	add.f32 	%f256, %f255, 0fC0400000;
	max.f32 	%f257, %f254, %f256;
	max.f32 	%f258, %f252, %f257;
	max.f32 	%f259, %f258, 0f00000000;
	st.local.f32 	[%rd279+204], %f259;
	setp.gt.f32 	%p3646, %f259, %f308;
	selp.f32 	%f308, %f259, %f308, %p3646;
	selp.b32 	%r1731, %r1725, %r1731, %p3646;
	selp.b32 	%r1732, %r780, %r1732, %p3646;
	add.s32 	%r1728, %r780, 1;
	setp.lt.u32 	%p3647, %r780, %r779;
	@%p3647 bra 	$L__BB1_5625;
$L__BB1_5732:
	add.s32 	%r788, %r1725, 1;
	setp.ne.s32 	%p3648, %r1725, %r774;
	mov.u32 	%r1725, %r788;
	@%p3648 bra 	$L__BB1_5623;
	mov.b32 	%r1735, 0;
	mov.u32 	%r1736, %r1731;
	mov.u32 	%r1737, %r1732;
$L__BB1_5734:
	min.s32 	%r1398, %r1731, %r1732;
	setp.gt.s32 	%p28, %r1398, 0;
	setp.lt.s32 	%p3650, %r1398, 1;
	mul.wide.u32 	%rd3273, %r1731, 204;
	add.s64 	%rd282, %rd3, %rd3273;
	mul.wide.u32 	%rd3274, %r1732, 4;
	add.s64 	%rd283, %rd282, %rd3274;
	mov.pred 	%p3738, 0;
	@%p3650 bra 	$L__BB1_5736;
	ld.local.f32 	%f260, [%rd283];
	setp.gt.f32 	%p3738, %f260, 0f00000000;
$L__BB1_5736:
	setp.gt.u32 	%p3651, %r1735, 49;
	not.pred 	%p3652, %p3738;
	or.pred  	%p3653, %p3652, %p3651;
	@%p3653 bra 	$L__BB1_5850;
	@%p28 bra 	$L__BB1_5740;
	setp.lt.s32 	%p3654, %r1731, 1;
	@%p3654 bra 	$L__BB1_5848;
	mul.wide.s32 	%rd3275, %r1732, 4;
	add.s64 	%rd3276, %rd282, %rd3275;
	ld.local.f32 	%f309, [%rd3276];
	bra.uni 	$L__BB1_5847;
$L__BB1_5740:
	ld.local.f32 	%f309, [%rd283];
	add.s32 	%r1738, %r1731, -1;
	cvt.u64.u32 	%rd3278, %r1738;
	mul.wide.u32 	%rd3279, %r1738, 204;
	add.s64 	%rd3280, %rd3, %rd3279;
	add.s32 	%r1739, %r1732, -1;
	cvt.u64.u32 	%rd3281, %r1739;
	mul.wide.u32 	%rd3282, %r1739, 4;
	add.s64 	%rd3283, %rd3280, %rd3282;
	ld.local.f32 	%f85, [%rd3283];
	add.s64 	%rd3284, %rd277, %rd3278;
	ld.global.u8 	%rs214, [%rd3284+1040];
	add.s64 	%rd3285, %rd274, %rd3281;
	ld.global.u8 	%rs512, [%rd3285];
	mov.b64 	%rd3470, 0;
	setp.gt.s16 	%p3655, %rs512, 75;
	@%p3655 bra 	$L__BB1_5759;
	setp.gt.s16 	%p3671, %rs512, 68;
	@%p3671 bra 	$L__BB1_5750;
	setp.gt.s16 	%p3679, %rs512, 65;
	@%p3679 bra 	$L__BB1_5746;
	setp.eq.s16 	%p3683, %rs512, 42;
	@%p3683 bra 	$L__BB1_5792;
	setp.eq.s16 	%p3684, %rs512, 65;
	@%p3684 bra 	$L__BB1_5793;
$L__BB1_5745:
	mov.b64 	%rd3470, 22;
	bra.uni 	$L__BB1_5793;
$L__BB1_5746:
	setp.eq.s16 	%p3680, %rs512, 66;
	@%p3680 bra 	$L__BB1_5791;
	setp.eq.s16 	%p3681, %rs512, 67;
	@%p3681 bra 	$L__BB1_5790;
	setp.eq.s16 	%p3682, %rs512, 68;
	@%p3682 bra 	$L__BB1_5749;
	bra.uni 	$L__BB1_5745;
$L__BB1_5749:
	mov.b64 	%rd3470, 3;
	bra.uni 	$L__BB1_5793;
$L__BB1_5750:
	setp.gt.s16 	%p3672, %rs512, 71;
	@%p3672 bra 	$L__BB1_5755;
	setp.eq.s16 	%p3676, %rs512, 69;
	@%p3676 bra 	$L__BB1_5789;
	setp.eq.s16 	%p3677, %rs512, 70;
	@%p3677 bra 	$L__BB1_5788;
	setp.eq.s16 	%p3678, %rs512, 71;
	@%p3678 bra 	$L__BB1_5754;
	bra.uni 	$L__BB1_5745;
$L__BB1_5754:
	mov.b64 	%rd3470, 7;
	bra.uni 	$L__BB1_5793;
$L__BB1_5755:
	setp.eq.s16 	%p3673, %rs512, 72;
	@%p3673 bra 	$L__BB1_5787;
	setp.eq.s16 	%p3674, %rs512, 73;
	@%p3674 bra 	$L__BB1_5786;
	setp.eq.s16 	%p3675, %rs512, 75;
	@%p3675 bra 	$L__BB1_5758;
	bra.uni 	$L__BB1_5745;
$L__BB1_5758:
	mov.b64 	%rd3470, 11;
	bra.uni 	$L__BB1_5793;
$L__BB1_5759:
	setp.gt.s16 	%p3656, %rs512, 82;
	@%p3656 bra 	$L__BB1_5769;
	setp.gt.s16 	%p3664, %rs512, 79;
	@%p3664 bra 	$L__BB1_5765;
	setp.eq.s16 	%p3668, %rs512, 76;
	@%p3668 bra 	$L__BB1_5785;
	setp.eq.s16 	%p3669, %rs512, 77;
	@%p3669 bra 	$L__BB1_5784;
	setp.eq.s16 	%p3670, %rs512, 78;
	@%p3670 bra 	$L__BB1_5764;
	bra.uni 	$L__BB1_5745;
$L__BB1_5764:
	mov.b64 	%rd3470, 2;
	bra.uni 	$L__BB1_5793;
$L__BB1_5765:
	setp.eq.s16 	%p3665, %rs512, 80;
	@%p3665 bra 	$L__BB1_5783;
	setp.eq.s16 	%p3666, %rs512, 81;
	@%p3666 bra 	$L__BB1_5782;
	setp.eq.s16 	%p3667, %rs512, 82;
	@%p3667 bra 	$L__BB1_5768;
	bra.uni 	$L__BB1_5745;
$L__BB1_5768:
	mov.b64 	%rd3470, 1;
	bra.uni 	$L__BB1_5793;
$L__BB1_5769:
	setp.gt.s16 	%p3657, %rs512, 86;
	@%p3657 bra 	$L__BB1_5774;
	setp.eq.s16 	%p3661, %rs512, 83;
	@%p3661 bra 	$L__BB1_5781;
	setp.eq.s16 	%p3662, %rs512, 84;
	@%p3662 bra 	$L__BB1_5780;
	setp.eq.s16 	%p3663, %rs512, 86;
	@%p3663 bra 	$L__BB1_5773;
	bra.uni 	$L__BB1_5745;
$L__BB1_5773:
	mov.b64 	%rd3470, 19;
	bra.uni 	$L__BB1_5793;
$L__BB1_5774:
	setp.eq.s16 	%p3658, %rs512, 87;
	@%p3658 bra 	$L__BB1_5779;
	setp.eq.s16 	%p3659, %rs512, 90;
	@%p3659 bra 	$L__BB1_5778;
	setp.ne.s16 	%p3660, %rs512, 89;
	@%p3660 bra 	$L__BB1_5745;
	mov.b64 	%rd3470, 18;
	bra.uni 	$L__BB1_5793;
$L__BB1_5778:
	mov.b64 	%rd3470, 21;
	bra.uni 	$L__BB1_5793;
$L__BB1_5779:
	mov.b64 	%rd3470, 17;
	bra.uni 	$L__BB1_5793;
$L__BB1_5780:
	mov.b64 	%rd3470, 16;
	bra.uni 	$L__BB1_5793;
$L__BB1_5781:
	mov.b64 	%rd3470, 15;
	bra.uni 	$L__BB1_5793;
$L__BB1_5782:
	mov.b64 	%rd3470, 5;
	bra.uni 	$L__BB1_5793;
$L__BB1_5783:
	mov.b64 	%rd3470, 14;
	bra.uni 	$L__BB1_5793;
$L__BB1_5784:
	mov.b64 	%rd3470, 12;
	bra.uni 	$L__BB1_5793;
$L__BB1_5785:
	mov.b64 	%rd3470, 10;
	bra.uni 	$L__BB1_5793;
$L__BB1_5786:
	mov.b64 	%rd3470, 9;
	bra.uni 	$L__BB1_5793;
$L__BB1_5787:
	mov.b64 	%rd3470, 8;
	bra.uni 	$L__BB1_5793;
$L__BB1_5788:
	mov.b64 	%rd3470, 13;
	bra.uni 	$L__BB1_5793;
$L__BB1_5789:
	mov.b64 	%rd3470, 6;
	bra.uni 	$L__BB1_5793;
$L__BB1_5790:
	mov.b64 	%rd3470, 4;
	bra.uni 	$L__BB1_5793;
$L__BB1_5791:
	mov.b64 	%rd3470, 20;
	bra.uni 	$L__BB1_5793;
$L__BB1_5792:
	mov.b64 	%rd3470, 23;
$L__BB1_5793:
	mov.b64 	%rd3471, 0;
	setp.gt.s16 	%p3685, %rs214, 75;
	@%p3685 bra 	$L__BB1_5812;
	setp.gt.s16 	%p3701, %rs214, 68;
	@%p3701 bra 	$L__BB1_5803;
	setp.gt.s16 	%p3709, %rs214, 65;
	@%p3709 bra 	$L__BB1_5799;
	setp.eq.s16 	%p3713, %rs214, 42;
	@%p3713 bra 	$L__BB1_5845;
	setp.eq.s16 	%p3714, %rs214, 65;
	@%p3714 bra 	$L__BB1_5846;
$L__BB1_5798:
	mov.b64 	%rd3471, 528;
	bra.uni 	$L__BB1_5846;
$L__BB1_5799:
	setp.eq.s16 	%p3710, %rs214, 66;
	@%p3710 bra 	$L__BB1_5844;
	setp.eq.s16 	%p3711, %rs214, 67;
	@%p3711 bra 	$L__BB1_5843;
	setp.eq.s16 	%p3712, %rs214, 68;
	@%p3712 bra 	$L__BB1_5802;
	bra.uni 	$L__BB1_5798;
$L__BB1_5802:
	mov.b64 	%rd3471, 72;
	bra.uni 	$L__BB1_5846;
$L__BB1_5803:
	setp.gt.s16 	%p3702, %rs214, 71;
	@%p3702 bra 	$L__BB1_5808;
	setp.eq.s16 	%p3706, %rs214, 69;
	@%p3706 bra 	$L__BB1_5842;
	setp.eq.s16 	%p3707, %rs214, 70;
	@%p3707 bra 	$L__BB1_5841;
	setp.eq.s16 	%p3708, %rs214, 71;
	@%p3708 bra 	$L__BB1_5807;
	bra.uni 	$L__BB1_5798;
$L__BB1_5807:
	mov.b64 	%rd3471, 168;
	bra.uni 	$L__BB1_5846;
$L__BB1_5808:
	setp.eq.s16 	%p3703, %rs214, 72;
	@%p3703 bra 	$L__BB1_5840;
	setp.eq.s16 	%p3704, %rs214, 73;
	@%p3704 bra 	$L__BB1_5839;
	setp.eq.s16 	%p3705, %rs214, 75;
	@%p3705 bra 	$L__BB1_5811;
	bra.uni 	$L__BB1_5798;
$L__BB1_5811:
	mov.b64 	%rd3471, 264;
	bra.uni 	$L__BB1_5846;
$L__BB1_5812:
	setp.gt.s16 	%p3686, %rs214, 82;
	@%p3686 bra 	$L__BB1_5822;
	setp.gt.s16 	%p3694, %rs214, 79;
	@%p3694 bra 	$L__BB1_5818;
	setp.eq.s16 	%p3698, %rs214, 76;
	@%p3698 bra 	$L__BB1_5838;
	setp.eq.s16 	%p3699, %rs214, 77;
	@%p3699 bra 	$L__BB1_5837;
	setp.eq.s16 	%p3700, %rs214, 78;
	@%p3700 bra 	$L__BB1_5817;
	bra.uni 	$L__BB1_5798;
$L__BB1_5817:
	mov.b64 	%rd3471, 48;
	bra.uni 	$L__BB1_5846;
$L__BB1_5818:
	setp.eq.s16 	%p3695, %rs214, 80;
	@%p3695 bra 	$L__BB1_5836;
	setp.eq.s16 	%p3696, %rs214, 81;
	@%p3696 bra 	$L__BB1_5835;
	setp.eq.s16 	%p3697, %rs214, 82;
	@%p3697 bra 	$L__BB1_5821;
	bra.uni 	$L__BB1_5798;
$L__BB1_5821:
	mov.b64 	%rd3471, 24;
	bra.uni 	$L__BB1_5846;
$L__BB1_5822:
	setp.gt.s16 	%p3687, %rs214, 86;
	@%p3687 bra 	$L__BB1_5827;
	setp.eq.s16 	%p3691, %rs214, 83;
	@%p3691 bra 	$L__BB1_5834;
	setp.eq.s16 	%p3692, %rs214, 84;
	@%p3692 bra 	$L__BB1_5833;
	setp.eq.s16 	%p3693, %rs214, 86;
	@%p3693 bra 	$L__BB1_5826;
	bra.uni 	$L__BB1_5798;
$L__BB1_5826:
	mov.b64 	%rd3471, 456;
	bra.uni 	$L__BB1_5846;
$L__BB1_5827:
	setp.eq.s16 	%p3688, %rs214, 87;
	@%p3688 bra 	$L__BB1_5832;
	setp.eq.s16 	%p3689, %rs214, 90;
	@%p3689 bra 	$L__BB1_5831;
	setp.ne.s16 	%p3690, %rs214, 89;
	@%p3690 bra 	$L__BB1_5798;
	mov.b64 	%rd3471, 432;
	bra.uni 	$L__BB1_5846;
$L__BB1_5831:
	mov.b64 	%rd3471, 504;
	bra.uni 	$L__BB1_5846;
$L__BB1_5832:
	mov.b64 	%rd3471, 408;
	bra.uni 	$L__BB1_5846;
$L__BB1_5833:
	mov.b64 	%rd3471, 384;
	bra.uni 	$L__BB1_5846;
$L__BB1_5834:
	mov.b64 	%rd3471, 360;
	bra.uni 	$L__BB1_5846;
$L__BB1_5835:
	mov.b64 	%rd3471, 120;
	bra.uni 	$L__BB1_5846;
$L__BB1_5836:
	mov.b64 	%rd3471, 336;
	bra.uni 	$L__BB1_5846;
$L__BB1_5837:
	mov.b64 	%rd3471, 288;
	bra.uni 	$L__BB1_5846;
$L__BB1_5838:
	mov.b64 	%rd3471, 240;
	bra.uni 	$L__BB1_5846;
$L__BB1_5839:
	mov.b64 	%rd3471, 216;
	bra.uni 	$L__BB1_5846;
$L__BB1_5840:
	mov.b64 	%rd3471, 192;
	bra.uni 	$L__BB1_5846;
$L__BB1_5841:
	mov.b64 	%rd3471, 312;
	bra.uni 	$L__BB1_5846;
$L__BB1_5842:
	mov.b64 	%rd3471, 144;
	bra.uni 	$L__BB1_5846;
$L__BB1_5843:
	mov.b64 	%rd3471, 96;
	bra.uni 	$L__BB1_5846;
$L__BB1_5844:
	mov.b64 	%rd3471, 480;
	bra.uni 	$L__BB1_5846;
$L__BB1_5845:
	mov.b64 	%rd3471, 552;
$L__BB1_5846:
	add.s64 	%rd3333, %rd3471, %rd3470;
	shl.b64 	%rd3334, %rd3333, 2;
	mov.u64 	%rd3335, BLOSUM62_SCORES;
	add.s64 	%rd3336, %rd3335, %rd3334;
	ld.const.f32 	%f261, [%rd3336];
	add.f32 	%f262, %f85, %f261;
	setp.eq.f32 	%p3715, %f309, %f262;
	mov.u32 	%r1740, %r1738;
	mov.u32 	%r1741, %r1739;
	@%p3715 bra 	$L__BB1_5862;
$L__BB1_5847:
	add.s32 	%r1738, %r1731, -1;
	mul.wide.u32 	%rd3337, %r1738, 204;
	add.s64 	%rd3338, %rd3, %rd3337;
	mul.wide.s32 	%rd3339, %r1732, 4;
	add.s64 	%rd3340, %rd3338, %rd3339;
	ld.local.f32 	%f263, [%rd3340];
	add.f32 	%f264, %f263, 0fC0400000;
	setp.eq.f32 	%p3716, %f309, %f264;
	mov.u32 	%r1739, %r1732;
	mov.u32 	%r1740, %r1738;
	mov.u32 	%r1741, %r1737;
	@%p3716 bra 	$L__BB1_5862;
$L__BB1_5848:
	setp.lt.s32 	%p3717, %r1732, 1;
	@%p3717 bra 	$L__BB1_5850;
	mul.wide.s32 	%rd3341, %r1731, 204;
	add.s64 	%rd3342, %rd3, %rd3341;
	mul.wide.u32 	%rd3343, %r1732, 4;
	add.s64 	%rd3344, %rd3342, %rd3343;
	ld.local.f32 	%f265, [%rd3344];
	add.s32 	%r1739, %r1732, -1;
	mul.wide.u32 	%rd3345, %r1739, 4;
	add.s64 	%rd3346, %rd3342, %rd3345;
	ld.local.f32 	%f266, [%rd3346];
	add.f32 	%f267, %f266, 0fC0400000;
	setp.eq.f32 	%p3718, %f265, %f267;
	mov.u32 	%r1738, %r1731;
	mov.u32 	%r1740, %r1736;
	mov.u32 	%r1741, %r1739;
	@%p3718 bra 	$L__BB1_5862;
$L__BB1_5850:
	cvt.u16.u32 	%rs570, %r1736;
	cvt.u16.u32 	%rs571, %r1737;
	cvt.u16.u32 	%rs572, %r1735;
$L__BB1_5851:
	add.f32 	%f268, %f311, 0f41200000;
	setp.leu.f32 	%p3719, %f308, %f268;
	mov.b16 	%rs573, 0;
	@%p3719 bra 	$L__BB1_5853;
	st.local.f32 	[%rd6+28], %f308;
	add.s16 	%rs576, %rs570, %rs576;
	add.s16 	%rs575, %rs571, %rs575;
	mov.b32 	%r1399, {%rs576, %rs575};
	st.local.u32 	[%rd6+20], %r1399;
	st.local.u16 	[%rd6+24], %rs572;
	cvt.rn.f32.u16 	%f269, %rs572;
	mul.f32 	%f270, %f269, 0f40400000;
	div.rn.f32 	%f312, %f308, %f270;
	st.local.f32 	[%rd6+32], %f312;
	mov.b16 	%rs573, 1;
	st.local.u8 	[%rd6+44], %rs573;
	add.s16 	%rs574, %rs575, %rs572;
	mov.b32 	%r1400, {%rs575, %rs574};
	st.local.u32 	[%rd6+40], %r1400;
	mov.f32 	%f311, %f308;
	mov.u16 	%rs577, %rs572;
$L__BB1_5853:
	setp.ltu.f32 	%p3720, %f312, 0f3F400000;
	setp.lt.u16 	%p3721, %rs577, 12;
	or.pred  	%p3722, %p3720, %p3721;
	@%p3722 bra 	$L__BB1_5855;
	ld.param.u64 	%rd3365, [_Z34enhanced_protein_kmer_match_kernelPK15TranslatedFramePKjiPK15ProteinDatabaseP12ProteinMatchPjjb_param_4];
	cvt.u64.u32 	%rd3347, %r1742;
	mul.lo.s32 	%r1401, %r807, %r1;
	cvt.u64.u32 	%rd3348, %r1401;
	add.s64 	%rd3349, %rd3347, %rd3348;
	cvta.to.global.u64 	%rd3350, %rd3365;
	mad.lo.s64 	%rd3351, %rd3349, 100, %rd3350;
	ld.local.v2.u8 	{%rs516, %rs517}, [%rd6+46];
	ld.local.u32 	%r1402, [%rd6+48];
	ld.local.u32 	%r1403, [%rd6+52];
	ld.local.u32 	%r1404, [%rd6+56];
	ld.local.u32 	%r1405, [%rd6+60];
	ld.local.u32 	%r1406, [%rd6+64];
	ld.local.u32 	%r1407, [%rd6+68];
	ld.local.u32 	%r1408, [%rd6+72];
	ld.local.u32 	%r1409, [%rd6+76];
	ld.local.u32 	%r1410, [%rd6+80];
	ld.local.u32 	%r1411, [%rd6+84];
	ld.local.u32 	%r1412, [%rd6+88];
	ld.local.u32 	%r1413, [%rd6+92];
	ld.local.u32 	%r1414, [%rd6+96];
	st.global.u32 	[%rd3351], %r1;
	st.global.u8 	[%rd3351+4], %rs202;
	st.global.u32 	[%rd3351+8], %r713;
	st.global.u32 	[%rd3351+12], %r752;
	st.global.u32 	[%rd3351+16], %r753;
	mov.b32 	%r1415, {%rs576, %rs575};
	st.global.u32 	[%rd3351+20], %r1415;
	st.global.u16 	[%rd3351+24], %rs577;
	st.global.f32 	[%rd3351+28], %f311;
	st.global.f32 	[%rd3351+32], %f312;
	st.global.u32 	[%rd3351+36], %r754;
	mov.b32 	%r1416, {%rs575, %rs574};
	st.global.u32 	[%rd3351+40], %r1416;
	cvt.u32.u16 	%r1417, %rs517;
	cvt.u32.u16 	%r1418, %rs516;
	prmt.b32 	%r1419, %r1418, %r1417, 0x3340U;
	cvt.u32.u16 	%r1420, %rs573;
	prmt.b32 	%r1421, %r1420, 0, 0x3340U;
	prmt.b32 	%r1422, %r1421, %r1419, 0x5410U;
	st.global.u32 	[%rd3351+44], %r1422;
	st.global.u32 	[%rd3351+48], %r1402;
	st.global.u32 	[%rd3351+52], %r1403;
	st.global.u32 	[%rd3351+56], %r1404;
	st.global.u32 	[%rd3351+60], %r1405;
	st.global.u32 	[%rd3351+64], %r1406;
	st.global.u32 	[%rd3351+68], %r1407;
	st.global.u32 	[%rd3351+72], %r1408;
	st.global.u32 	[%rd3351+76], %r1409;
	st.global.u32 	[%rd3351+80], %r1410;
	st.global.u32 	[%rd3351+84], %r1411;
	st.global.u32 	[%rd3351+88], %r1412;
	st.global.u32 	[%rd3351+92], %r1413;
	st.global.u32 	[%rd3351+96], %r1414;
	add.s32 	%r1742, %r1742, 1;
$L__BB1_5855:
	add.s32 	%r1701, %r1701, 1;
	setp.lt.s32 	%p3723, %r1701, %r1699;
	setp.lt.u32 	%p3724, %r1742, %r807;
	and.pred  	%p3725, %p3723, %p3724;
	@%p3725 bra 	$L__BB1_5337;
$L__BB1_5856:
	ld.param.u64 	%rd3367, [_Z34enhanced_protein_kmer_match_kernelPK15TranslatedFramePKjiPK15ProteinDatabaseP12ProteinMatchPjjb_param_5];
	min.u32 	%r1423, %r1742, %r807;
	cvta.to.global.u64 	%rd3352, %rd3367;
	mul.wide.s32 	%rd3353, %r1, 4;
	add.s64 	%rd3354, %rd3352, %rd3353;
	st.global.u32 	[%rd3354], %r1423;
$L__BB1_5857:
	ret;
$L__BB1_5858:
	add.s32 	%r1523, %r1523, 1;
	mov.u32 	%r1519, %r1526;
	mov.u32 	%r1520, %r1527;
	mov.u32 	%r1524, %r1528;
	mov.u32 	%r1525, %r1529;
	bra.uni 	$L__BB1_1834;
$L__BB1_5859:
	add.s32 	%r1576, %r1576, 1;
	mov.u32 	%r1572, %r1579;
	mov.u32 	%r1573, %r1580;
	mov.u32 	%r1577, %r1581;
	mov.u32 	%r1578, %r1582;
	bra.uni 	$L__BB1_2809;
$L__BB1_5860:
	add.s32 	%r1629, %r1629, 1;
	mov.u32 	%r1625, %r1632;
	mov.u32 	%r1626, %r1633;
	mov.u32 	%r1630, %r1634;
	mov.u32 	%r1631, %r1635;
	bra.uni 	$L__BB1_3784;
$L__BB1_5861:
	add.s32 	%r1682, %r1682, 1;
	mov.u32 	%r1678, %r1685;
	mov.u32 	%r1679, %r1686;
	mov.u32 	%r1683, %r1687;
	mov.u32 	%r1684, %r1688;
	bra.uni 	$L__BB1_4759;
$L__BB1_5862:
	add.s32 	%r1735, %r1735, 1;
	mov.u32 	%r1731, %r1738;
	mov.u32 	%r1732, %r1739;
	mov.u32 	%r1736, %r1740;
	mov.u32 	%r1737, %r1741;
	bra.uni 	$L__BB1_5734;

}


// ===== COMPILED SASS (sm_100) =====

	.target	sm_100

	.elftype	@"ET_EXEC"


//--------------------- .note.nv.tkinfo           --------------------------
	.section	.note.nv.tkinfo,"",@"SHT_NOTE"
	.sectionflags	@"SHF_NOTE_NV_TKINFO"
	.tkinfo
        /*0018*/ 	.word	0x00000002
        /*0030*/ 	.string	""
        /*0030*/ 	.string	"ptxas"
        /*0030*/ 	.string	"Cuda compilation tools, release 13.0, V13.0.88"
        /*0030*/ 	.string	"Build cuda_13.0.r13.0/compiler.36424714_0"
        /*0030*/ 	.string	"-arch sm_100 -m 64 "



//--------------------- .note.nv.cuinfo           --------------------------
	.section	.note.nv.cuinfo,"",@"SHT_NOTE"
	.sectionflags	@"SHF_NOTE_NV_CUINFO"
        /*0018*/ 	.short	0x0002
        /*001a*/ 	.short	0x0064
        /*001c*/ 	.short	0x0082
	.zero		2


//--------------------- .nv.info                  --------------------------
	.section	.nv.info,"",@"SHT_CUDA_INFO"
	.align	4


	//----- nvinfo : EIATTR_REGCOUNT
	.align		4
        /*0000*/ 	.byte	0x04, 0x2f
        /*0002*/ 	.short	(.L_3 - .L_2)
	.align		4
.L_2:
        /*0004*/ 	.word	index@(_Z26six_frame_translate_kernelPKcPKiS2_iP15TranslatedFramePj)
        /*0008*/ 	.word	0x00000016


	//----- nvinfo : EIATTR_FRAME_SIZE
	.align		4
.L_3:
        /*000c*/ 	.byte	0x04, 0x11
        /*000e*/ 	.short	(.L_5 - .L_4)
	.align		4
.L_4:
        /*0010*/ 	.word	index@(_Z26six_frame_translate_kernelPKcPKiS2_iP15TranslatedFramePj)
        /*0014*/ 	.word	0x00000000


	//----- nvinfo : EIATTR_REGCOUNT
	.align		4
.L_5:
        /*0018*/ 	.byte	0x04, 0x2f
        /*001a*/ 	.short	(.L_7 - .L_6)
	.align		4
.L_6:
        /*001c*/ 	.word	index@(_Z34enhanced_protein_kmer_match_kernelPK15TranslatedFramePKjiPK15ProteinDatabaseP12ProteinMatchPjjb)
        /*0020*/ 	.word	0x0000002e


	//----- nvinfo : EIATTR_FRAME_SIZE
	.align		4
.L_7:
        /*0024*/ 	.byte	0x04, 0x11
        /*0026*/ 	.short	(.L_9 - .L_8)
	.align		4
.L_8:
        /*0028*/ 	.word	index@($__internal_0_$__cuda_sm3x_div_rn_noftz_f32_slowpath)
        /*002c*/ 	.word	0x00003280


	//----- nvinfo : EIATTR_FRAME_SIZE
	.align		4
.L_9:
        /*0030*/ 	.byte	0x04, 0x11
        /*0032*/ 	.short	(.L_11 - .L_10)
	.align		4
.L_10:
        /*0034*/ 	.word	index@(_Z34enhanced_protein_kmer_match_kernelPK15TranslatedFramePKjiPK15ProteinDatabaseP12ProteinMatchPjjb)
        /*0038*/ 	.word	0x00003280


	//----- nvinfo : EIATTR_MIN_STACK_SIZE
	.align		4
.L_11:
        /*003c*/ 	.byte	0x04, 0x12
        /*003e*/ 	.short	(.L_13 - .L_12)
	.align		4
.L_12:
        /*0040*/ 	.word	index@(_Z34enhanced_protein_kmer_match_kernelPK15TranslatedFramePKjiPK15ProteinDatabaseP12ProteinMatchPjjb)
        /*0044*/ 	.word	0x00003280


	//----- nvinfo : EIATTR_MIN_STACK_SIZE
	.align		4
.L_13:
        /*0048*/ 	.byte	0x04, 0x12
        /*004a*/ 	.short	(.L_15 - .L_14)
	.align		4
.L_14:
        /*004c*/ 	.word	index@(_Z26six_frame_translate_kernelPKcPKiS2_iP15TranslatedFramePj)
        /*0050*/ 	.word	0x00000000
.L_15:


//--------------------- .nv.compat                --------------------------
	.section	.nv.compat,"",@"SHT_CUDA_COMPAT_INFO"
	.align	4
        /*0000*/ 	.byte	0x02, 0x09, 0x00, 0x00, 0x02, 0x02, 0x01, 0x00, 0x02, 0x05, 0x05, 0x00, 0x03, 0x07, 0x01, 0x01
        /*0010*/ 	.byte	0x02, 0x03, 0x00, 0x00, 0x02, 0x06, 0x01, 0x00, 0x04, 0x0b, 0x08, 0x00, 0x01, 0x00, 0x00, 0x00
        /*0020*/ 	.byte	0x00, 0x00, 0x00, 0x00


//--------------------- .nv.info._Z34enhanced_protein_kmer_match_kernelPK15TranslatedFramePKjiPK15ProteinDatabaseP12ProteinMatchPjjb --------------------------
	.section	.nv.info._Z34enhanced_protein_kmer_match_kernelPK15TranslatedFramePKjiPK15ProteinDatabaseP12ProteinMatchPjjb,"",@"SHT_CUDA_INFO"
	.sectionflags	@""
	.align	4


	//----- nvinfo : EIATTR_CUDA_API_VERSION
	.align		4
        /*0000*/ 	.byte	0x04, 0x37
        /*0002*/ 	.short	(.L_17 - .L_16)
.L_16:
        /*0004*/ 	.word	0x00000082


	//----- nvinfo : EIATTR_KPARAM_INFO
	.align		4
.L_17:
        /*0008*/ 	.byte	0x04, 0x17
        /*000a*/ 	.short	(.L_19 - .L_18)
.L_18:
        /*000c*/ 	.word	0x00000000
        /*0010*/ 	.short	0x0007
        /*0012*/ 	.short	0x0034
        /*0014*/ 	.byte	0x00, 0xf0, 0x05, 0x00


	//----- nvinfo : EIATTR_KPARAM_INFO
	.align		4
.L_19:
        /*0018*/ 	.byte	0x04, 0x17
        /*001a*/ 	.short	(.L_21 - .L_20)
.L_20:
        /*001c*/ 	.word	0x00000000
        /*0020*/ 	.short	0x0006
        /*0022*/ 	.short	0x0030
        /*0024*/ 	.byte	0x00, 0xf0, 0x11, 0x00


	//----- nvinfo : EIATTR_KPARAM_INFO
	.align		4
.L_21:
        /*0028*/ 	.byte	0x04, 0x17
        /*002a*/ 	.short	(.L_23 - .L_22)
.L_22:
        /*002c*/ 	.word	0x00000000
        /*0030*/ 	.short	0x0005
        /*0032*/ 	.short	0x0028
        /*0034*/ 	.byte	0x00, 0xf5, 0x21, 0x00


	//----- nvinfo : EIATTR_KPARAM_INFO
	.align		4
.L_23:
        /*0038*/ 	.byte	0x04, 0x17
        /*003a*/ 	.short	(.L_25 - .L_24)
.L_24:
        /*003c*/ 	.word	0x00000000
        /*0040*/ 	.short	0x0004
        /*0042*/ 	.short	0x0020
        /*0044*/ 	.byte	0x00, 0xf5, 0x21, 0x00


	//----- nvinfo : EIATTR_KPARAM_INFO
	.align		4
.L_25:
        /*0048*/ 	.byte	0x04, 0x17
        /*004a*/ 	.short	(.L_27 - .L_26)
.L_26:
        /*004c*/ 	.word	0x00000000
        /*0050*/ 	.short	0x0003
        /*0052*/ 	.short	0x0018
        /*0054*/ 	.byte	0x00, 0xf5, 0x21, 0x00


	//----- nvinfo : EIATTR_KPARAM_INFO
	.align		4
.L_27:
        /*0058*/ 	.byte	0x04, 0x17
        /*005a*/ 	.short	(.L_29 - .L_28)
.L_28:
        /*005c*/ 	.word	0x00000000
        /*0060*/ 	.short	0x0002
        /*0062*/ 	.short	0x0010
        /*0064*/ 	.byte	0x00, 0xf0, 0x11, 0x00


	//----- nvinfo : EIATTR_KPARAM_INFO
	.align		4
.L_29:
        /*0068*/ 	.byte	0x04, 0x17
        /*006a*/ 	.short	(.L_31 - .L_30)
.L_30:
        /*006c*/ 	.word	0x00000000
        /*0070*/ 	.short	0x0001
        /*0072*/ 	.short	0x0008
        /*0074*/ 	.byte	0x00, 0xf5, 0x21, 0x00


	//----- nvinfo : EIATTR_KPARAM_INFO
	.align		4
.L_31:
        /*0078*/ 	.byte	0x04, 0x17
        /*007a*/ 	.short	(.L_33 - .L_32)
.L_32:
        /*007c*/ 	.word	0x00000000
        /*0080*/ 	.short	0x0000
        /*0082*/ 	.short	0x0000
        /*0084*/ 	.byte	0x00, 0xf5, 0x21, 0x00


	//----- nvinfo : EIATTR_SPARSE_MMA_MASK
	.align		4
.L_33:
        /*0088*/ 	.byte	0x03, 0x50
        /*008a*/ 	.short	0x0000


	//----- nvinfo : EIATTR_MAXREG_COUNT
	.align		4
        /*008c*/ 	.byte	0x03, 0x1b
        /*008e*/ 	.short	0x00ff


	//----- nvinfo : EIATTR_MERCURY_ISA_VERSION
	.align		4
        /*0090*/ 	.byte	0x03, 0x5f
        /*0092*/ 	.short	0x0101


	//----- nvinfo : EIATTR_VRC_CTA_INIT_COUNT
	.align		4
        /*0094*/ 	.byte	0x02, 0x4a
	.zero		1
	.zero		1


	//----- nvinfo : EIATTR_EXIT_INSTR_OFFSETS
	.align		4
        /*0098*/ 	.byte	0x04, 0x1c
        /*009a*/ 	.short	(.L_35 - .L_34)


	//   ....[0]....
.L_34:
        /*009c*/ 	.word	0x00000090


	//   ....[1]....
        /*00a0*/ 	.word	0x000001c0


	//   ....[2]....
        /*00a4*/ 	.word	0x00000200


	//   ....[3]....
        /*00a8*/ 	.word	0x00000290


	//   ....[4]....
        /*00ac*/ 	.word	0x0003c220


	//----- nvinfo : EIATTR_CRS_STACK_SIZE
	.align		4
.L_35:
        /*00b0*/ 	.byte	0x04, 0x1e
        /*00b2*/ 	.short	(.L_37 - .L_36)
.L_36:
        /*00b4*/ 	.word	0x00000000


	//----- nvinfo : EIATTR_CBANK_PARAM_SIZE
	.align		4
.L_37:
        /*00b8*/ 	.byte	0x03, 0x19
        /*00ba*/ 	.short	0x0035


	//----- nvinfo : EIATTR_PARAM_CBANK
	.align		4
        /*00bc*/ 	.byte	0x04, 0x0a
        /*00be*/ 	.short	(.L_39 - .L_38)
	.align		4
.L_38:
        /*00c0*/ 	.word	index@(.nv.constant0._Z34enhanced_protein_kmer_match_kernelPK15TranslatedFramePKjiPK15ProteinDatabaseP12ProteinMatchPjjb)
        /*00c4*/ 	.short	0x0380
        /*00c6*/ 	.short	0x0035


	//----- nvinfo : EIATTR_SW_WAR
	.align		4
.L_39:
        /*00c8*/ 	.byte	0x04, 0x36
        /*00ca*/ 	.short	(.L_41 - .L_40)
.L_40:
        /*00cc*/ 	.word	0x00000008
.L_41:


//--------------------- .nv.info._Z26six_frame_translate_kernelPKcPKiS2_iP15TranslatedFramePj --------------------------
	.section	.nv.info._Z26six_frame_translate_kernelPKcPKiS2_iP15TranslatedFramePj,"",@"SHT_CUDA_INFO"
	.sectionflags	@""
	.align	4


	//----- nvinfo : EIATTR_CUDA_API_VERSION
	.align		4
        /*0000*/ 	.byte	0x04, 0x37
        /*0002*/ 	.short	(.L_43 - .L_42)
.L_42:
        /*0004*/ 	.word	0x00000082


	//----- nvinfo : EIATTR_KPARAM_INFO
	.align		4
.L_43:
        /*0008*/ 	.byte	0x04, 0x17
        /*000a*/ 	.short	(.L_45 - .L_44)
.L_44:
        /*000c*/ 	.word	0x00000000
        /*0010*/ 	.short	0x0005
        /*0012*/ 	.short	0x0028
        /*0014*/ 	.byte	0x00, 0xf5, 0x21, 0x00


	//----- nvinfo : EIATTR_KPARAM_INFO
	.align		4
.L_45:
        /*0018*/ 	.byte	0x04, 0x17
        /*001a*/ 	.short	(.L_47 - .L_46)
.L_46:
        /*001c*/ 	.word	0x00000000
        /*0020*/ 	.short	0x0004
        /*0022*/ 	.short	0x0020
        /*0024*/ 	.byte	0x00, 0xf5, 0x21, 0x00


	//----- nvinfo : EIATTR_KPARAM_INFO
	.align		4
.L_47:
        /*0028*/ 	.byte	0x04, 0x17
        /*002a*/ 	.short	(.L_49 - .L_48)
.L_48:
        /*002c*/ 	.word	0x00000000
        /*0030*/ 	.short	0x0003
        /*0032*/ 	.short	0x0018
        /*0034*/ 	.byte	0x00, 0xf0, 0x11, 0x00


	//----- nvinfo : EIATTR_KPARAM_INFO
	.align		4
.L_49:
        /*0038*/ 	.byte	0x04, 0x17
        /*003a*/ 	.short	(.L_51 - .L_50)
.L_50:
        /*003c*/ 	.word	0x00000000
        /*0040*/ 	.short	0x0002
        /*0042*/ 	.short	0x0010
        /*0044*/ 	.byte	0x00, 0xf5, 0x21, 0x00


	//----- nvinfo : EIATTR_KPARAM_INFO
	.align		4
.L_51:
        /*0048*/ 	.byte	0x04, 0x17
        /*004a*/ 	.short	(.L_53 - .L_52)
.L_52:
        /*004c*/ 	.word	0x00000000
        /*0050*/ 	.short	0x0001
        /*0052*/ 	.short	0x0008
        /*0054*/ 	.byte	0x00, 0xf5, 0x21, 0x00


	//----- nvinfo : EIATTR_KPARAM_INFO
	.align		4
.L_53:
        /*0058*/ 	.byte	0x04, 0x17
        /*005a*/ 	.short	(.L_55 - .L_54)
.L_54:
        /*005c*/ 	.word	0x00000000
        /*0060*/ 	.short	0x0000
        /*0062*/ 	.short	0x0000
        /*0064*/ 	.byte	0x00, 0xf5, 0x21, 0x00


	//----- nvinfo : EIATTR_SPARSE_MMA_MASK
	.align		4
.L_55:
        /*0068*/ 	.byte	0x03, 0x50
        /*006a*/ 	.short	0x0000


	//----- nvinfo : EIATTR_MAXREG_COUNT
	.align		4
        /*006c*/ 	.byte	0x03, 0x1b
        /*006e*/ 	.short	0x00ff


	//----- nvinfo : EIATTR_MERCURY_ISA_VERSION
	.align		4
        /*0070*/ 	.byte	0x03, 0x5f
        /*0072*/ 	.short	0x0101


	//----- nvinfo : EIATTR_VRC_CTA_INIT_COUNT
	.align		4
        /*0074*/ 	.byte	0x02, 0x4a
	.zero		1
	.zero		1


	//----- nvinfo : EIATTR_EXIT_INSTR_OFFSETS
	.align		4
        /*0078*/ 	.byte	0x04, 0x1c
        /*007a*/ 	.short	(.L_57 - .L_56)


	//   ....[0]....
.L_56:
        /*007c*/ 	.word	0x00000070


	//   ....[1]....
        /*0080*/ 	.word	0x000001a0


	//   ....[2]....
        /*0084*/ 	.word	0x000001e0


	//   ....[3]....
        /*0088*/ 	.word	0x00000270


	//   ....[4]....
        /*008c*/ 	.word	0x000002f0


	//   ....[5]....
        /*0090*/ 	.word	0x000023e0


	//----- nvinfo : EIATTR_CRS_STACK_SIZE
	.align		4
.L_57:
        /*0094*/ 	.byte	0x04, 0x1e
        /*0096*/ 	.short	(.L_59 - .L_58)
.L_58:
        /*0098*/ 	.word	0x00000000


	//----- nvinfo : EIATTR_CBANK_PARAM_SIZE
	.align		4
.L_59:
        /*009c*/ 	.byte	0x03, 0x19
        /*009e*/ 	.short	0x0030


	//----- nvinfo : EIATTR_PARAM_CBANK
	.align		4
        /*00a0*/ 	.byte	0x04, 0x0a
        /*00a2*/ 	.short	(.L_61 - .L_60)
	.align		4
.L_60:
        /*00a4*/ 	.word	index@(.nv.constant0._Z26six_frame_translate_kernelPKcPKiS2_iP15TranslatedFramePj)
        /*00a8*/ 	.short	0x0380
        /*00aa*/ 	.short	0x0030


	//----- nvinfo : EIATTR_SW_WAR
	.align		4
.L_61:
        /*00ac*/ 	.byte	0x04, 0x36
        /*00ae*/ 	.short	(.L_63 - .L_62)
.L_62:
        /*00b0*/ 	.word	0x00000008
.L_63:


//--------------------- .nv.callgraph             --------------------------
	.section	.nv.callgraph,"",@"SHT_CUDA_CALLGRAPH"
	.align	4
	.sectionentsize	8
	.align		4
        /*0000*/ 	.word	0x00000000
	.align		4
        /*0004*/ 	.word	0xffffffff
	.align		4
        /*0008*/ 	.word	0x00000000
	.align		4
        /*000c*/ 	.word	0xfffffffe
	.align		4
        /*0010*/ 	.word	0x00000000
	.align		4
        /*0014*/ 	.word	0xfffffffd
	.align		4
        /*0018*/ 	.word	0x00000000
	.align		4
        /*001c*/ 	.word	0xfffffffc


//--------------------- .nv.constant3             --------------------------
	.section	.nv.constant3,"a",@progbits
	.align	4
.nv.constant3:
	.type		GENETIC_CODE,@object
	.size		GENETIC_CODE,(BLOSUM62_SCORES - GENETIC_CODE)
GENETIC_CODE:
        /*0000*/ 	.byte	0x4b, 0x4e, 0x4b, 0x4e, 0x54, 0x54, 0x54, 0x54, 0x52, 0x53, 0x52, 0x53, 0x49, 0x49, 0x4d, 0x49
        /*0010*/ 	.byte	0x51, 0x48, 0x51, 0x48, 0x50, 0x50, 0x50, 0x50, 0x52, 0x52, 0x52, 0x52, 0x4c, 0x4c, 0x4c, 0x4c
        /*0020*/ 	.byte	0x45, 0x44, 0x45, 0x44, 0x41, 0x41, 0x41, 0x41, 0x47, 0x47, 0x47, 0x47, 0x56, 0x56, 0x56, 0x56
        /*0030*/ 	.byte	0x2a, 0x59, 0x2a, 0x59, 0x53, 0x53, 0x53, 0x53, 0x57, 0x43, 0x2a, 0x43, 0x4c, 0x46, 0x4c, 0x46
	.type		BLOSUM62_SCORES,@object
	.size		BLOSUM62_SCORES,(.L_1 - BLOSUM62_SCORES)
BLOSUM62_SCORES:
        /*0040*/ 	.byte	0x00, 0x00, 0x80, 0x40, 0x00, 0x00, 0x80, 0xbf, 0x00, 0x00, 0x00, 0xc0, 0x00, 0x00, 0x00, 0xc0
        /* <DEDUP_REMOVED lines=143> */
.L_1:


//--------------------- .text._Z34enhanced_protein_kmer_match_kernelPK15TranslatedFramePKjiPK15ProteinDatabaseP12ProteinMatchPjjb --------------------------
	.section	.text._Z34enhanced_protein_kmer_match_kernelPK15TranslatedFramePKjiPK15ProteinDatabaseP12ProteinMatchPjjb,"ax",@progbits
	.align	128
        .global         _Z34enhanced_protein_kmer_match_kernelPK15TranslatedFramePKjiPK15ProteinDatabaseP12ProteinMatchPjjb
        .type           _Z34enhanced_protein_kmer_match_kernelPK15TranslatedFramePKjiPK15ProteinDatabaseP12ProteinMatchPjjb,@function
        .size           _Z34enhanced_protein_kmer_match_kernelPK15TranslatedFramePKjiPK15ProteinDatabaseP12ProteinMatchPjjb,(.L_x_2944 - _Z34enhanced_protein_kmer_match_kernelPK15TranslatedFramePKjiPK15ProteinDatabaseP12ProteinMatchPjjb)
        .other          _Z34enhanced_protein_kmer_match_kernelPK15TranslatedFramePKjiPK15ProteinDatabaseP12ProteinMatchPjjb,@"STO_CUDA_ENTRY STV_DEFAULT"
_Z34enhanced_protein_kmer_match_kernelPK15TranslatedFramePKjiPK15ProteinDatabaseP12ProteinMatchPjjb:
.text._Z34enhanced_protein_kmer_match_kernelPK15TranslatedFramePKjiPK15ProteinDatabaseP12ProteinMatchPjjb:
[----:B------:R-:W0:Y:S01]  /*0000*/  LDC R1, c[0x0][0x37c] ;  /* 0x0000df00ff017b82 */ /* 0x000e220000000800 */
[----:B------:R-:W1:Y:S07]  /*0010*/  S2R R3, SR_TID.X ;  /* 0x0000000000037919 */ /* 0x000e6e0000002100 */
[----:B------:R-:W1:Y:S01]  /*0020*/  S2UR UR4, SR_CTAID.X ;  /* 0x00000000000479c3 */ /* 0x000e620000002500 */
[----:B------:R-:W2:Y:S01]  /*0030*/  LDCU UR5, c[0x0][0x390] ;  /* 0x00007200ff0577ac */ /* 0x000ea20008000800 */
[----:B0-----:R-:W-:-:S06]  /*0040*/  VIADD R1, R1, 0xffffcd80 ;  /* 0xffffcd8001017836 */ /* 0x001fcc0000000000 */
[----:B------:R-:W1:Y:S02]  /*0050*/  LDC R0, c[0x0][0x360] ;  /* 0x0000d800ff007b82 */ /* 0x000e640000000800 */
[----:B-1----:R-:W-:-:S05]  /*0060*/  IMAD R0, R0, UR4, R3 ;  /* 0x0000000400007c24 */ /* 0x002fca000f8e0203 */
[----:B--2---:R-:W-:Y:S02]  /*0070*/  ISETP.GE.AND P0, PT, R0, UR5, PT ;  /* 0x0000000500007c0c */ /* 0x004fe4000bf06270 */
[----:B------:R-:W-:-:S11]  /*0080*/  R2UR UR5, R1 ;  /* 0x00000000010572ca */ /* 0x000fd600000e0000 */
[----:B------:R-:W-:Y:S05]  /*0090*/  @P0 EXIT ;  /* 0x000000000000094d */ /* 0x000fea0003800000 */
[----:B------:R-:W0:Y:S01]  /*00a0*/  LDCU.128 UR8, c[0x0][0x380] ;  /* 0x00007000ff0877ac */ /* 0x000e220008000c00 */
[----:B------:R-:W1:Y:S01]  /*00b0*/  LDC.64 R2, c[0x0][0x398] ;  /* 0x0000e600ff027b82 */ /* 0x000e620000000a00 */
[----:B------:R-:W2:Y:S07]  /*00c0*/  LDCU.64 UR6, c[0x0][0x358] ;  /* 0x00006b00ff0677ac */ /* 0x000eae0008000a00 */
[----:B------:R-:W3:Y:S08]  /*00d0*/  LDC.64 R4, c[0x0][0x3a0] ;  /* 0x0000e800ff047b82 */ /* 0x000ef00000000a00 */
[----:B------:R-:W4:Y:S01]  /*00e0*/  LDC.64 R6, c[0x0][0x3a8] ;  /* 0x0000ea00ff067b82 */ /* 0x000f220000000a00 */
[----:B0-----:R-:W-:-:S02]  /*00f0*/  ISETP.NE.U32.AND P0, PT, RZ, UR10, PT ;  /* 0x0000000aff007c0c */ /* 0x001fc4000bf05070 */
[----:B------:R-:W-:Y:S02]  /*0100*/  ISETP.NE.U32.AND P1, PT, RZ, UR8, PT ;  /* 0x00000008ff007c0c */ /* 0x000fe4000bf25070 */
[----:B------:R-:W-:Y:S02]  /*0110*/  ISETP.NE.AND.EX P0, PT, RZ, UR11, PT, P0 ;  /* 0x0000000bff007c0c */ /* 0x000fe4000bf05300 */
[----:B-1----:R-:W-:Y:S02]  /*0120*/  ISETP.NE.U32.AND P2, PT, R2, RZ, PT ;  /* 0x000000ff0200720c */ /* 0x002fe40003f45070 */
[----:B------:R-:W-:-:S04]  /*0130*/  ISETP.NE.AND.EX P1, PT, RZ, UR9, P0, P1 ;  /* 0x00000009ff007c0c */ /* 0x000fc80008725310 */
[----:B------:R-:W-:Y:S02]  /*0140*/  ISETP.NE.AND.EX P1, PT, R3, RZ, P1, P2 ;  /* 0x000000ff0300720c */ /* 0x000fe40000f25320 */
[----:B---3--:R-:W-:-:S04]  /*0150*/  ISETP.NE.U32.AND P0, PT, R4, RZ, PT ;  /* 0x000000ff0400720c */ /* 0x008fc80003f05070 */
[----:B------:R-:W-:Y:S02]  /*0160*/  ISETP.NE.AND.EX P0, PT, R5, RZ, P1, P0 ;  /* 0x000000ff0500720c */ /* 0x000fe40000f05300 */
[----:B----4-:R-:W-:-:S04]  /*0170*/  ISETP.NE.U32.AND P3, PT, R6, RZ, PT ;  /* 0x000000ff0600720c */ /* 0x010fc80003f65070 */
[----:B------:R-:W-:-:S13]  /*0180*/  ISETP.NE.AND.EX P3, PT, R7, RZ, PT, P3 ;  /* 0x000000ff0700720c */ /* 0x000fda0003f65330 */
[----:B--2---:R-:W-:Y:S05]  /*0190*/  @P0 BRA P3, `(.L_x_0) ;  /* 0x00000000001c0947 */ /* 0x004fea0001800000 */
[----:B------:R-:W-:-:S04]  /*01a0*/  ISETP.NE.U32.AND P0, PT, R6, RZ, PT ;  /* 0x000000ff0600720c */ /* 0x000fc80003f05070 */
[----:B------:R-:W-:-:S13]  /*01b0*/  ISETP.NE.AND.EX P0, PT, R7, RZ, PT, P0 ;  /* 0x000000ff0700720c */ /* 0x000fda0003f05300 */
[----:B------:R-:W-:Y:S05]  /*01c0*/  @!P0 EXIT ;  /* 0x000000000000894d */ /* 0x000fea0003800000 */
[----:B------:R-:W0:Y:S02]  /*01d0*/  LDC.64 R2, c[0x0][0x3a8] ;  /* 0x0000ea00ff027b82 */ /* 0x000e240000000a00 */
[----:B0-----:R-:W-:-:S05]  /*01e0*/  IMAD.WIDE R2, R0, 0x4, R2 ;  /* 0x0000000400027825 */ /* 0x001fca00078e0202 */
[----:B------:R-:W-:Y:S01]  /*01f0*/  STG.E desc[UR6][R2.64], RZ ;  /* 0x000000ff02007986 */ /* 0x000fe2000c101906 */
[----:B------:R-:W-:Y:S05]  /*0200*/  EXIT ;  /* 0x000000000000794d */ /* 0x000fea0003800000 */
.L_x_0:
[----:B------:R-:W0:Y:S02]  /*0210*/  LDC.64 R16, c[0x0][0x388] ;  /* 0x0000e200ff107b82 */ /* 0x000e240000000a00 */
[----:B0-----:R-:W-:-:S06]  /*0220*/  IMAD.WIDE R16, R0, 0x4, R16 ;  /* 0x0000000400107825 */ /* 0x001fcc00078e0210 */
[----:B------:R-:W2:Y:S02]  /*0230*/  LDG.E R16, desc[UR6][R16.64] ;  /* 0x0000000610107981 */ /* 0x000ea4000c1e1900 */
[----:B--2---:R-:W-:-:S05]  /*0240*/  VIADD R2, R16, 0xfffffff9 ;  /* 0xfffffff910027836 */ /* 0x004fca0000000000 */
[----:B------:R-:W-:-:S13]  /*0250*/  ISETP.GT.U32.AND P0, PT, R2, -0x7, PT ;  /* 0xfffffff90200780c */ /* 0x000fda0003f04070 */
[----:B------:R-:W0:Y:S02]  /*0260*/  @!P0 LDC.64 R2, c[0x0][0x3a8] ;  /* 0x0000ea00ff028b82 */ /* 0x000e240000000a00 */
[----:B0-----:R-:W-:-:S05]  /*0270*/  @!P0 IMAD.WIDE R2, R0, 0x4, R2 ;  /* 0x0000000400028825 */ /* 0x001fca00078e0202 */
[----:B------:R0:W-:Y:S01]  /*0280*/  @!P0 STG.E desc[UR6][R2.64], RZ ;  /* 0x000000ff02008986 */ /* 0x0001e2000c101906 */
[----:B------:R-:W-:Y:S05]  /*0290*/  @!P0 EXIT ;  /* 0x000000000000894d */ /* 0x000fea0003800000 */
[----:B0-----:R-:W0:Y:S01]  /*02a0*/  LDC.64 R2, c[0x0][0x380] ;  /* 0x0000e000ff027b82 */ /* 0x001e220000000a00 */
[----:B------:R-:W-:-:S04]  /*02b0*/  IMAD R5, R0, 0x6, RZ ;  /* 0x0000000600057824 */ /* 0x000fc800078e02ff */
[----:B0-----:R-:W-:-:S05]  /*02c0*/  IMAD.WIDE R2, R5, 0xd0, R2 ;  /* 0x000000d005027825 */ /* 0x001fca00078e0202 */
[----:B------:R-:W2:Y:S01]  /*02d0*/  LDG.E.U8 R4, desc[UR6][R2.64+0xce] ;  /* 0x0000ce0602047981 */ /* 0x000ea2000c1e1100 */
[----:B------:R-:W-:Y:S01]  /*02e0*/  UIADD3 UR5, UPT, UPT, UR5, 0x3080, URZ ;  /* 0x0000308005057890 */ /* 0x000fe2000fffe0ff */
[----:B------:R-:W-:Y:S01]  /*02f0*/  BSSY.RECONVERGENT B2, `(.L_x_1) ;  /* 0x00009fc000027945 */ /* 0x000fe20003800200 */
[----:B------:R-:W-:Y:S02]  /*0300*/  IMAD.MOV.U32 R18, RZ, RZ, RZ ;  /* 0x000000ffff127224 */ /* 0x000fe400078e00ff */
[----:B------:R-:W-:Y:S01]  /*0310*/  VIADD R17, R1, 0x28b0 ;  /* 0x000028b001117836 */ /* 0x000fe20000000000 */
[----:B--2---:R-:W-:-:S13]  /*0320*/  ISETP.NE.AND P0, PT, R4, RZ, PT ;  /* 0x000000ff0400720c */ /* 0x004fda0003f05270 */
[----:B------:R-:W-:Y:S05]  /*0330*/  @!P0 BRA `(.L_x_2) ;  /* 0x0000009c00dc8947 */ /* 0x000fea0003800000 */
[----:B------:R-:W2:Y:S02]  /*0340*/  LDG.E.U16 R6, desc[UR6][R2.64+0xc8] ;  /* 0x0000c80602067981 */ /* 0x000ea4000c1e1500 */
[----:B--2---:R-:W-:-:S13]  /*0350*/  ISETP.GE.U32.AND P0, PT, R6, 0x8, PT ;  /* 0x000000080600780c */ /* 0x004fda0003f06070 */
[----:B------:R-:W-:Y:S05]  /*0360*/  @!P0 BRA `(.L_x_2) ;  /* 0x0000009c00d08947 */ /* 0x000fea0003800000 */
[----:B------:R-:W0:Y:S02]  /*0370*/  LDC.64 R12, c[0x0][0x398] ;  /* 0x0000e600ff0c7b82 */ /* 0x000e240000000a00 */
[----:B0-----:R-:W2:Y:S01]  /*0380*/  LDG.E.64 R4, desc[UR6][R12.64+0x10] ;  /* 0x000010060c047981 */ /* 0x001ea2000c1e1b00 */
[----:B------:R-:W-:Y:S01]  /*0390*/  IMAD.MOV.U32 R28, RZ, RZ, RZ ;  /* 0x000000ffff1c7224 */ /* 0x000fe200078e00ff */
[----:B--2---:R-:W-:-:S04]  /*03a0*/  ISETP.NE.U32.AND P0, PT, R4, RZ, PT ;  /* 0x000000ff0400720c */ /* 0x004fc80003f05070 */
[----:B------:R-:W-:-:S13]  /*03b0*/  ISETP.NE.AND.EX P0, PT, R5, RZ, PT, P0 ;  /* 0x000000ff0500720c */ /* 0x000fda0003f05300 */
[----:B------:R-:W-:Y:S05]  /*03c0*/  @!P0 BRA `(.L_x_3) ;  /* 0x0000004000948947 */ /* 0x000fea0003800000 */
[----:B------:R-:W2:Y:S04]  /*03d0*/  LDG.E R7, desc[UR6][R12.64+0x4] ;  /* 0x000004060c077981 */ /* 0x000ea8000c1e1900 */
[----:B------:R0:W5:Y:S01]  /*03e0*/  LDG.E.U8 R8, desc[UR6][R2.64] ;  /* 0x0000000602087981 */ /* 0x000162000c1e1100 */
[----:B------:R-:W-:Y:S01]  /*03f0*/  BSSY.RECONVERGENT B0, `(.L_x_3) ;  /* 0x0000422000007945 */ /* 0x000fe20003800200 */
[----:B------:R-:W-:Y:S02]  /*0400*/  IMAD.MOV.U32 R9, RZ, RZ, RZ ;  /* 0x000000ffff097224 */ /* 0x000fe400078e00ff */
[----:B------:R-:W-:Y:S02]  /*0410*/  IMAD.MOV.U32 R28, RZ, RZ, RZ ;  /* 0x000000ffff1c7224 */ /* 0x000fe400078e00ff */
[----:B0-2---:R-:W-:-:S07]  /*0420*/  VIADD R10, R7, 0xffffffff ;  /* 0xffffffff070a7836 */ /* 0x005fce0000000000 */
.L_x_216:
[----:B-----5:R-:W-:Y:S01]  /*0430*/  PRMT R8, R8, 0x9910, RZ ;  /* 0x0000991008087816 */ /* 0x020fe200000000ff */
[----:B------:R-:W-:Y:S01]  /*0440*/  BSSY.RECONVERGENT B1, `(.L_x_4) ;  /* 0x000006c000017945 */ /* 0x000fe20003800200 */
[----:B------:R-:W-:Y:S02]  /*0450*/  IMAD.MOV.U32 R14, RZ, RZ, RZ ;  /* 0x000000ffff0e7224 */ /* 0x000fe400078e00ff */
[----:B------:R-:W-:Y:S01]  /*0460*/  ISETP.GT.AND P0, PT, R8, 0x4b, PT ;  /* 0x0000004b0800780c */ /* 0x000fe20003f04270 */
[----:B------:R-:W-:-:S12]  /*0470*/  IMAD.MOV.U32 R18, RZ, RZ, RZ ;  /* 0x000000ffff127224 */ /* 0x000fd800078e00ff */
[----:B------:R-:W-:Y:S05]  /*0480*/  @!P0 BRA `(.L_x_5) ;  /* 0x0000000000d88947 */ /* 0x000fea0003800000 */
[----:B------:R-:W-:-:S13]  /*0490*/  ISETP.GT.AND P0, PT, R8, 0x52, PT ;  /* 0x000000520800780c */ /* 0x000fda0003f04270 */
[----:B------:R-:W-:Y:S05]  /*04a0*/  @!P0 BRA `(.L_x_6) ;  /* 0x0000000000688947 */ /* 0x000fea0003800000 */
[----:B------:R-:W-:-:S13]  /*04b0*/  ISETP.GT.AND P0, PT, R8, 0x56, PT ;  /* 0x000000560800780c */ /* 0x000fda0003f04270 */
[----:B------:R-:W-:Y:S05]  /*04c0*/  @!P0 BRA `(.L_x_7) ;  /* 0x0000000000308947 */ /* 0x000fea0003800000 */
[----:B------:R-:W-:-:S13]  /*04d0*/  ISETP.NE.AND P0, PT, R8, 0x57, PT ;  /* 0x000000570800780c */ /* 0x000fda0003f05270 */
[----:B------:R-:W-:Y:S05]  /*04e0*/  @!P0 BRA `(.L_x_8) ;  /* 0x0000000000208947 */ /* 0x000fea0003800000 */
[----:B------:R-:W-:-:S13]  /*04f0*/  ISETP.NE.AND P0, PT, R8, 0x59, PT ;  /* 0x000000590800780c */ /* 0x000fda0003f05270 */
[----:B------:R-:W-:Y:S05]  /*0500*/  @!P0 BRA `(.L_x_9) ;  /* 0x0000000000108947 */ /* 0x000fea0003800000 */
[----:B------:R-:W-:-:S13]  /*0510*/  ISETP.NE.AND P0, PT, R8, 0x5a, PT ;  /* 0x0000005a0800780c */ /* 0x000fda0003f05270 */
[----:B------:R-:W-:Y:S05]  /*0520*/  @P0 BRA `(.L_x_10) ;  /* 0x0000000400680947 */ /* 0x000fea0003800000 */
[----:B------:R-:W-:Y:S01]  /*0530*/  IMAD.MOV.U32 R14, RZ, RZ, 0x28b ;  /* 0x0000028bff0e7424 */ /* 0x000fe200078e00ff */
[----:B------:R-:W-:Y:S06]  /*0540*/  BRA `(.L_x_11) ;  /* 0x00000004006c7947 */ /* 0x000fec0003800000 */
.L_x_9:
[----:B------:R-:W-:Y:S01]  /*0550*/  IMAD.MOV.U32 R14, RZ, RZ, 0x22e ;  /* 0x0000022eff0e7424 */ /* 0x000fe200078e00ff */
[----:B------:R-:W-:Y:S06]  /*0560*/  BRA `(.L_x_11) ;  /* 0x0000000400647947 */ /* 0x000fec0003800000 */
.L_x_8:
[----:B------:R-:W-:Y:S01]  /*0570*/  IMAD.MOV.U32 R14, RZ, RZ, 0x20f ;  /* 0x0000020fff0e7424 */ /* 0x000fe200078e00ff */
[----:B------:R-:W-:Y:S06]  /*0580*/  BRA `(.L_x_11) ;  /* 0x00000004005c7947 */ /* 0x000fec0003800000 */
.L_x_7:
        /* <DEDUP_REMOVED lines=8> */
.L_x_13:
[----:B------:R-:W-:Y:S01]  /*0610*/  IMAD.MOV.U32 R14, RZ, RZ, 0x1f0 ;  /* 0x000001f0ff0e7424 */ /* 0x000fe200078e00ff */
[----:B------:R-:W-:Y:S06]  /*0620*/  BRA `(.L_x_11) ;  /* 0x0000000400347947 */ /* 0x000fec0003800000 */
.L_x_12:
[----:B------:R-:W-:Y:S01]  /*0630*/  IMAD.MOV.U32 R14, RZ, RZ, 0x1d1 ;  /* 0x000001d1ff0e7424 */ /* 0x000fe200078e00ff */
[----:B------:R-:W-:Y:S06]  /*0640*/  BRA `(.L_x_11) ;  /* 0x00000004002c7947 */ /* 0x000fec0003800000 */
.L_x_6:
        /* <DEDUP_REMOVED lines=10> */
.L_x_16:
[----:B------:R-:W-:Y:S01]  /*06f0*/  IMAD.MOV.U32 R14, RZ, RZ, 0x9b ;  /* 0x0000009bff0e7424 */ /* 0x000fe200078e00ff */
[----:B------:R-:W-:Y:S06]  /*0700*/  BRA `(.L_x_11) ;  /* 0x0000000000fc7947 */ /* 0x000fec0003800000 */
.L_x_15:
[----:B------:R-:W-:Y:S01]  /*0710*/  IMAD.MOV.U32 R14, RZ, RZ, 0x1b2 ;  /* 0x000001b2ff0e7424 */ /* 0x000fe200078e00ff */
[----:B------:R-:W-:Y:S06]  /*0720*/  BRA `(.L_x_11) ;  /* 0x0000000000f47947 */ /* 0x000fec0003800000 */
.L_x_14:
        /* <DEDUP_REMOVED lines=8> */
.L_x_18:
[----:B------:R-:W-:Y:S01]  /*07b0*/  IMAD.MOV.U32 R14, RZ, RZ, 0x174 ;  /* 0x00000174ff0e7424 */ /* 0x000fe200078e00ff */
[----:B------:R-:W-:Y:S06]  /*07c0*/  BRA `(.L_x_11) ;  /* 0x0000000000cc7947 */ /* 0x000fec0003800000 */
.L_x_17:
[----:B------:R-:W-:Y:S01]  /*07d0*/  IMAD.MOV.U32 R14, RZ, RZ, 0x136 ;  /* 0x00000136ff0e7424 */ /* 0x000fe200078e00ff */
[----:B------:R-:W-:Y:S06]  /*07e0*/  BRA `(.L_x_11) ;  /* 0x0000000000c47947 */ /* 0x000fec0003800000 */
.L_x_5:
        /* <DEDUP_REMOVED lines=12> */
.L_x_22:
[----:B------:R-:W-:Y:S01]  /*08b0*/  IMAD.MOV.U32 R14, RZ, RZ, 0x117 ;  /* 0x00000117ff0e7424 */ /* 0x000fe200078e00ff */
[----:B------:R-:W-:Y:S06]  /*08c0*/  BRA `(.L_x_11) ;  /* 0x00000000008c7947 */ /* 0x000fec0003800000 */
.L_x_21:
[----:B------:R-:W-:Y:S01]  /*08d0*/  IMAD.MOV.U32 R14, RZ, RZ, 0xf8 ;  /* 0x000000f8ff0e7424 */ /* 0x000fe200078e00ff */
[----:B------:R-:W-:Y:S06]  /*08e0*/  BRA `(.L_x_11) ;  /* 0x0000000000847947 */ /* 0x000fec0003800000 */
.L_x_20:
        /* <DEDUP_REMOVED lines=8> */
.L_x_24:
[----:B------:R-:W-:Y:S01]  /*0970*/  IMAD.MOV.U32 R14, RZ, RZ, 0x193 ;  /* 0x00000193ff0e7424 */ /* 0x000fe200078e00ff */
[----:B------:R-:W-:Y:S06]  /*0980*/  BRA `(.L_x_11) ;  /* 0x00000000005c7947 */ /* 0x000fec0003800000 */
.L_x_23:
[----:B------:R-:W-:Y:S01]  /*0990*/  IMAD.MOV.U32 R14, RZ, RZ, 0xba ;  /* 0x000000baff0e7424 */ /* 0x000fe200078e00ff */
[----:B------:R-:W-:Y:S06]  /*09a0*/  BRA `(.L_x_11) ;  /* 0x0000000000547947 */ /* 0x000fec0003800000 */
.L_x_19:
        /* <DEDUP_REMOVED lines=10> */
.L_x_27:
[----:B------:R-:W-:Y:S01]  /*0a50*/  IMAD.MOV.U32 R14, RZ, RZ, 0x7c ;  /* 0x0000007cff0e7424 */ /* 0x000fe200078e00ff */
[----:B------:R-:W-:Y:S06]  /*0a60*/  BRA `(.L_x_11) ;  /* 0x0000000000247947 */ /* 0x000fec0003800000 */
.L_x_26:
[----:B------:R-:W-:Y:S01]  /*0a70*/  IMAD.MOV.U32 R14, RZ, RZ, 0x26c ;  /* 0x0000026cff0e7424 */ /* 0x000fe200078e00ff */
[----:B------:R-:W-:Y:S06]  /*0a80*/  BRA `(.L_x_11) ;  /* 0x00000000001c7947 */ /* 0x000fec0003800000 */
.L_x_25:
[----:B------:R-:W-:-:S13]  /*0a90*/  ISETP.NE.AND P0, PT, R8, 0x2a, PT ;  /* 0x0000002a0800780c */ /* 0x000fda0003f05270 */
[----:B------:R-:W-:Y:S05]  /*0aa0*/  @!P0 BRA `(.L_x_28) ;  /* 0x0000000000108947 */ /* 0x000fea0003800000 */
[----:B------:R-:W-:-:S13]  /*0ab0*/  ISETP.NE.AND P0, PT, R8, 0x41, PT ;  /* 0x000000410800780c */ /* 0x000fda0003f05270 */
[----:B------:R-:W-:Y:S05]  /*0ac0*/  @!P0 BRA `(.L_x_11) ;  /* 0x00000000000c8947 */ /* 0x000fea0003800000 */
.L_x_10:
[----:B------:R-:W-:Y:S01]  /*0ad0*/  IMAD.MOV.U32 R14, RZ, RZ, 0x2aa ;  /* 0x000002aaff0e7424 */ /* 0x000fe200078e00ff */
[----:B------:R-:W-:Y:S06]  /*0ae0*/  BRA `(.L_x_11) ;  /* 0x0000000000047947 */ /* 0x000fec0003800000 */
.L_x_28:
[----:B------:R-:W-:-:S07]  /*0af0*/  IMAD.MOV.U32 R14, RZ, RZ, 0x2c9 ;  /* 0x000002c9ff0e7424 */ /* 0x000fce00078e00ff */
.L_x_11:
[----:B------:R-:W-:Y:S05]  /*0b00*/  BSYNC.RECONVERGENT B1 ;  /* 0x0000000000017941 */ /* 0x000fea0003800200 */
.L_x_4:
[----:B------:R-:W-:-:S05]  /*0b10*/  IADD3 R12, P0, PT, R2, R9, RZ ;  /* 0x00000009020c7210 */ /* 0x000fca0007f1e0ff */
[----:B------:R-:W-:-:S05]  /*0b20*/  IMAD.X R13, RZ, RZ, R3, P0 ;  /* 0x000000ffff0d7224 */ /* 0x000fca00000e0603 */
[----:B------:R-:W2:Y:S01]  /*0b30*/  LDG.E.U8 R8, desc[UR6][R12.64+0x1] ;  /* 0x000001060c087981 */ /* 0x000ea2000c1e1100 */
[----:B------:R-:W-:Y:S01]  /*0b40*/  BSSY.RECONVERGENT B1, `(.L_x_29) ;  /* 0x000006e000017945 */ /* 0x000fe20003800200 */
[----:B------:R-:W-:Y:S02]  /*0b50*/  IMAD.MOV.U32 R11, RZ, RZ, RZ ;  /* 0x000000ffff0b7224 */ /* 0x000fe400078e00ff */
[----:B------:R-:W-:Y:S01]  /*0b60*/  IMAD.MOV.U32 R15, RZ, RZ, RZ ;  /* 0x000000ffff0f7224 */ /* 0x000fe200078e00ff */
[----:B--2---:R-:W-:-:S13]  /*0b70*/  ISETP.GT.AND P0, PT, R8, 0x4b, PT ;  /* 0x0000004b0800780c */ /* 0x004fda0003f04270 */
[----:B------:R-:W-:Y:S05]  /*0b80*/  @!P0 BRA `(.L_x_30) ;  /* 0x0000000000dc8947 */ /* 0x000fea0003800000 */
[----:B------:R-:W-:-:S04]  /*0b90*/  PRMT R11, R8, 0x9910, RZ ;  /* 0x00009910080b7816 */ /* 0x000fc800000000ff */
[----:B------:R-:W-:-:S13]  /*0ba0*/  ISETP.GT.AND P0, PT, R11, 0x52, PT ;  /* 0x000000520b00780c */ /* 0x000fda0003f04270 */
[----:B------:R-:W-:Y:S05]  /*0bb0*/  @!P0 BRA `(.L_x_31) ;  /* 0x0000000000688947 */ /* 0x000fea0003800000 */
[----:B------:R-:W-:-:S13]  /*0bc0*/  ISETP.GT.AND P0, PT, R11, 0x56, PT ;  /* 0x000000560b00780c */ /* 0x000fda0003f04270 */
[----:B------:R-:W-:Y:S05]  /*0bd0*/  @P0 BRA `(.L_x_32) ;  /* 0x0000000000300947 */ /* 0x000fea0003800000 */
        /* <DEDUP_REMOVED lines=8> */
.L_x_34:
[----:B------:R-:W-:Y:S01]  /*0c60*/  IMAD.MOV.U32 R11, RZ, RZ, 0x10 ;  /* 0x00000010ff0b7424 */ /* 0x000fe200078e00ff */
[----:B------:R-:W-:Y:S06]  /*0c70*/  BRA `(.L_x_36) ;  /* 0x0000000400687947 */ /* 0x000fec0003800000 */
.L_x_33:
[----:B------:R-:W-:Y:S01]  /*0c80*/  IMAD.MOV.U32 R11, RZ, RZ, 0xf ;  /* 0x0000000fff0b7424 */ /* 0x000fe200078e00ff */
[----:B------:R-:W-:Y:S06]  /*0c90*/  BRA `(.L_x_36) ;  /* 0x0000000400607947 */ /* 0x000fec0003800000 */
.L_x_32:
        /* <DEDUP_REMOVED lines=8> */
.L_x_38:
[----:B------:R-:W-:Y:S01]  /*0d20*/  IMAD.MOV.U32 R11, RZ, RZ, 0x15 ;  /* 0x00000015ff0b7424 */ /* 0x000fe200078e00ff */
[----:B------:R-:W-:Y:S06]  /*0d30*/  BRA `(.L_x_36) ;  /* 0x0000000400387947 */ /* 0x000fec0003800000 */
.L_x_37:
[----:B------:R-:W-:Y:S01]  /*0d40*/  IMAD.MOV.U32 R11, RZ, RZ, 0x11 ;  /* 0x00000011ff0b7424 */ /* 0x000fe200078e00ff */
[----:B------:R-:W-:Y:S06]  /*0d50*/  BRA `(.L_x_36) ;  /* 0x0000000400307947 */ /* 0x000fec0003800000 */
.L_x_31:
        /* <DEDUP_REMOVED lines=10> */
.L_x_41:
[----:B------:R-:W-:Y:S01]  /*0e00*/  IMAD.MOV.U32 R11, RZ, RZ, 0x5 ;  /* 0x00000005ff0b7424 */ /* 0x000fe200078e00ff */
[----:B------:R-:W-:Y:S06]  /*0e10*/  BRA `(.L_x_36) ;  /* 0x0000000400007947 */ /* 0x000fec0003800000 */
.L_x_40:
[----:B------:R-:W-:Y:S01]  /*0e20*/  IMAD.MOV.U32 R11, RZ, RZ, 0xe ;  /* 0x0000000eff0b7424 */ /* 0x000fe200078e00ff */
[----:B------:R-:W-:Y:S06]  /*0e30*/  BRA `(.L_x_36) ;  /* 0x0000000000f87947 */ /* 0x000fec0003800000 */
.L_x_39:
        /* <DEDUP_REMOVED lines=8> */
.L_x_43:
[----:B------:R-:W-:Y:S01]  /*0ec0*/  IMAD.MOV.U32 R11, RZ, RZ, 0xc ;  /* 0x0000000cff0b7424 */ /* 0x000fe200078e00ff */
[----:B------:R-:W-:Y:S06]  /*0ed0*/  BRA `(.L_x_36) ;  /* 0x0000000000d07947 */ /* 0x000fec0003800000 */
.L_x_42:
[----:B------:R-:W-:Y:S01]  /*0ee0*/  IMAD.MOV.U32 R11, RZ, RZ, 0xa ;  /* 0x0000000aff0b7424 */ /* 0x000fe200078e00ff */
[----:B------:R-:W-:Y:S06]  /*0ef0*/  BRA `(.L_x_36) ;  /* 0x0000000000c87947 */ /* 0x000fec0003800000 */
.L_x_30:
[----:B------:R-:W-:-:S04]  /*0f00*/  PRMT R19, R8, 0x9910, RZ ;  /* 0x0000991008137816 */ /* 0x000fc800000000ff */
        /* <DEDUP_REMOVED lines=12> */
.L_x_47:
[----:B------:R-:W-:Y:S01]  /*0fd0*/  IMAD.MOV.U32 R11, RZ, RZ, 0x9 ;  /* 0x00000009ff0b7424 */ /* 0x000fe200078e00ff */
[----:B------:R-:W-:Y:S06]  /*0fe0*/  BRA `(.L_x_36) ;  /* 0x00000000008c7947 */ /* 0x000fec0003800000 */
.L_x_46:
[----:B------:R-:W-:Y:S01]  /*0ff0*/  IMAD.MOV.U32 R11, RZ, RZ, 0x8 ;  /* 0x00000008ff0b7424 */ /* 0x000fe200078e00ff */
[----:B------:R-:W-:Y:S06]  /*1000*/  BRA `(.L_x_36) ;  /* 0x0000000000847947 */ /* 0x000fec0003800000 */
.L_x_45:
        /* <DEDUP_REMOVED lines=8> */
.L_x_49:
[----:B------:R-:W-:Y:S01]  /*1090*/  IMAD.MOV.U32 R11, RZ, RZ, 0xd ;  /* 0x0000000dff0b7424 */ /* 0x000fe200078e00ff */
[----:B------:R-:W-:Y:S06]  /*10a0*/  BRA `(.L_x_36) ;  /* 0x00000000005c7947 */ /* 0x000fec0003800000 */
.L_x_48:
[----:B------:R-:W-:Y:S01]  /*10b0*/  IMAD.MOV.U32 R11, RZ, RZ, 0x6 ;  /* 0x00000006ff0b7424 */ /* 0x000fe200078e00ff */
[----:B------:R-:W-:Y:S06]  /*10c0*/  BRA `(.L_x_36) ;  /* 0x0000000000547947 */ /* 0x000fec0003800000 */
.L_x_44:
        /* <DEDUP_REMOVED lines=10> */
.L_x_52:
[----:B------:R-:W-:Y:S01]  /*1170*/  IMAD.MOV.U32 R11, RZ, RZ, 0x4 ;  /* 0x00000004ff0b7424 */ /* 0x000fe200078e00ff */
[----:B------:R-:W-:Y:S06]  /*1180*/  BRA `(.L_x_36) ;  /* 0x0000000000247947 */ /* 0x000fec0003800000 */
.L_x_51:
[----:B------:R-:W-:Y:S01]  /*1190*/  IMAD.MOV.U32 R11, RZ, RZ, 0x14 ;  /* 0x00000014ff0b7424 */ /* 0x000fe200078e00ff */
[----:B------:R-:W-:Y:S06]  /*11a0*/  BRA `(.L_x_36) ;  /* 0x00000000001c7947 */ /* 0x000fec0003800000 */
.L_x_50:
[----:B------:R-:W-:-:S13]  /*11b0*/  ISETP.NE.AND P0, PT, R19, 0x2a, PT ;  /* 0x0000002a1300780c */ /* 0x000fda0003f05270 */
[----:B------:R-:W-:Y:S05]  /*11c0*/  @!P0 BRA `(.L_x_53) ;  /* 0x0000000000108947 */ /* 0x000fea0003800000 */
[----:B------:R-:W-:-:S13]  /*11d0*/  ISETP.NE.AND P0, PT, R19, 0x41, PT ;  /* 0x000000411300780c */ /* 0x000fda0003f05270 */
[----:B------:R-:W-:Y:S05]  /*11e0*/  @!P0 BRA `(.L_x_36) ;  /* 0x00000000000c8947 */ /* 0x000fea0003800000 */
.L_x_35:
[----:B------:R-:W-:Y:S01]  /*11f0*/  IMAD.MOV.U32 R11, RZ, RZ, 0x16 ;  /* 0x00000016ff0b7424 */ /* 0x000fe200078e00ff */
[----:B------:R-:W-:Y:S06]  /*1200*/  BRA `(.L_x_36) ;  /* 0x0000000000047947 */ /* 0x000fec0003800000 */
.L_x_53:
[----:B------:R-:W-:-:S07]  /*1210*/  IMAD.MOV.U32 R11, RZ, RZ, 0x17 ;  /* 0x00000017ff0b7424 */ /* 0x000fce00078e00ff */
.L_x_36:
[----:B------:R-:W-:Y:S05]  /*1220*/  BSYNC.RECONVERGENT B1 ;  /* 0x0000000000017941 */ /* 0x000fea0003800200 */
.L_x_29:
[----:B------:R-:W2:Y:S01]  /*1230*/  LDG.E.U8 R20, desc[UR6][R12.64+0x2] ;  /* 0x000002060c147981 */ /* 0x000ea2000c1e1100 */
[----:B------:R-:W-:Y:S01]  /*1240*/  IADD3 R19, P1, PT, R14, R11, RZ ;  /* 0x0000000b0e137210 */ /* 0x000fe20007f3e0ff */
[----:B------:R-:W-:Y:S04]  /*1250*/  BSSY.RECONVERGENT B1, `(.L_x_54) ;  /* 0x000006c000017945 */ /* 0x000fe80003800200 */
[----:B------:R-:W-:Y:S01]  /*1260*/  IMAD.X R11, R18, 0x1, R15, P1 ;  /* 0x00000001120b7824 */ /* 0x000fe200008e060f */
[----:B------:R-:W-:Y:S02]  /*1270*/  CS2R R14, SRZ ;  /* 0x00000000000e7805 */ /* 0x000fe4000001ff00 */
[----:B--2---:R-:W-:-:S13]  /*1280*/  ISETP.GT.AND P0, PT, R20, 0x4b, PT ;  /* 0x0000004b1400780c */ /* 0x004fda0003f04270 */
[----:B------:R-:W-:Y:S05]  /*1290*/  @!P0 BRA `(.L_x_55) ;  /* 0x0000000000d88947 */ /* 0x000fea0003800000 */
        /* <DEDUP_REMOVED lines=12> */
.L_x_59:
[----:B------:R-:W-:Y:S01]  /*1360*/  IMAD.MOV.U32 R14, RZ, RZ, 0x10 ;  /* 0x00000010ff0e7424 */ /* 0x000fe200078e00ff */
[----:B------:R-:W-:Y:S06]  /*1370*/  BRA `(.L_x_61) ;  /* 0x0000000400647947 */ /* 0x000fec0003800000 */
.L_x_58:
[----:B------:R-:W-:Y:S01]  /*1380*/  IMAD.MOV.U32 R14, RZ, RZ, 0xf ;  /* 0x0000000fff0e7424 */ /* 0x000fe200078e00ff */
[----:B------:R-:W-:Y:S06]  /*1390*/  BRA `(.L_x_61) ;  /* 0x00000004005c7947 */ /* 0x000fec0003800000 */
.L_x_57:
        /* <DEDUP_REMOVED lines=8> */
.L_x_63:
[----:B------:R-:W-:Y:S01]  /*1420*/  IMAD.MOV.U32 R14, RZ, RZ, 0x15 ;  /* 0x00000015ff0e7424 */ /* 0x000fe200078e00ff */
[----:B------:R-:W-:Y:S06]  /*1430*/  BRA `(.L_x_61) ;  /* 0x0000000400347947 */ /* 0x000fec0003800000 */
.L_x_62:
[----:B------:R-:W-:Y:S01]  /*1440*/  IMAD.MOV.U32 R14, RZ, RZ, 0x11 ;  /* 0x00000011ff0e7424 */ /* 0x000fe200078e00ff */
[----:B------:R-:W-:Y:S06]  /*1450*/  BRA `(.L_x_61) ;  /* 0x00000004002c7947 */ /* 0x000fec0003800000 */
.L_x_56:
        /* <DEDUP_REMOVED lines=10> */
.L_x_66:
[----:B------:R-:W-:Y:S01]  /*1500*/  IMAD.MOV.U32 R14, RZ, RZ, 0x5 ;  /* 0x00000005ff0e7424 */ /* 0x000fe200078e00ff */
[----:B------:R-:W-:Y:S06]  /*1510*/  BRA `(.L_x_61) ;  /* 0x0000000000fc7947 */ /* 0x000fec0003800000 */
.L_x_65:
[----:B------:R-:W-:Y:S01]  /*1520*/  IMAD.MOV.U32 R14, RZ, RZ, 0xe ;  /* 0x0000000eff0e7424 */ /* 0x000fe200078e00ff */
[----:B------:R-:W-:Y:S06]  /*1530*/  BRA `(.L_x_61) ;  /* 0x0000000000f47947 */ /* 0x000fec0003800000 */
.L_x_64:
        /* <DEDUP_REMOVED lines=8> */
.L_x_68:
[----:B------:R-:W-:Y:S01]  /*15c0*/  IMAD.MOV.U32 R14, RZ, RZ, 0xc ;  /* 0x0000000cff0e7424 */ /* 0x000fe200078e00ff */
[----:B------:R-:W-:Y:S06]  /*15d0*/  BRA `(.L_x_61) ;  /* 0x0000000000cc7947 */ /* 0x000fec0003800000 */
.L_x_67:
[----:B------:R-:W-:Y:S01]  /*15e0*/  IMAD.MOV.U32 R14, RZ, RZ, 0xa ;  /* 0x0000000aff0e7424 */ /* 0x000fe200078e00ff */
[----:B------:R-:W-:Y:S06]  /*15f0*/  BRA `(.L_x_61) ;  /* 0x0000000000c47947 */ /* 0x000fec0003800000 */
.L_x_55:
        /* <DEDUP_REMOVED lines=12> */
.L_x_72:
[----:B------:R-:W-:Y:S01]  /*16c0*/  IMAD.MOV.U32 R14, RZ, RZ, 0x9 ;  /* 0x00000009ff0e7424 */ /* 0x000fe200078e00ff */
[----:B------:R-:W-:Y:S06]  /*16d0*/  BRA `(.L_x_61) ;  /* 0x00000000008c7947 */ /* 0x000fec0003800000 */
.L_x_71:
[----:B------:R-:W-:Y:S01]  /*16e0*/  IMAD.MOV.U32 R14, RZ, RZ, 0x8 ;  /* 0x00000008ff0e7424 */ /* 0x000fe200078e00ff */
[----:B------:R-:W-:Y:S06]  /*16f0*/  BRA `(.L_x_61) ;  /* 0x0000000000847947 */ /* 0x000fec0003800000 */
.L_x_70:
        /* <DEDUP_REMOVED lines=8> */
.L_x_74:
[----:B------:R-:W-:Y:S01]  /*1780*/  IMAD.MOV.U32 R14, RZ, RZ, 0xd ;  /* 0x0000000dff0e7424 */ /* 0x000fe200078e00ff */
[----:B------:R-:W-:Y:S06]  /*1790*/  BRA `(.L_x_61) ;  /* 0x00000000005c7947 */ /* 0x000fec0003800000 */
.L_x_73:
[----:B------:R-:W-:Y:S01]  /*17a0*/  IMAD.MOV.U32 R14, RZ, RZ, 0x6 ;  /* 0x00000006ff0e7424 */ /* 0x000fe200078e00ff */
[----:B------:R-:W-:Y:S06]  /*17b0*/  BRA `(.L_x_61) ;  /* 0x0000000000547947 */ /* 0x000fec0003800000 */
.L_x_69:
        /* <DEDUP_REMOVED lines=10> */
.L_x_77:
[----:B------:R-:W-:Y:S01]  /*1860*/  IMAD.MOV.U32 R14, RZ, RZ, 0x4 ;  /* 0x00000004ff0e7424 */ /* 0x000fe200078e00ff */
[----:B------:R-:W-:Y:S06]  /*1870*/  BRA `(.L_x_61) ;  /* 0x0000000000247947 */ /* 0x000fec0003800000 */
.L_x_76:
[----:B------:R-:W-:Y:S01]  /*1880*/  IMAD.MOV.U32 R14, RZ, RZ, 0x14 ;  /* 0x00000014ff0e7424 */ /* 0x000fe200078e00ff */
[----:B------:R-:W-:Y:S06]  /*1890*/  BRA `(.L_x_61) ;  /* 0x00000000001c7947 */ /* 0x000fec0003800000 */
.L_x_75:
[----:B------:R-:W-:-:S13]  /*18a0*/  ISETP.NE.AND P0, PT, R20, 0x2a, PT ;  /* 0x0000002a1400780c */ /* 0x000fda0003f05270 */
[----:B------:R-:W-:Y:S05]  /*18b0*/  @!P0 BRA `(.L_x_78) ;  /* 0x0000000000108947 */ /* 0x000fea0003800000 */
[----:B------:R-:W-:-:S13]  /*18c0*/  ISETP.NE.AND P0, PT, R20, 0x41, PT ;  /* 0x000000411400780c */ /* 0x000fda0003f05270 */
[----:B------:R-:W-:Y:S05]  /*18d0*/  @!P0 BRA `(.L_x_61) ;  /* 0x00000000000c8947 */ /* 0x000fea0003800000 */
.L_x_60:
[----:B------:R-:W-:Y:S01]  /*18e0*/  IMAD.MOV.U32 R14, RZ, RZ, 0x16 ;  /* 0x00000016ff0e7424 */ /* 0x000fe200078e00ff */
[----:B------:R-:W-:Y:S06]  /*18f0*/  BRA `(.L_x_61) ;  /* 0x0000000000047947 */ /* 0x000fec0003800000 */
.L_x_78:
[----:B------:R-:W-:-:S07]  /*1900*/  IMAD.MOV.U32 R14, RZ, RZ, 0x17 ;  /* 0x00000017ff0e7424 */ /* 0x000fce00078e00ff */
.L_x_61:
[----:B------:R-:W-:Y:S05]  /*1910*/  BSYNC.RECONVERGENT B1 ;  /* 0x0000000000017941 */ /* 0x000fea0003800200 */
.L_x_54:
[----:B------:R-:W2:Y:S01]  /*1920*/  LDG.E.U8 R20, desc[UR6][R12.64+0x3] ;  /* 0x000003060c147981 */ /* 0x000ea2000c1e1100 */
[----:B------:R-:W-:Y:S01]  /*1930*/  IMAD R11, R11, 0x1f, RZ ;  /* 0x0000001f0b0b7824 */ /* 0x000fe200078e02ff */
[----:B------:R-:W-:Y:S01]  /*1940*/  BSSY.RECONVERGENT B1, `(.L_x_79) ;  /* 0x000006d000017945 */ /* 0x000fe20003800200 */
[----:B------:R-:W-:Y:S01]  /*1950*/  IMAD.WIDE.U32 R18, R19, 0x1f, R14 ;  /* 0x0000001f13127825 */ /* 0x000fe200078e000e */
[----:B------:R-:W-:-:S03]  /*1960*/  CS2R R14, SRZ ;  /* 0x00000000000e7805 */ /* 0x000fc6000001ff00 */
[----:B------:R-:W-:Y:S01]  /*1970*/  IMAD.IADD R11, R19, 0x1, R11 ;  /* 0x00000001130b7824 */ /* 0x000fe200078e020b */
        /* <DEDUP_REMOVED lines=14> */
.L_x_84:
[----:B------:R-:W-:Y:S01]  /*1a60*/  IMAD.MOV.U32 R14, RZ, RZ, 0x10 ;  /* 0x00000010ff0e7424 */ /* 0x000fe200078e00ff */
[----:B------:R-:W-:Y:S06]  /*1a70*/  BRA `(.L_x_86) ;  /* 0x0000000400647947 */ /* 0x000fec0003800000 */
.L_x_83:
[----:B------:R-:W-:Y:S01]  /*1a80*/  IMAD.MOV.U32 R14, RZ, RZ, 0xf ;  /* 0x0000000fff0e7424 */ /* 0x000fe200078e00ff */
[----:B------:R-:W-:Y:S06]  /*1a90*/  BRA `(.L_x_86) ;  /* 0x00000004005c7947 */ /* 0x000fec0003800000 */
.L_x_82:
        /* <DEDUP_REMOVED lines=8> */
.L_x_88:
[----:B------:R-:W-:Y:S01]  /*1b20*/  IMAD.MOV.U32 R14, RZ, RZ, 0x15 ;  /* 0x00000015ff0e7424 */ /* 0x000fe200078e00ff */
[----:B------:R-:W-:Y:S06]  /*1b30*/  BRA `(.L_x_86) ;  /* 0x0000000400347947 */ /* 0x000fec0003800000 */
.L_x_87:
[----:B------:R-:W-:Y:S01]  /*1b40*/  IMAD.MOV.U32 R14, RZ, RZ, 0x11 ;  /* 0x00000011ff0e7424 */ /* 0x000fe200078e00ff */
[----:B------:R-:W-:Y:S06]  /*1b50*/  BRA `(.L_x_86) ;  /* 0x00000004002c7947 */ /* 0x000fec0003800000 */
.L_x_81:
        /* <DEDUP_REMOVED lines=10> */
.L_x_91:
[----:B------:R-:W-:Y:S01]  /*1c00*/  IMAD.MOV.U32 R14, RZ, RZ, 0x5 ;  /* 0x00000005ff0e7424 */ /* 0x000fe200078e00ff */
[----:B------:R-:W-:Y:S06]  /*1c10*/  BRA `(.L_x_86) ;  /* 0x0000000000fc7947 */ /* 0x000fec0003800000 */
.L_x_90:
[----:B------:R-:W-:Y:S01]  /*1c20*/  IMAD.MOV.U32 R14, RZ, RZ, 0xe ;  /* 0x0000000eff0e7424 */ /* 0x000fe200078e00ff */
[----:B------:R-:W-:Y:S06]  /*1c30*/  BRA `(.L_x_86) ;  /* 0x0000000000f47947 */ /* 0x000fec0003800000 */
.L_x_89:
        /* <DEDUP_REMOVED lines=8> */
.L_x_93:
[----:B------:R-:W-:Y:S01]  /*1cc0*/  IMAD.MOV.U32 R14, RZ, RZ, 0xc ;  /* 0x0000000cff0e7424 */ /* 0x000fe200078e00ff */
[----:B------:R-:W-:Y:S06]  /*1cd0*/  BRA `(.L_x_86) ;  /* 0x0000000000cc7947 */ /* 0x000fec0003800000 */
.L_x_92:
[----:B------:R-:W-:Y:S01]  /*1ce0*/  IMAD.MOV.U32 R14, RZ, RZ, 0xa ;  /* 0x0000000aff0e7424 */ /* 0x000fe200078e00ff */
[----:B------:R-:W-:Y:S06]  /*1cf0*/  BRA `(.L_x_86) ;  /* 0x0000000000c47947 */ /* 0x000fec0003800000 */
.L_x_80:
        /* <DEDUP_REMOVED lines=12> */
.L_x_97:
[----:B------:R-:W-:Y:S01]  /*1dc0*/  IMAD.MOV.U32 R14, RZ, RZ, 0x9 ;  /* 0x00000009ff0e7424 */ /* 0x000fe200078e00ff */
[----:B------:R-:W-:Y:S06]  /*1dd0*/  BRA `(.L_x_86) ;  /* 0x00000000008c7947 */ /* 0x000fec0003800000 */
.L_x_96:
[----:B------:R-:W-:Y:S01]  /*1de0*/  IMAD.MOV.U32 R14, RZ, RZ, 0x8 ;  /* 0x00000008ff0e7424 */ /* 0x000fe200078e00ff */
[----:B------:R-:W-:Y:S06]  /*1df0*/  BRA `(.L_x_86) ;  /* 0x0000000000847947 */ /* 0x000fec0003800000 */
.L_x_95:
        /* <DEDUP_REMOVED lines=8> */
.L_x_99:
[----:B------:R-:W-:Y:S01]  /*1e80*/  IMAD.MOV.U32 R14, RZ, RZ, 0xd ;  /* 0x0000000dff0e7424 */ /* 0x000fe200078e00ff */
[----:B------:R-:W-:Y:S06]  /*1e90*/  BRA `(.L_x_86) ;  /* 0x00000000005c7947 */ /* 0x000fec0003800000 */
.L_x_98:
[----:B------:R-:W-:Y:S01]  /*1ea0*/  IMAD.MOV.U32 R14, RZ, RZ, 0x6 ;  /* 0x00000006ff0e7424 */ /* 0x000fe200078e00ff */
[----:B------:R-:W-:Y:S06]  /*1eb0*/  BRA `(.L_x_86) ;  /* 0x0000000000547947 */ /* 0x000fec0003800000 */
.L_x_94:
        /* <DEDUP_REMOVED lines=10> */
.L_x_102:
[----:B------:R-:W-:Y:S01]  /*1f60*/  IMAD.MOV.U32 R14, RZ, RZ, 0x4 ;  /* 0x00000004ff0e7424 */ /* 0x000fe200078e00ff */
[----:B------:R-:W-:Y:S06]  /*1f70*/  BRA `(.L_x_86) ;  /* 0x0000000000247947 */ /* 0x000fec0003800000 */
.L_x_101:
[----:B------:R-:W-:Y:S01]  /*1f80*/  IMAD.MOV.U32 R14, RZ, RZ, 0x14 ;  /* 0x00000014ff0e7424 */ /* 0x000fe200078e00ff */
[----:B------:R-:W-:Y:S06]  /*1f90*/  BRA `(.L_x_86) ;  /* 0x00000000001c7947 */ /* 0x000fec0003800000 */
.L_x_100:
[----:B------:R-:W-:-:S13]  /*1fa0*/  ISETP.NE.AND P0, PT, R20, 0x2a, PT ;  /* 0x0000002a1400780c */ /* 0x000fda0003f05270 */
[----:B------:R-:W-:Y:S05]  /*1fb0*/  @!P0 BRA `(.L_x_103) ;  /* 0x0000000000108947 */ /* 0x000fea0003800000 */
[----:B------:R-:W-:-:S13]  /*1fc0*/  ISETP.NE.AND P0, PT, R20, 0x41, PT ;  /* 0x000000411400780c */ /* 0x000fda0003f05270 */
[----:B------:R-:W-:Y:S05]  /*1fd0*/  @!P0 BRA `(.L_x_86) ;  /* 0x00000000000c8947 */ /* 0x000fea0003800000 */
.L_x_85:
[----:B------:R-:W-:Y:S01]  /*1fe0*/  IMAD.MOV.U32 R14, RZ, RZ, 0x16 ;  /* 0x00000016ff0e7424 */ /* 0x000fe200078e00ff */
[----:B------:R-:W-:Y:S06]  /*1ff0*/  BRA `(.L_x_86) ;  /* 0x0000000000047947 */ /* 0x000fec0003800000 */
.L_x_103:
[----:B------:R-:W-:-:S07]  /*2000*/  IMAD.MOV.U32 R14, RZ, RZ, 0x17 ;  /* 0x00000017ff0e7424 */ /* 0x000fce00078e00ff */
.L_x_86:
[----:B------:R-:W-:Y:S05]  /*2010*/  BSYNC.RECONVERGENT B1 ;  /* 0x0000000000017941 */ /* 0x000fea0003800200 */
.L_x_79:
        /* <DEDUP_REMOVED lines=20> */
.L_x_109:
[----:B------:R-:W-:Y:S01]  /*2160*/  IMAD.MOV.U32 R14, RZ, RZ, 0x10 ;  /* 0x00000010ff0e7424 */ /* 0x000fe200078e00ff */
[----:B------:R-:W-:Y:S06]  /*2170*/  BRA `(.L_x_111) ;  /* 0x0000000400647947 */ /* 0x000fec0003800000 */
.L_x_108:
[----:B------:R-:W-:Y:S01]  /*2180*/  IMAD.MOV.U32 R14, RZ, RZ, 0xf ;  /* 0x0000000fff0e7424 */ /* 0x000fe200078e00ff */
[----:B------:R-:W-:Y:S06]  /*2190*/  BRA `(.L_x_111) ;  /* 0x00000004005c7947 */ /* 0x000fec0003800000 */
.L_x_107:
        /* <DEDUP_REMOVED lines=8> */
.L_x_113:
[----:B------:R-:W-:Y:S01]  /*2220*/  IMAD.MOV.U32 R14, RZ, RZ, 0x15 ;  /* 0x00000015ff0e7424 */ /* 0x000fe200078e00ff */
[----:B------:R-:W-:Y:S06]  /*2230*/  BRA `(.L_x_111) ;  /* 0x0000000400347947 */ /* 0x000fec0003800000 */
.L_x_112:
[----:B------:R-:W-:Y:S01]  /*2240*/  IMAD.MOV.U32 R14, RZ, RZ, 0x11 ;  /* 0x00000011ff0e7424 */ /* 0x000fe200078e00ff */
[----:B------:R-:W-:Y:S06]  /*2250*/  BRA `(.L_x_111) ;  /* 0x00000004002c7947 */ /* 0x000fec0003800000 */
.L_x_106:
        /* <DEDUP_REMOVED lines=10> */
.L_x_116:
[----:B------:R-:W-:Y:S01]  /*2300*/  IMAD.MOV.U32 R14, RZ, RZ, 0x5 ;  /* 0x00000005ff0e7424 */ /* 0x000fe200078e00ff */
[----:B------:R-:W-:Y:S06]  /*2310*/  BRA `(.L_x_111) ;  /* 0x0000000000fc7947 */ /* 0x000fec0003800000 */
.L_x_115:
[----:B------:R-:W-:Y:S01]  /*2320*/  IMAD.MOV.U32 R14, RZ, RZ, 0xe ;  /* 0x0000000eff0e7424 */ /* 0x000fe200078e00ff */
[----:B------:R-:W-:Y:S06]  /*2330*/  BRA `(.L_x_111) ;  /* 0x0000000000f47947 */ /* 0x000fec0003800000 */
.L_x_114:
        /* <DEDUP_REMOVED lines=8> */
.L_x_118:
[----:B------:R-:W-:Y:S01]  /*23c0*/  IMAD.MOV.U32 R14, RZ, RZ, 0xc ;  /* 0x0000000cff0e7424 */ /* 0x000fe200078e00ff */
[----:B------:R-:W-:Y:S06]  /*23d0*/  BRA `(.L_x_111) ;  /* 0x0000000000cc7947 */ /* 0x000fec0003800000 */
.L_x_117:
[----:B------:R-:W-:Y:S01]  /*23e0*/  IMAD.MOV.U32 R14, RZ, RZ, 0xa ;  /* 0x0000000aff0e7424 */ /* 0x000fe200078e00ff */
[----:B------:R-:W-:Y:S06]  /*23f0*/  BRA `(.L_x_111) ;  /* 0x0000000000c47947 */ /* 0x000fec0003800000 */
.L_x_105:
        /* <DEDUP_REMOVED lines=12> */
.L_x_122:
[----:B------:R-:W-:Y:S01]  /*24c0*/  IMAD.MOV.U32 R14, RZ, RZ, 0x9 ;  /* 0x00000009ff0e7424 */ /* 0x000fe200078e00ff */
[----:B------:R-:W-:Y:S06]  /*24d0*/  BRA `(.L_x_111) ;  /* 0x00000000008c7947 */ /* 0x000fec0003800000 */
.L_x_121:
[----:B------:R-:W-:Y:S01]  /*24e0*/  IMAD.MOV.U32 R14, RZ, RZ, 0x8 ;  /* 0x00000008ff0e7424 */ /* 0x000fe200078e00ff */
[----:B------:R-:W-:Y:S06]  /*24f0*/  BRA `(.L_x_111) ;  /* 0x0000000000847947 */ /* 0x000fec0003800000 */
.L_x_120:
        /* <DEDUP_REMOVED lines=8> */
.L_x_124:
[----:B------:R-:W-:Y:S01]  /*2580*/  IMAD.MOV.U32 R14, RZ, RZ, 0xd ;  /* 0x0000000dff0e7424 */ /* 0x000fe200078e00ff */
[----:B------:R-:W-:Y:S06]  /*2590*/  BRA `(.L_x_111) ;  /* 0x00000000005c7947 */ /* 0x000fec0003800000 */
.L_x_123:
[----:B------:R-:W-:Y:S01]  /*25a0*/  IMAD.MOV.U32 R14, RZ, RZ, 0x6 ;  /* 0x00000006ff0e7424 */ /* 0x000fe200078e00ff */
[----:B------:R-:W-:Y:S06]  /*25b0*/  BRA `(.L_x_111) ;  /* 0x0000000000547947 */ /* 0x000fec0003800000 */
.L_x_119:
        /* <DEDUP_REMOVED lines=10> */
.L_x_127:
[----:B------:R-:W-:Y:S01]  /*2660*/  IMAD.MOV.U32 R14, RZ, RZ, 0x4 ;  /* 0x00000004ff0e7424 */ /* 0x000fe200078e00ff */
[----:B------:R-:W-:Y:S06]  /*2670*/  BRA `(.L_x_111) ;  /* 0x0000000000247947 */ /* 0x000fec0003800000 */
.L_x_126:
[----:B------:R-:W-:Y:S01]  /*2680*/  IMAD.MOV.U32 R14, RZ, RZ, 0x14 ;  /* 0x00000014ff0e7424 */ /* 0x000fe200078e00ff */
[----:B------:R-:W-:Y:S06]  /*2690*/  BRA `(.L_x_111) ;  /* 0x00000000001c7947 */ /* 0x000fec0003800000 */
.L_x_125:
[----:B------:R-:W-:-:S13]  /*26a0*/  ISETP.NE.AND P0, PT, R20, 0x2a, PT ;  /* 0x0000002a1400780c */ /* 0x000fda0003f05270 */
[----:B------:R-:W-:Y:S05]  /*26b0*/  @!P0 BRA `(.L_x_128) ;  /* 0x0000000000108947 */ /* 0x000fea0003800000 */
[----:B------:R-:W-:-:S13]  /*26c0*/  ISETP.NE.AND P0, PT, R20, 0x41, PT ;  /* 0x000000411400780c */ /* 0x000fda0003f05270 */
[----:B------:R-:W-:Y:S05]  /*26d0*/  @!P0 BRA `(.L_x_111) ;  /* 0x00000000000c8947 */ /* 0x000fea0003800000 */
.L_x_110:
[----:B------:R-:W-:Y:S01]  /*26e0*/  IMAD.MOV.U32 R14, RZ, RZ, 0x16 ;  /* 0x00000016ff0e7424 */ /* 0x000fe200078e00ff */
[----:B------:R-:W-:Y:S06]  /*26f0*/  BRA `(.L_x_111) ;  /* 0x0000000000047947 */ /* 0x000fec0003800000 */
.L_x_128:
[----:B------:R-:W-:-:S07]  /*2700*/  IMAD.MOV.U32 R14, RZ, RZ, 0x17 ;  /* 0x00000017ff0e7424 */ /* 0x000fce00078e00ff */
.L_x_111:
[----:B------:R-:W-:Y:S05]  /*2710*/  BSYNC.RECONVERGENT B1 ;  /* 0x0000000000017941 */ /* 0x000fea0003800200 */
.L_x_104:
        /* <DEDUP_REMOVED lines=20> */
.L_x_134:
[----:B------:R-:W-:Y:S01]  /*2860*/  IMAD.MOV.U32 R14, RZ, RZ, 0x10 ;  /* 0x00000010ff0e7424 */ /* 0x000fe200078e00ff */
[----:B------:R-:W-:Y:S06]  /*2870*/  BRA `(.L_x_136) ;  /* 0x0000000400647947 */ /* 0x000fec0003800000 */
.L_x_133:
[----:B------:R-:W-:Y:S01]  /*2880*/  IMAD.MOV.U32 R14, RZ, RZ, 0xf ;  /* 0x0000000fff0e7424 */ /* 0x000fe200078e00ff */
[----:B------:R-:W-:Y:S06]  /*2890*/  BRA `(.L_x_136) ;  /* 0x00000004005c7947 */ /* 0x000fec0003800000 */
.L_x_132:
        /* <DEDUP_REMOVED lines=8> */
.L_x_138:
[----:B------:R-:W-:Y:S01]  /*2920*/  IMAD.MOV.U32 R14, RZ, RZ, 0x15 ;  /* 0x00000015ff0e7424 */ /* 0x000fe200078e00ff */
[----:B------:R-:W-:Y:S06]  /*2930*/  BRA `(.L_x_136) ;  /* 0x0000000400347947 */ /* 0x000fec0003800000 */
.L_x_137:
[----:B------:R-:W-:Y:S01]  /*2940*/  IMAD.MOV.U32 R14, RZ, RZ, 0x11 ;  /* 0x00000011ff0e7424 */ /* 0x000fe200078e00ff */
[----:B------:R-:W-:Y:S06]  /*2950*/  BRA `(.L_x_136) ;  /* 0x00000004002c7947 */ /* 0x000fec0003800000 */
.L_x_131:
        /* <DEDUP_REMOVED lines=10> */
.L_x_141:
[----:B------:R-:W-:Y:S01]  /*2a00*/  IMAD.MOV.U32 R14, RZ, RZ, 0x5 ;  /* 0x00000005ff0e7424 */ /* 0x000fe200078e00ff */
[----:B------:R-:W-:Y:S06]  /*2a10*/  BRA `(.L_x_136) ;  /* 0x0000000000fc7947 */ /* 0x000fec0003800000 */
.L_x_140:
[----:B------:R-:W-:Y:S01]  /*2a20*/  IMAD.MOV.U32 R14, RZ, RZ, 0xe ;  /* 0x0000000eff0e7424 */ /* 0x000fe200078e00ff */
[----:B------:R-:W-:Y:S06]  /*2a30*/  BRA `(.L_x_136) ;  /* 0x0000000000f47947 */ /* 0x000fec0003800000 */
.L_x_139:
        /* <DEDUP_REMOVED lines=8> */
.L_x_143:
[----:B------:R-:W-:Y:S01]  /*2ac0*/  IMAD.MOV.U32 R14, RZ, RZ, 0xc ;  /* 0x0000000cff0e7424 */ /* 0x000fe200078e00ff */
[----:B------:R-:W-:Y:S06]  /*2ad0*/  BRA `(.L_x_136) ;  /* 0x0000000000cc7947 */ /* 0x000fec0003800000 */
.L_x_142:
[----:B------:R-:W-:Y:S01]  /*2ae0*/  IMAD.MOV.U32 R14, RZ, RZ, 0xa ;  /* 0x0000000aff0e7424 */ /* 0x000fe200078e00ff */
[----:B------:R-:W-:Y:S06]  /*2af0*/  BRA `(.L_x_136) ;  /* 0x0000000000c47947 */ /* 0x000fec0003800000 */
.L_x_130:
        /* <DEDUP_REMOVED lines=12> */
.L_x_147:
[----:B------:R-:W-:Y:S01]  /*2bc0*/  IMAD.MOV.U32 R14, RZ, RZ, 0x9 ;  /* 0x00000009ff0e7424 */ /* 0x000fe200078e00ff */
[----:B------:R-:W-:Y:S06]  /*2bd0*/  BRA `(.L_x_136) ;  /* 0x00000000008c7947 */ /* 0x000fec0003800000 */
.L_x_146:
[----:B------:R-:W-:Y:S01]  /*2be0*/  IMAD.MOV.U32 R14, RZ, RZ, 0x8 ;  /* 0x00000008ff0e7424 */ /* 0x000fe200078e00ff */
[----:B------:R-:W-:Y:S06]  /*2bf0*/  BRA `(.L_x_136) ;  /* 0x0000000000847947 */ /* 0x000fec0003800000 */
.L_x_145:
        /* <DEDUP_REMOVED lines=8> */
.L_x_149:
[----:B------:R-:W-:Y:S01]  /*2c80*/  IMAD.MOV.U32 R14, RZ, RZ, 0xd ;  /* 0x0000000dff0e7424 */ /* 0x000fe200078e00ff */
[----:B------:R-:W-:Y:S06]  /*2c90*/  BRA `(.L_x_136) ;  /* 0x00000000005c7947 */ /* 0x000fec0003800000 */
.L_x_148:
[----:B------:R-:W-:Y:S01]  /*2ca0*/  IMAD.MOV.U32 R14, RZ, RZ, 0x6 ;  /* 0x00000006ff0e7424 */ /* 0x000fe200078e00ff */
[----:B------:R-:W-:Y:S06]  /*2cb0*/  BRA `(.L_x_136) ;  /* 0x0000000000547947 */ /* 0x000fec0003800000 */
.L_x_144:
        /* <DEDUP_REMOVED lines=10> */
.L_x_152:
[----:B------:R-:W-:Y:S01]  /*2d60*/  IMAD.MOV.U32 R14, RZ, RZ, 0x4 ;  /* 0x00000004ff0e7424 */ /* 0x000fe200078e00ff */
[----:B------:R-:W-:Y:S06]  /*2d70*/  BRA `(.L_x_136) ;  /* 0x0000000000247947 */ /* 0x000fec0003800000 */
.L_x_151:
[----:B------:R-:W-:Y:S01]  /*2d80*/  IMAD.MOV.U32 R14, RZ, RZ, 0x14 ;  /* 0x00000014ff0e7424 */ /* 0x000fe200078e00ff */
[----:B------:R-:W-:Y:S06]  /*2d90*/  BRA `(.L_x_136) ;  /* 0x00000000001c7947 */ /* 0x000fec0003800000 */
.L_x_150:
[----:B------:R-:W-:-:S13]  /*2da0*/  ISETP.NE.AND P0, PT, R20, 0x2a, PT ;  /* 0x0000002a1400780c */ /* 0x000fda0003f05270 */
[----:B------:R-:W-:Y:S05]  /*2db0*/  @!P0 BRA `(.L_x_153) ;  /* 0x0000000000108947 */ /* 0x000fea0003800000 */
[----:B------:R-:W-:-:S13]  /*2dc0*/  ISETP.NE.AND P0, PT, R20, 0x41, PT ;  /* 0x000000411400780c */ /* 0x000fda0003f05270 */
[----:B------:R-:W-:Y:S05]  /*2dd0*/  @!P0 BRA `(.L_x_136) ;  /* 0x00000000000c8947 */ /* 0x000fea0003800000 */
.L_x_135:
[----:B------:R-:W-:Y:S01]  /*2de0*/  IMAD.MOV.U32 R14, RZ, RZ, 0x16 ;  /* 0x00000016ff0e7424 */ /* 0x000fe200078e00ff */
[----:B------:R-:W-:Y:S06]  /*2df0*/  BRA `(.L_x_136) ;  /* 0x0000000000047947 */ /* 0x000fec0003800000 */
.L_x_153:
[----:B------:R-:W-:-:S07]  /*2e00*/  IMAD.MOV.U32 R14, RZ, RZ, 0x17 ;  /* 0x00000017ff0e7424 */ /* 0x000fce00078e00ff */
.L_x_136:
[----:B------:R-:W-:Y:S05]  /*2e10*/  BSYNC.RECONVERGENT B1 ;  /* 0x0000000000017941 */ /* 0x000fea0003800200 */
.L_x_129:
[----:B------:R-:W2:Y:S01]  /*2e20*/  LDG.E.U8 R20, desc[UR6][R12.64+0x6] ;  /* 0x000006060c147981 */ /* 0x000ea2000c1e1100 */
[----:B------:R-:W-:Y:S01]  /*2e30*/  IMAD R19, R11, 0x1f, RZ ;  /* 0x0000001f0b137824 */ /* 0x000fe200078e02ff */
[----:B------:R-:W-:Y:S01]  /*2e40*/  BSSY.RECONVERGENT B1, `(.L_x_154) ;  /* 0x000006e000017945 */ /* 0x000fe20003800200 */
[----:B------:R-:W-:-:S04]  /*2e50*/  IMAD.WIDE.U32 R14, R18, 0x1f, R14 ;  /* 0x0000001f120e7825 */ /* 0x000fc800078e000e */
[----:B------:R-:W-:Y:S02]  /*2e60*/  IMAD.MOV.U32 R11, RZ, RZ, RZ ;  /* 0x000000ffff0b7224 */ /* 0x000fe400078e00ff */
[----:B------:R-:W-:Y:S02]  /*2e70*/  IMAD.MOV.U32 R18, RZ, RZ, RZ ;  /* 0x000000ffff127224 */ /* 0x000fe400078e00ff */
        /* <DEDUP_REMOVED lines=15> */
.L_x_159:
[----:B------:R-:W-:Y:S01]  /*2f70*/  IMAD.MOV.U32 R11, RZ, RZ, 0x10 ;  /* 0x00000010ff0b7424 */ /* 0x000fe200078e00ff */
[----:B------:R-:W-:Y:S06]  /*2f80*/  BRA `(.L_x_161) ;  /* 0x0000000400647947 */ /* 0x000fec0003800000 */
.L_x_158:
[----:B------:R-:W-:Y:S01]  /*2f90*/  IMAD.MOV.U32 R11, RZ, RZ, 0xf ;  /* 0x0000000fff0b7424 */ /* 0x000fe200078e00ff */
[----:B------:R-:W-:Y:S06]  /*2fa0*/  BRA `(.L_x_161) ;  /* 0x00000004005c7947 */ /* 0x000fec0003800000 */
.L_x_157:
        /* <DEDUP_REMOVED lines=8> */
.L_x_163:
[----:B------:R-:W-:Y:S01]  /*3030*/  IMAD.MOV.U32 R11, RZ, RZ, 0x15 ;  /* 0x00000015ff0b7424 */ /* 0x000fe200078e00ff */
[----:B------:R-:W-:Y:S06]  /*3040*/  BRA `(.L_x_161) ;  /* 0x0000000400347947 */ /* 0x000fec0003800000 */
.L_x_162:
[----:B------:R-:W-:Y:S01]  /*3050*/  IMAD.MOV.U32 R11, RZ, RZ, 0x11 ;  /* 0x00000011ff0b7424 */ /* 0x000fe200078e00ff */
[----:B------:R-:W-:Y:S06]  /*3060*/  BRA `(.L_x_161) ;  /* 0x00000004002c7947 */ /* 0x000fec0003800000 */
.L_x_156:
        /* <DEDUP_REMOVED lines=10> */
.L_x_166:
[----:B------:R-:W-:Y:S01]  /*3110*/  IMAD.MOV.U32 R11, RZ, RZ, 0x5 ;  /* 0x00000005ff0b7424 */ /* 0x000fe200078e00ff */
[----:B------:R-:W-:Y:S06]  /*3120*/  BRA `(.L_x_161) ;  /* 0x0000000000fc7947 */ /* 0x000fec0003800000 */
.L_x_165:
[----:B------:R-:W-:Y:S01]  /*3130*/  IMAD.MOV.U32 R11, RZ, RZ, 0xe ;  /* 0x0000000eff0b7424 */ /* 0x000fe200078e00ff */
[----:B------:R-:W-:Y:S06]  /*3140*/  BRA `(.L_x_161) ;  /* 0x0000000000f47947 */ /* 0x000fec0003800000 */
.L_x_164:
        /* <DEDUP_REMOVED lines=8> */
.L_x_168:
[----:B------:R-:W-:Y:S01]  /*31d0*/  IMAD.MOV.U32 R11, RZ, RZ, 0xc ;  /* 0x0000000cff0b7424 */ /* 0x000fe200078e00ff */
[----:B------:R-:W-:Y:S06]  /*31e0*/  BRA `(.L_x_161) ;  /* 0x0000000000cc7947 */ /* 0x000fec0003800000 */
.L_x_167:
[----:B------:R-:W-:Y:S01]  /*31f0*/  IMAD.MOV.U32 R11, RZ, RZ, 0xa ;  /* 0x0000000aff0b7424 */ /* 0x000fe200078e00ff */
[----:B------:R-:W-:Y:S06]  /*3200*/  BRA `(.L_x_161) ;  /* 0x0000000000c47947 */ /* 0x000fec0003800000 */
.L_x_155:
        /* <DEDUP_REMOVED lines=12> */
.L_x_172:
[----:B------:R-:W-:Y:S01]  /*32d0*/  IMAD.MOV.U32 R11, RZ, RZ, 0x9 ;  /* 0x00000009ff0b7424 */ /* 0x000fe200078e00ff */
[----:B------:R-:W-:Y:S06]  /*32e0*/  BRA `(.L_x_161) ;  /* 0x00000000008c7947 */ /* 0x000fec0003800000 */
.L_x_171:
[----:B------:R-:W-:Y:S01]  /*32f0*/  IMAD.MOV.U32 R11, RZ, RZ, 0x8 ;  /* 0x00000008ff0b7424 */ /* 0x000fe200078e00ff */
[----:B------:R-:W-:Y:S06]  /*3300*/  BRA `(.L_x_161) ;  /* 0x0000000000847947 */ /* 0x000fec0003800000 */
.L_x_170:
        /* <DEDUP_REMOVED lines=8> */
.L_x_174:
[----:B------:R-:W-:Y:S01]  /*3390*/  IMAD.MOV.U32 R11, RZ, RZ, 0xd ;  /* 0x0000000dff0b7424 */ /* 0x000fe200078e00ff */
[----:B------:R-:W-:Y:S06]  /*33a0*/  BRA `(.L_x_161) ;  /* 0x00000000005c7947 */ /* 0x000fec0003800000 */
.L_x_173:
[----:B------:R-:W-:Y:S01]  /*33b0*/  IMAD.MOV.U32 R11, RZ, RZ, 0x6 ;  /* 0x00000006ff0b7424 */ /* 0x000fe200078e00ff */
[----:B------:R-:W-:Y:S06]  /*33c0*/  BRA `(.L_x_161) ;  /* 0x0000000000547947 */ /* 0x000fec0003800000 */
.L_x_169:
        /* <DEDUP_REMOVED lines=10> */
.L_x_177:
[----:B------:R-:W-:Y:S01]  /*3470*/  IMAD.MOV.U32 R11, RZ, RZ, 0x4 ;  /* 0x00000004ff0b7424 */ /* 0x000fe200078e00ff */
[----:B------:R-:W-:Y:S06]  /*3480*/  BRA `(.L_x_161) ;  /* 0x0000000000247947 */ /* 0x000fec0003800000 */
.L_x_176:
[----:B------:R-:W-:Y:S01]  /*3490*/  IMAD.MOV.U32 R11, RZ, RZ, 0x14 ;  /* 0x00000014ff0b7424 */ /* 0x000fe200078e00ff */
[----:B------:R-:W-:Y:S06]  /*34a0*/  BRA `(.L_x_161) ;  /* 0x00000000001c7947 */ /* 0x000fec0003800000 */
.L_x_175:
[----:B------:R-:W-:-:S13]  /*34b0*/  ISETP.NE.AND P0, PT, R20, 0x2a, PT ;  /* 0x0000002a1400780c */ /* 0x000fda0003f05270 */
[----:B------:R-:W-:Y:S05]  /*34c0*/  @!P0 BRA `(.L_x_178) ;  /* 0x0000000000108947 */ /* 0x000fea0003800000 */
[----:B------:R-:W-:-:S13]  /*34d0*/  ISETP.NE.AND P0, PT, R20, 0x41, PT ;  /* 0x000000411400780c */ /* 0x000fda0003f05270 */
[----:B------:R-:W-:Y:S05]  /*34e0*/  @!P0 BRA `(.L_x_161) ;  /* 0x00000000000c8947 */ /* 0x000fea0003800000 */
.L_x_160:
[----:B------:R-:W-:Y:S01]  /*34f0*/  IMAD.MOV.U32 R11, RZ, RZ, 0x16 ;  /* 0x00000016ff0b7424 */ /* 0x000fe200078e00ff */
[----:B------:R-:W-:Y:S06]  /*3500*/  BRA `(.L_x_161) ;  /* 0x0000000000047947 */ /* 0x000fec0003800000 */
.L_x_178:
[----:B------:R-:W-:-:S07]  /*3510*/  IMAD.MOV.U32 R11, RZ, RZ, 0x17 ;  /* 0x00000017ff0b7424 */ /* 0x000fce00078e00ff */
.L_x_161:
[----:B------:R-:W-:Y:S05]  /*3520*/  BSYNC.RECONVERGENT B1 ;  /* 0x0000000000017941 */ /* 0x000fea0003800200 */
.L_x_154:
[----:B------:R0:W2:Y:S01]  /*3530*/  LDG.E.U8 R20, desc[UR6][R12.64+0x7] ;  /* 0x000007060c147981 */ /* 0x0000a2000c1e1100 */
[----:B------:R-:W-:Y:S01]  /*3540*/  BSSY.RECONVERGENT B1, `(.L_x_179) ;  /* 0x0000070000017945 */ /* 0x000fe20003800200 */
[----:B0-----:R-:W-:Y:S02]  /*3550*/  IMAD.MOV.U32 R12, RZ, RZ, R11 ;  /* 0x000000ffff0c7224 */ /* 0x001fe400078e000b */
[----:B------:R-:W-:Y:S02]  /*3560*/  IMAD.MOV.U32 R13, RZ, RZ, R18 ;  /* 0x000000ffff0d7224 */ /* 0x000fe400078e0012 */
[----:B------:R-:W-:Y:S02]  /*3570*/  IMAD R11, R19, 0x1f, RZ ;  /* 0x0000001f130b7824 */ /* 0x000fe400078e02ff */
        /* <DEDUP_REMOVED lines=17> */
.L_x_184:
[----:B------:R-:W-:Y:S01]  /*3690*/  IMAD.MOV.U32 R12, RZ, RZ, 0x10 ;  /* 0x00000010ff0c7424 */ /* 0x000fe200078e00ff */
[----:B------:R-:W-:Y:S06]  /*36a0*/  BRA `(.L_x_186) ;  /* 0x0000000400647947 */ /* 0x000fec0003800000 */
.L_x_183:
[----:B------:R-:W-:Y:S01]  /*36b0*/  IMAD.MOV.U32 R12, RZ, RZ, 0xf ;  /* 0x0000000fff0c7424 */ /* 0x000fe200078e00ff */
[----:B------:R-:W-:Y:S06]  /*36c0*/  BRA `(.L_x_186) ;  /* 0x00000004005c7947 */ /* 0x000fec0003800000 */
.L_x_182:
        /* <DEDUP_REMOVED lines=8> */
.L_x_188:
[----:B------:R-:W-:Y:S01]  /*3750*/  IMAD.MOV.U32 R12, RZ, RZ, 0x15 ;  /* 0x00000015ff0c7424 */ /* 0x000fe200078e00ff */
[----:B------:R-:W-:Y:S06]  /*3760*/  BRA `(.L_x_186) ;  /* 0x0000000400347947 */ /* 0x000fec0003800000 */
.L_x_187:
[----:B------:R-:W-:Y:S01]  /*3770*/  IMAD.MOV.U32 R12, RZ, RZ, 0x11 ;  /* 0x00000011ff0c7424 */ /* 0x000fe200078e00ff */
[----:B------:R-:W-:Y:S06]  /*3780*/  BRA `(.L_x_186) ;  /* 0x00000004002c7947 */ /* 0x000fec0003800000 */
.L_x_181:
        /* <DEDUP_REMOVED lines=10> */
.L_x_191:
[----:B------:R-:W-:Y:S01]  /*3830*/  IMAD.MOV.U32 R12, RZ, RZ, 0x5 ;  /* 0x00000005ff0c7424 */ /* 0x000fe200078e00ff */
[----:B------:R-:W-:Y:S06]  /*3840*/  BRA `(.L_x_186) ;  /* 0x0000000000fc7947 */ /* 0x000fec0003800000 */
.L_x_190:
[----:B------:R-:W-:Y:S01]  /*3850*/  IMAD.MOV.U32 R12, RZ, RZ, 0xe ;  /* 0x0000000eff0c7424 */ /* 0x000fe200078e00ff */
[----:B------:R-:W-:Y:S06]  /*3860*/  BRA `(.L_x_186) ;  /* 0x0000000000f47947 */ /* 0x000fec0003800000 */
.L_x_189:
        /* <DEDUP_REMOVED lines=8> */
.L_x_193:
[----:B------:R-:W-:Y:S01]  /*38f0*/  IMAD.MOV.U32 R12, RZ, RZ, 0xc ;  /* 0x0000000cff0c7424 */ /* 0x000fe200078e00ff */
[----:B------:R-:W-:Y:S06]  /*3900*/  BRA `(.L_x_186) ;  /* 0x0000000000cc7947 */ /* 0x000fec0003800000 */
.L_x_192:
[----:B------:R-:W-:Y:S01]  /*3910*/  IMAD.MOV.U32 R12, RZ, RZ, 0xa ;  /* 0x0000000aff0c7424 */ /* 0x000fe200078e00ff */
[----:B------:R-:W-:Y:S06]  /*3920*/  BRA `(.L_x_186) ;  /* 0x0000000000c47947 */ /* 0x000fec0003800000 */
.L_x_180:
        /* <DEDUP_REMOVED lines=12> */
.L_x_197:
[----:B------:R-:W-:Y:S01]  /*39f0*/  IMAD.MOV.U32 R12, RZ, RZ, 0x9 ;  /* 0x00000009ff0c7424 */ /* 0x000fe200078e00ff */
[----:B------:R-:W-:Y:S06]  /*3a00*/  BRA `(.L_x_186) ;  /* 0x00000000008c7947 */ /* 0x000fec0003800000 */
.L_x_196:
[----:B------:R-:W-:Y:S01]  /*3a10*/  IMAD.MOV.U32 R12, RZ, RZ, 0x8 ;  /* 0x00000008ff0c7424 */ /* 0x000fe200078e00ff */
[----:B------:R-:W-:Y:S06]  /*3a20*/  BRA `(.L_x_186) ;  /* 0x0000000000847947 */ /* 0x000fec0003800000 */
.L_x_195:
        /* <DEDUP_REMOVED lines=8> */
.L_x_199:
[----:B------:R-:W-:Y:S01]  /*3ab0*/  IMAD.MOV.U32 R12, RZ, RZ, 0xd ;  /* 0x0000000dff0c7424 */ /* 0x000fe200078e00ff */
[----:B------:R-:W-:Y:S06]  /*3ac0*/  BRA `(.L_x_186) ;  /* 0x00000000005c7947 */ /* 0x000fec0003800000 */
.L_x_198:
[----:B------:R-:W-:Y:S01]  /*3ad0*/  IMAD.MOV.U32 R12, RZ, RZ, 0x6 ;  /* 0x00000006ff0c7424 */ /* 0x000fe200078e00ff */
[----:B------:R-:W-:Y:S06]  /*3ae0*/  BRA `(.L_x_186) ;  /* 0x0000000000547947 */ /* 0x000fec0003800000 */
.L_x_194:
        /* <DEDUP_REMOVED lines=10> */
.L_x_202:
[----:B------:R-:W-:Y:S01]  /*3b90*/  IMAD.MOV.U32 R12, RZ, RZ, 0x4 ;  /* 0x00000004ff0c7424 */ /* 0x000fe200078e00ff */
[----:B------:R-:W-:Y:S06]  /*3ba0*/  BRA `(.L_x_186) ;  /* 0x0000000000247947 */ /* 0x000fec0003800000 */
.L_x_201:
[----:B------:R-:W-:Y:S01]  /*3bb0*/  IMAD.MOV.U32 R12, RZ, RZ, 0x14 ;  /* 0x00000014ff0c7424 */ /* 0x000fe200078e00ff */
[----:B------:R-:W-:Y:S06]  /*3bc0*/  BRA `(.L_x_186) ;  /* 0x00000000001c7947 */ /* 0x000fec0003800000 */
.L_x_200:
[----:B------:R-:W-:-:S13]  /*3bd0*/  ISETP.NE.AND P0, PT, R20, 0x2a, PT ;  /* 0x0000002a1400780c */ /* 0x000fda0003f05270 */
[----:B------:R-:W-:Y:S05]  /*3be0*/  @!P0 BRA `(.L_x_203) ;  /* 0x0000000000108947 */ /* 0x000fea0003800000 */
[----:B------:R-:W-:-:S13]  /*3bf0*/  ISETP.NE.AND P0, PT, R20, 0x41, PT ;  /* 0x000000411400780c */ /* 0x000fda0003f05270 */
[----:B------:R-:W-:Y:S05]  /*3c00*/  @!P0 BRA `(.L_x_186) ;  /* 0x00000000000c8947 */ /* 0x000fea0003800000 */
.L_x_185:
[----:B------:R-:W-:Y:S01]  /*3c10*/  IMAD.MOV.U32 R12, RZ, RZ, 0x16 ;  /* 0x00000016ff0c7424 */ /* 0x000fe200078e00ff */
[----:B------:R-:W-:Y:S06]  /*3c20*/  BRA `(.L_x_186) ;  /* 0x0000000000047947 */ /* 0x000fec0003800000 */
.L_x_203:
[----:B------:R-:W-:-:S07]  /*3c30*/  IMAD.MOV.U32 R12, RZ, RZ, 0x17 ;  /* 0x00000017ff0c7424 */ /* 0x000fce00078e00ff */
.L_x_186:
[----:B------:R-:W-:Y:S05]  /*3c40*/  BSYNC.RECONVERGENT B1 ;  /* 0x0000000000017941 */ /* 0x000fea0003800200 */
.L_x_179:
[----:B------:R-:W-:Y:S01]  /*3c50*/  ISETP.GE.AND P0, PT, R10, RZ, PT ;  /* 0x000000ff0a00720c */ /* 0x000fe20003f06270 */
[----:B------:R-:W-:-:S12]  /*3c60*/  IMAD.WIDE.U32 R12, R14, 0x1f, R12 ;  /* 0x0000001f0e0c7825 */ /* 0x000fd800078e000c */
[----:B------:R-:W-:Y:S05]  /*3c70*/  @!P0 BRA `(.L_x_204) ;  /* 0x0000000800508947 */ /* 0x000fea0003800000 */
[----:B------:R-:W-:Y:S01]  /*3c80*/  LEA.HI R11, R10, R10, RZ, 0x1 ;  /* 0x0000000a0a0b7211 */ /* 0x000fe200078f08ff */
[----:B------:R-:W-:Y:S03]  /*3c90*/  BSSY.RECONVERGENT B1, `(.L_x_204) ;  /* 0x0000092000017945 */ /* 0x000fe60003800200 */
[----:B------:R-:W-:-:S04]  /*3ca0*/  SHF.R.S32.HI R14, RZ, 0x1, R11 ;  /* 0x00000001ff0e7819 */ /* 0x000fc8000001140b */
[----:B------:R-:W-:-:S04]  /*3cb0*/  ISETP.GE.U32.AND P0, PT, R14, R7, PT ;  /* 0x000000070e00720c */ /* 0x000fc80003f06070 */
[----:B------:R-:W-:-:S13]  /*3cc0*/  ISETP.LT.OR P0, PT, R14, RZ, P0 ;  /* 0x000000ff0e00720c */ /* 0x000fda0000701670 */
[----:B------:R-:W-:Y:S05]  /*3cd0*/  @P0 BRA `(.L_x_205) ;  /* 0x0000000800340947 */ /* 0x000fea0003800000 */
[----:B------:R-:W-:Y:S02]  /*3ce0*/  IMAD R15, R18, 0x1f, RZ ;  /* 0x0000001f120f7824 */ /* 0x000fe400078e02ff */
[----:B------:R-:W-:Y:S02]  /*3cf0*/  IMAD.MOV.U32 R21, RZ, RZ, R14 ;  /* 0x000000ffff157224 */ /* 0x000fe400078e000e */
[----:B------:R-:W-:Y:S02]  /*3d00*/  IMAD.MOV.U32 R11, RZ, RZ, RZ ;  /* 0x000000ffff0b7224 */ /* 0x000fe400078e00ff */
[----:B------:R-:W-:Y:S02]  /*3d10*/  IMAD.MOV.U32 R18, RZ, RZ, R10 ;  /* 0x000000ffff127224 */ /* 0x000fe400078e000a */
[----:B------:R-:W-:-:S07]  /*3d20*/  IMAD.IADD R19, R13, 0x1, R15 ;  /* 0x000000010d137824 */ /* 0x000fce00078e020f */
.L_x_207:
[----:B------:R-:W-:-:S06]  /*3d30*/  IMAD.WIDE.U32 R14, R21, 0x8, R4 ;  /* 0x00000008150e7825 */ /* 0x000fcc00078e0004 */
[----:B------:R-:W2:Y:S02]  /*3d40*/  LDG.E.64 R14, desc[UR6][R14.64] ;  /* 0x000000060e0e7981 */ /* 0x000ea4000c1e1b00 */
[----:B--2---:R-:W-:-:S04]  /*3d50*/  ISETP.NE.U32.AND P0, PT, R14, R12, PT ;  /* 0x0000000c0e00720c */ /* 0x004fc80003f05070 */
[----:B------:R-:W-:-:S13]  /*3d60*/  ISETP.NE.AND.EX P0, PT, R15, R19, PT, P0 ;  /* 0x000000130f00720c */ /* 0x000fda0003f05300 */
[----:B------:R-:W-:Y:S05]  /*3d70*/  @!P0 BRA `(.L_x_206) ;  /* 0x0000000000348947 */ /* 0x000fea0003800000 */
[----:B------:R-:W-:-:S04]  /*3d80*/  ISETP.GE.U32.AND P0, PT, R14, R12, PT ;  /* 0x0000000c0e00720c */ /* 0x000fc80003f06070 */
[----:B------:R-:W-:-:S13]  /*3d90*/  ISETP.GE.U32.AND.EX P0, PT, R15, R19, PT, P0 ;  /* 0x000000130f00720c */ /* 0x000fda0003f06100 */
[C---:B------:R-:W-:Y:S02]  /*3da0*/  @!P0 VIADD R11, R21.reuse, 0x1 ;  /* 0x00000001150b8836 */ /* 0x040fe40000000000 */
[----:B------:R-:W-:-:S05]  /*3db0*/  @P0 VIADD R18, R21, 0xffffffff ;  /* 0xffffffff15120836 */ /* 0x000fca0000000000 */
[----:B------:R-:W-:-:S13]  /*3dc0*/  ISETP.GT.AND P0, PT, R11, R18, PT ;  /* 0x000000120b00720c */ /* 0x000fda0003f04270 */
[----:B------:R-:W-:Y:S05]  /*3dd0*/  @P0 BRA `(.L_x_205) ;  /* 0x0000000400f40947 */ /* 0x000fea0003800000 */
[----:B------:R-:W-:-:S05]  /*3de0*/  IMAD.IADD R14, R18, 0x1, -R11 ;  /* 0x00000001120e7824 */ /* 0x000fca00078e0a0b */
[----:B------:R-:W-:-:S04]  /*3df0*/  LEA.HI R14, R14, R14, RZ, 0x1 ;  /* 0x0000000e0e0e7211 */ /* 0x000fc800078f08ff */
[----:B------:R-:W-:-:S04]  /*3e00*/  LEA.HI.SX32 R21, R14, R11, 0x1f ;  /* 0x0000000b0e157211 */ /* 0x000fc800078ffaff */
[----:B------:R-:W-:-:S04]  /*3e10*/  ISETP.GE.U32.AND P0, PT, R21, R7, PT ;  /* 0x000000071500720c */ /* 0x000fc80003f06070 */
[----:B------:R-:W-:-:S13]  /*3e20*/  ISETP.LT.OR P0, PT, R21, RZ, P0 ;  /* 0x000000ff1500720c */ /* 0x000fda0000701670 */
[----:B------:R-:W-:Y:S05]  /*3e30*/  @!P0 BRA `(.L_x_207) ;  /* 0xfffffffc00bc8947 */ /* 0x000fea000383ffff */
[----:B------:R-:W-:Y:S05]  /*3e40*/  BRA `(.L_x_205) ;  /* 0x0000000400d87947 */ /* 0x000fea0003800000 */
.L_x_206:
[----:B------:R-:W0:Y:S02]  /*3e50*/  LDC.64 R18, c[0x0][0x398] ;  /* 0x0000e600ff127b82 */ /* 0x000e240000000a00 */
[----:B0-----:R-:W2:Y:S04]  /*3e60*/  LDG.E.64 R14, desc[UR6][R18.64+0x20] ;  /* 0x00002006120e7981 */ /* 0x001ea8000c1e1b00 */
[----:B------:R-:W3:Y:S01]  /*3e70*/  LDG.E.64 R12, desc[UR6][R18.64+0x18] ;  /* 0x00001806120c7981 */ /* 0x000ee2000c1e1b00 */
[----:B--2---:R-:W-:-:S04]  /*3e80*/  IMAD.WIDE.U32 R14, R21, 0x4, R14 ;  /* 0x00000004150e7825 */ /* 0x004fc800078e000e */
[----:B---3--:R-:W-:Y:S01]  /*3e90*/  IMAD.WIDE.U32 R12, R21, 0x4, R12 ;  /* 0x00000004150c7825 */ /* 0x008fe200078e000c */
[----:B------:R-:W2:Y:S04]  /*3ea0*/  LDG.E R11, desc[UR6][R14.64] ;  /* 0x000000060e0b7981 */ /* 0x000ea8000c1e1900 */
[----:B------:R-:W3:Y:S01]  /*3eb0*/  LDG.E R21, desc[UR6][R12.64] ;  /* 0x000000060c157981 */ /* 0x000ee2000c1e1900 */
[----:B--2---:R-:W-:-:S04]  /*3ec0*/  ISETP.NE.AND P0, PT, R11, RZ, PT ;  /* 0x000000ff0b00720c */ /* 0x004fc80003f05270 */
[----:B---3--:R-:W-:-:S04]  /*3ed0*/  ISETP.EQ.OR P0, PT, R21, -0x1, !P0 ;  /* 0xffffffff1500780c */ /* 0x008fc80004702670 */
[----:B------:R-:W-:-:S13]  /*3ee0*/  ISETP.GT.OR P0, PT, R28, 0x63, P0 ;  /* 0x000000631c00780c */ /* 0x000fda0000704670 */
[----:B------:R-:W-:Y:S05]  /*3ef0*/  @P0 BRA `(.L_x_205) ;  /* 0x0000000400ac0947 */ /* 0x000fea0003800000 */
[----:B------:R-:W2:Y:S04]  /*3f00*/  LDG.E.64 R12, desc[UR6][R18.64+0x28] ;  /* 0x00002806120c7981 */ /* 0x000ea8000c1e1b00 */
[----:B------:R-:W3:Y:S01]  /*3f10*/  LDG.E R20, desc[UR6][R18.64] ;  /* 0x0000000612147981 */ /* 0x000ee2000c1e1900 */
[----:B--2---:R-:W-:-:S05]  /*3f20*/  IMAD.WIDE.U32 R14, R21, 0x4, R12 ;  /* 0x00000004150e7825 */ /* 0x004fca00078e000c */
[----:B------:R-:W2:Y:S01]  /*3f30*/  LDG.E R22, desc[UR6][R14.64] ;  /* 0x000000060e167981 */ /* 0x000ea2000c1e1900 */
[----:B------:R-:W-:Y:S01]  /*3f40*/  BSSY.RECONVERGENT B3, `(.L_x_208) ;  /* 0x000000e000037945 */ /* 0x000fe20003800200 */
[----:B--2---:R-:W-:-:S04]  /*3f50*/  SHF.R.U32.HI R23, RZ, 0x10, R22 ;  /* 0x00000010ff177819 */ /* 0x004fc80000011616 */
[----:B---3--:R-:W-:-:S13]  /*3f60*/  ISETP.GE.U32.AND P0, PT, R23, R20, PT ;  /* 0x000000141700720c */ /* 0x008fda0003f06070 */
[----:B------:R-:W-:Y:S05]  /*3f70*/  @P0 BRA `(.L_x_209) ;  /* 0x0000000000280947 */ /* 0x000fea0003800000 */
[----:B------:R-:W-:Y:S01]  /*3f80*/  LOP3.LUT R18, R22, 0xffff, RZ, 0xc0, !PT ;  /* 0x0000ffff16127812 */ /* 0x000fe200078ec0ff */
[C---:B------:R-:W-:Y:S02]  /*3f90*/  IMAD R19, R28.reuse, 0x14, R17 ;  /* 0x000000141c137824 */ /* 0x040fe400078e0211 */
[----:B------:R-:W-:Y:S02]  /*3fa0*/  IMAD.MOV.U32 R22, RZ, RZ, 0x41200000 ;  /* 0x41200000ff167424 */ /* 0x000fe400078e00ff */
[----:B------:R-:W-:Y:S01]  /*3fb0*/  IMAD.MOV.U32 R24, RZ, RZ, 0x1 ;  /* 0x00000001ff187424 */ /* 0x000fe200078e00ff */
[----:B------:R0:W-:Y:S01]  /*3fc0*/  STL [R19], R23 ;  /* 0x0000001713007387 */ /* 0x0001e20000100800 */
[----:B------:R-:W-:-:S03]  /*3fd0*/  VIADD R28, R28, 0x1 ;  /* 0x000000011c1c7836 */ /* 0x000fc60000000000 */
[----:B------:R0:W-:Y:S04]  /*3fe0*/  STL [R19+0x8], R18 ;  /* 0x0000081213007387 */ /* 0x0001e80000100800 */
[----:B------:R0:W-:Y:S04]  /*3ff0*/  STL [R19+0xc], R22 ;  /* 0x00000c1613007387 */ /* 0x0001e80000100800 */
[----:B------:R0:W-:Y:S04]  /*4000*/  STL [R19+0x10], R24 ;  /* 0x0000101813007387 */ /* 0x0001e80000100800 */
[----:B------:R0:W-:Y:S02]  /*4010*/  STL [R19+0x4], R9 ;  /* 0x0000040913007387 */ /* 0x0001e40000100800 */
.L_x_209:
[----:B------:R-:W-:Y:S05]  /*4020*/  BSYNC.RECONVERGENT B3 ;  /* 0x0000000000037941 */ /* 0x000fea0003800200 */
.L_x_208:
[----:B------:R-:W-:-:S04]  /*4030*/  ISETP.GT.AND P0, PT, R28, 0x63, PT ;  /* 0x000000631c00780c */ /* 0x000fc80003f04270 */
[----:B------:R-:W-:-:S13]  /*4040*/  ISETP.LT.U32.OR P0, PT, R11, 0x2, P0 ;  /* 0x000000020b00780c */ /* 0x000fda0000701470 */
[----:B------:R-:W-:Y:S05]  /*4050*/  @P0 BRA `(.L_x_205) ;  /* 0x0000000400540947 */ /* 0x000fea0003800000 */
[----:B------:R-:W-:Y:S01]  /*4060*/  ISETP.NE.AND P0, PT, R21, -0x2, PT ;  /* 0xfffffffe1500780c */ /* 0x000fe20003f05270 */
[----:B------:R-:W-:-:S12]  /*4070*/  BSSY.RECONVERGENT B3, `(.L_x_210) ;  /* 0x0000010000037945 */ /* 0x000fd80003800200 */
[----:B------:R-:W-:Y:S05]  /*4080*/  @!P0 BRA `(.L_x_211) ;  /* 0x0000000000388947 */ /* 0x000fea0003800000 */
[----:B------:R-:W0:Y:S02]  /*4090*/  LDG.E R14, desc[UR6][R14.64+0x4] ;  /* 0x000004060e0e7981 */ /* 0x000e24000c1e1900 */
[----:B0-----:R-:W-:-:S04]  /*40a0*/  SHF.R.U32.HI R19, RZ, 0x10, R14 ;  /* 0x00000010ff137819 */ /* 0x001fc8000001160e */
[----:B------:R-:W-:-:S13]  /*40b0*/  ISETP.GE.U32.AND P0, PT, R19, R20, PT ;  /* 0x000000141300720c */ /* 0x000fda0003f06070 */
[----:B------:R-:W-:Y:S05]  /*40c0*/  @P0 BRA `(.L_x_211) ;  /* 0x0000000000280947 */ /* 0x000fea0003800000 */
[----:B------:R-:W-:Y:S01]  /*40d0*/  IMAD R18, R28, 0x14, R17 ;  /* 0x000000141c127824 */ /* 0x000fe200078e0211 */
[----:B------:R-:W-:Y:S01]  /*40e0*/  LOP3.LUT R14, R14, 0xffff, RZ, 0xc0, !PT ;  /* 0x0000ffff0e0e7812 */ /* 0x000fe200078ec0ff */
        /* <DEDUP_REMOVED lines=8> */
.L_x_211:
[----:B------:R-:W-:Y:S05]  /*4170*/  BSYNC.RECONVERGENT B3 ;  /* 0x0000000000037941 */ /* 0x000fea0003800200 */
.L_x_210:
[----:B------:R-:W-:-:S04]  /*4180*/  ISETP.GT.AND P0, PT, R28, 0x63, PT ;  /* 0x000000631c00780c */ /* 0x000fc80003f04270 */
[----:B------:R-:W-:-:S13]  /*4190*/  ISETP.LT.U32.OR P0, PT, R11, 0x3, P0 ;  /* 0x000000030b00780c */ /* 0x000fda0000701470 */
[----:B------:R-:W-:Y:S05]  /*41a0*/  @P0 BRA `(.L_x_205) ;  /* 0x0000000400000947 */ /* 0x000fea0003800000 */
[----:B-1----:R-:W-:Y:S01]  /*41b0*/  VIADD R15, R21, 0x2 ;  /* 0x00000002150f7836 */ /* 0x002fe20000000000 */
[----:B------:R-:W-:Y:S04]  /*41c0*/  BSSY.RECONVERGENT B3, `(.L_x_212) ;  /* 0x0000012000037945 */ /* 0x000fe80003800200 */
[----:B------:R-:W-:-:S13]  /*41d0*/  ISETP.NE.AND P0, PT, R15, -0x1, PT ;  /* 0xffffffff0f00780c */ /* 0x000fda0003f05270 */
[----:B------:R-:W-:Y:S05]  /*41e0*/  @!P0 BRA `(.L_x_213) ;  /* 0x00000000003c8947 */ /* 0x000fea0003800000 */
[----:B------:R-:W-:-:S06]  /*41f0*/  IMAD.WIDE.U32 R14, R15, 0x4, R12 ;  /* 0x000000040f0e7825 */ /* 0x000fcc00078e000c */
        /* <DEDUP_REMOVED lines=14> */
.L_x_213:
[----:B------:R-:W-:Y:S05]  /*42e0*/  BSYNC.RECONVERGENT B3 ;  /* 0x0000000000037941 */ /* 0x000fea0003800200 */
.L_x_212:
        /* <DEDUP_REMOVED lines=22> */
.L_x_215:
[----:B------:R-:W-:Y:S05]  /*4450*/  BSYNC.RECONVERGENT B3 ;  /* 0x0000000000037941 */ /* 0x000fea0003800200 */
.L_x_214:
[----:B------:R-:W-:-:S04]  /*4460*/  ISETP.GT.AND P0, PT, R28, 0x63, PT ;  /* 0x000000631c00780c */ /* 0x000fc80003f04270 */
[----:B------:R-:W-:-:S13]  /*4470*/  ISETP.LT.U32.OR P0, PT, R11, 0x5, P0 ;  /* 0x000000050b00780c */ /* 0x000fda0000701470 */
[----:B------:R-:W-:Y:S05]  /*4480*/  @P0 BRA `(.L_x_205) ;  /* 0x0000000000480947 */ /* 0x000fea0003800000 */
[----:B------:R-:W-:-:S05]  /*4490*/  VIADD R21, R21, 0x4 ;  /* 0x0000000415157836 */ /* 0x000fca0000000000 */
[----:B------:R-:W-:-:S13]  /*44a0*/  ISETP.NE.AND P0, PT, R21, -0x1, PT ;  /* 0xffffffff1500780c */ /* 0x000fda0003f05270 */
[----:B------:R-:W-:Y:S05]  /*44b0*/  @!P0 BRA `(.L_x_205) ;  /* 0x00000000003c8947 */ /* 0x000fea0003800000 */
[----:B------:R-:W-:-:S06]  /*44c0*/  IMAD.WIDE.U32 R12, R21, 0x4, R12 ;  /* 0x00000004150c7825 */ /* 0x000fcc00078e000c */
[----:B------:R-:W1:Y:S02]  /*44d0*/  LDG.E R12, desc[UR6][R12.64] ;  /* 0x000000060c0c7981 */ /* 0x000e64000c1e1900 */
[----:B-1----:R-:W-:-:S04]  /*44e0*/  SHF.R.U32.HI R15, RZ, 0x10, R12 ;  /* 0x00000010ff0f7819 */ /* 0x002fc8000001160c */
[----:B------:R-:W-:-:S13]  /*44f0*/  ISETP.GE.U32.AND P0, PT, R15, R20, PT ;  /* 0x000000140f00720c */ /* 0x000fda0003f06070 */
[----:B------:R-:W-:Y:S05]  /*4500*/  @P0 BRA `(.L_x_205) ;  /* 0x0000000000280947 */ /* 0x000fea0003800000 */
[----:B------:R-:W-:Y:S01]  /*4510*/  IMAD R14, R28, 0x14, R17 ;  /* 0x000000141c0e7824 */ /* 0x000fe200078e0211 */
[----:B------:R-:W-:Y:S01]  /*4520*/  LOP3.LUT R11, R12, 0xffff, RZ, 0xc0, !PT ;  /* 0x0000ffff0c0b7812 */ /* 0x000fe200078ec0ff */
[----:B------:R-:W-:Y:S02]  /*4530*/  IMAD.MOV.U32 R13, RZ, RZ, 0x41200000 ;  /* 0x41200000ff0d7424 */ /* 0x000fe400078e00ff */
[----:B0-----:R-:W-:Y:S01]  /*4540*/  IMAD.MOV.U32 R19, RZ, RZ, 0x1 ;  /* 0x00000001ff137424 */ /* 0x001fe200078e00ff */
[----:B------:R2:W-:Y:S01]  /*4550*/  STL [R14], R15 ;  /* 0x0000000f0e007387 */ /* 0x0005e20000100800 */
[----:B------:R-:W-:-:S03]  /*4560*/  VIADD R28, R28, 0x1 ;  /* 0x000000011c1c7836 */ /* 0x000fc60000000000 */
[----:B------:R2:W-:Y:S04]  /*4570*/  STL [R14+0x8], R11 ;  /* 0x0000080b0e007387 */ /* 0x0005e80000100800 */
[----:B------:R2:W-:Y:S04]  /*4580*/  STL [R14+0xc], R13 ;  /* 0x00000c0d0e007387 */ /* 0x0005e80000100800 */
[----:B------:R2:W-:Y:S04]  /*4590*/  STL [R14+0x10], R19 ;  /* 0x000010130e007387 */ /* 0x0005e80000100800 */
[----:B------:R2:W-:Y:S02]  /*45a0*/  STL [R14+0x4], R9 ;  /* 0x000004090e007387 */ /* 0x0005e40000100800 */
.L_x_205:
[----:B------:R-:W-:Y:S05]  /*45b0*/  BSYNC.RECONVERGENT B1 ;  /* 0x0000000000017941 */ /* 0x000fea0003800200 */
.L_x_204:
[C---:B--2---:R-:W-:Y:S01]  /*45c0*/  VIADD R11, R9.reuse, 0x9 ;  /* 0x00000009090b7836 */ /* 0x044fe20000000000 */
[----:B------:R-:W-:Y:S01]  /*45d0*/  ISETP.LT.AND P1, PT, R28, 0x64, PT ;  /* 0x000000641c00780c */ /* 0x000fe20003f21270 */
[----:B01----:R-:W-:-:S03]  /*45e0*/  VIADD R9, R9, 0x1 ;  /* 0x0000000109097836 */ /* 0x003fc60000000000 */
[----:B------:R-:W-:-:S13]  /*45f0*/  ISETP.GT.U32.AND P0, PT, R11, R6, PT ;  /* 0x000000060b00720c */ /* 0x000fda0003f04070 */
[----:B------:R-:W-:Y:S05]  /*4600*/  @!P0 BRA P1, `(.L_x_216) ;  /* 0xffffffbc00888947 */ /* 0x000fea000083ffff */
[----:B------:R-:W-:Y:S05]  /*4610*/  BSYNC.RECONVERGENT B0 ;  /* 0x0000000000007941 */ /* 0x000fea0003800200 */
.L_x_3:
[----:B------:R-:W0:Y:S01]  /*4620*/  LDCU UR4, c[0x0][0x3b0] ;  /* 0x00007600ff0477ac */ /* 0x000e220008000800 */
[----:B------:R-:W-:Y:S01]  /*4630*/  IMAD.MOV.U32 R18, RZ, RZ, RZ ;  /* 0x000000ffff127224 */ /* 0x000fe200078e00ff */
[----:B0-----:R-:W-:-:S04]  /*4640*/  ISETP.NE.AND P0, PT, RZ, UR4, PT ;  /* 0x00000004ff007c0c */ /* 0x001fc8000bf05270 */
[----:B------:R-:W-:-:S13]  /*4650*/  ISETP.LT.OR P0, PT, R28, 0x1, !P0 ;  /* 0x000000011c00780c */ /* 0x000fda0004701670 */
[----:B------:R-:W-:Y:S05]  /*4660*/  @P0 BRA `(.L_x_2) ;  /* 0x0000005c00100947 */ /* 0x000fea0003800000 */
[----:B------:R-:W-:Y:S02]  /*4670*/  IMAD.MOV.U32 R26, RZ, RZ, RZ ;  /* 0x000000ffff1a7224 */ /* 0x000fe400078e00ff */
[----:B------:R-:W-:-:S07]  /*4680*/  IMAD.MOV.U32 R18, RZ, RZ, RZ ;  /* 0x000000ffff127224 */ /* 0x000fce00078e00ff */
.L_x_472:
[----:B0-----:R-:W-:-:S05]  /*4690*/  IMAD R22, R26, 0x14, R17 ;  /* 0x000000141a167824 */ /* 0x001fca00078e0211 */
[----:B--2---:R-:W2:Y:S01]  /*46a0*/  LDL.U8 R4, [R22+0x10] ;  /* 0x0000100016047983 */ /* 0x004ea20000100000 */
[----:B------:R-:W-:Y:S01]  /*46b0*/  BSSY.RECONVERGENT B3, `(.L_x_217) ;  /* 0x00005ba000037945 */ /* 0x000fe20003800200 */
[----:B--2---:R-:W-:-:S13]  /*46c0*/  ISETP.NE.AND P0, PT, R4, RZ, PT ;  /* 0x000000ff0400720c */ /* 0x004fda0003f05270 */
[----:B-1-3--:R-:W-:Y:S05]  /*46d0*/  @!P0 BRA `(.L_x_218) ;  /* 0x0000005800dc8947 */ /* 0x00afea0003800000 */
[----:B------:R-:W0:Y:S01]  /*46e0*/  LDC.64 R4, c[0x0][0x398] ;  /* 0x0000e600ff047b82 */ /* 0x000e220000000a00 */
[----:B------:R-:W2:Y:S04]  /*46f0*/  LDL R22, [R22] ;  /* 0x0000000016167983 */ /* 0x000ea80000100800 */
[----:B0-----:R-:W2:Y:S02]  /*4700*/  LDG.E R5, desc[UR6][R4.64] ;  /* 0x0000000604057981 */ /* 0x001ea4000c1e1900 */
[----:B--2---:R-:W-:-:S13]  /*4710*/  ISETP.GE.U32.AND P0, PT, R22, R5, PT ;  /* 0x000000051600720c */ /* 0x004fda0003f06070 */
[----:B------:R-:W-:Y:S05]  /*4720*/  @P0 BRA `(.L_x_218) ;  /* 0x0000005800c80947 */ /* 0x000fea0003800000 */
[----:B------:R-:W-:Y:S01]  /*4730*/  BSSY.RECONVERGENT B0, `(.L_x_219) ;  /* 0x0000023000007945 */ /* 0x000fe20003800200 */
[----:B------:R-:W-:Y:S02]  /*4740*/  IMAD.MOV.U32 R4, RZ, RZ, RZ ;  /* 0x000000ffff047224 */ /* 0x000fe400078e00ff */
[----:B------:R-:W-:-:S07]  /*4750*/  IMAD.MOV.U32 R5, RZ, RZ, R26 ;  /* 0x000000ffff057224 */ /* 0x000fce00078e001a */
.L_x_222:
[----:B0-----:R-:W-:-:S05]  /*4760*/  IMAD R6, R5, 0x14, R17 ;  /* 0x0000001405067824 */ /* 0x001fca00078e0211 */
[----:B------:R-:W2:Y:S01]  /*4770*/  LDL.U8 R13, [R6+0x10] ;  /* 0x00001000060d7983 */ /* 0x000ea20000100000 */
[----:B------:R-:W-:Y:S01]  /*4780*/  VIADD R5, R5, 0x1 ;  /* 0x0000000105057836 */ /* 0x000fe20000000000 */
[----:B------:R-:W-:Y:S04]  /*4790*/  BSSY.RECONVERGENT B1, `(.L_x_220) ;  /* 0x000001a000017945 */ /* 0x000fe80003800200 */
[----:B------:R-:W-:Y:S02]  /*47a0*/  ISETP.GE.AND P1, PT, R5, R28, PT ;  /* 0x0000001c0500720c */ /* 0x000fe40003f26270 */
[----:B--2---:R-:W-:-:S13]  /*47b0*/  ISETP.NE.AND P0, PT, R13, RZ, PT ;  /* 0x000000ff0d00720c */ /* 0x004fda0003f05270 */
[----:B------:R-:W-:Y:S05]  /*47c0*/  @!P0 BRA `(.L_x_221) ;  /* 0x0000000000588947 */ /* 0x000fea0003800000 */
[----:B------:R-:W2:Y:S02]  /*47d0*/  LDL R7, [R6] ;  /* 0x0000000006077983 */ /* 0x000ea40000100800 */
[----:B--2---:R-:W-:-:S13]  /*47e0*/  ISETP.NE.AND P0, PT, R7, R22, PT ;  /* 0x000000160700720c */ /* 0x004fda0003f05270 */
[----:B------:R-:W-:Y:S05]  /*47f0*/  @P0 BRA `(.L_x_221) ;  /* 0x00000000004c0947 */ /* 0x000fea0003800000 */
[----:B------:R-:W2:Y:S04]  /*4800*/  LDL.U16 R11, [R6+0x12] ;  /* 0x00001200060b7983 */ /* 0x000ea80000100400 */
[----:B------:R-:W3:Y:S04]  /*4810*/  LDL.U8 R12, [R6+0x11] ;  /* 0x00001100060c7983 */ /* 0x000ee80000100000 */
[----:B------:R-:W4:Y:S04]  /*4820*/  LDL R7, [R6+0x4] ;  /* 0x0000040006077983 */ /* 0x000f280000100800 */
[----:B------:R-:W5:Y:S04]  /*4830*/  LDL R8, [R6+0x8] ;  /* 0x0000080006087983 */ /* 0x000f680000100800 */
[----:B------:R-:W5:Y:S01]  /*4840*/  LDL R9, [R6+0xc] ;  /* 0x00000c0006097983 */ /* 0x000f620000100800 */
[----:B------:R-:W-:Y:S01]  /*4850*/  IMAD.MOV.U32 R15, RZ, RZ, 0x14 ;  /* 0x00000014ff0f7424 */ /* 0x000fe200078e00ff */
[----:B--2---:R-:W-:-:S02]  /*4860*/  PRMT R10, R11, 0x7770, RZ ;  /* 0x000077700b0a7816 */ /* 0x004fc400000000ff */
[----:B------:R-:W-:Y:S02]  /*4870*/  PRMT R11, R11, 0x7771, RZ ;  /* 0x000077710b0b7816 */ /* 0x000fe400000000ff */
[----:B---3--:R-:W-:Y:S02]  /*4880*/  PRMT R12, R13, 0x3340, R12 ;  /* 0x000033400d0c7816 */ /* 0x008fe4000000000c */
[----:B------:R-:W-:Y:S01]  /*4890*/  PRMT R11, R10, 0x3340, R11 ;  /* 0x000033400a0b7816 */ /* 0x000fe2000000000b */
[C---:B------:R-:W-:Y:S02]  /*48a0*/  IMAD R10, R4.reuse, R15, UR5 ;  /* 0x00000005040a7e24 */ /* 0x040fe4000f8e020f */
[----:B------:R-:W-:Y:S01]  /*48b0*/  VIADD R4, R4, 0x1 ;  /* 0x0000000104047836 */ /* 0x000fe20000000000 */
[----:B------:R-:W-:Y:S02]  /*48c0*/  PRMT R11, R12, 0x5410, R11 ;  /* 0x000054100c0b7816 */ /* 0x000fe4000000000b */
[----:B----4-:R0:W-:Y:S04]  /*48d0*/  STL [R10+0x4], R7 ;  /* 0x000004070a007387 */ /* 0x0101e80000100800 */
[----:B-----5:R0:W-:Y:S04]  /*48e0*/  STL [R10+0x8], R8 ;  /* 0x000008080a007387 */ /* 0x0201e80000100800 */
[----:B------:R0:W-:Y:S04]  /*48f0*/  STL [R10+0xc], R9 ;  /* 0x00000c090a007387 */ /* 0x0001e80000100800 */
[----:B------:R0:W-:Y:S04]  /*4900*/  STL [R10], R22 ;  /* 0x000000160a007387 */ /* 0x0001e80000100800 */
[----:B------:R0:W-:Y:S04]  /*4910*/  STL [R10+0x10], R11 ;  /* 0x0000100b0a007387 */ /* 0x0001e80000100800 */
[----:B------:R0:W-:Y:S02]  /*4920*/  STL.U8 [R6+0x10], RZ ;  /* 0x000010ff06007387 */ /* 0x0001e40000100000 */
.L_x_221:
[----:B------:R-:W-:Y:S05]  /*4930*/  BSYNC.RECONVERGENT B1 ;  /* 0x0000000000017941 */ /* 0x000fea0003800200 */
.L_x_220:
[----:B------:R-:W-:-:S13]  /*4940*/  ISETP.LT.AND P0, PT, R4, 0x14, PT ;  /* 0x000000140400780c */ /* 0x000fda0003f01270 */
[----:B------:R-:W-:Y:S05]  /*4950*/  @!P1 BRA P0, `(.L_x_222) ;  /* 0xfffffffc00809947 */ /* 0x000fea000003ffff */
[----:B------:R-:W-:Y:S05]  /*4960*/  BSYNC.RECONVERGENT B0 ;  /* 0x0000000000007941 */ /* 0x000fea0003800200 */
.L_x_219:
[----:B------:R-:W-:-:S13]  /*4970*/  ISETP.GE.AND P0, PT, R4, 0x1, PT ;  /* 0x000000010400780c */ /* 0x000fda0003f06270 */
[----:B------:R-:W-:Y:S05]  /*4980*/  @!P0 BRA `(.L_x_218) ;  /* 0x0000005800308947 */ /* 0x000fea0003800000 */
[----:B------:R-:W1:Y:S01]  /*4990*/  LDC.64 R40, c[0x0][0x398] ;  /* 0x0000e600ff287b82 */ /* 0x000e620000000a00 */
[----:B------:R-:W2:Y:S04]  /*49a0*/  LDL R12, [R1+0x3088] ;  /* 0x00308800010c7983 */ /* 0x000ea80000100800 */
[----:B-1----:R-:W3:Y:S04]  /*49b0*/  LDG.E.64 R4, desc[UR6][R40.64+0x50] ;  /* 0x0000500628047981 */ /* 0x002ee8000c1e1b00 */
[----:B0-----:R-:W4:Y:S01]  /*49c0*/  LDG.E.64 R8, desc[UR6][R40.64+0x48] ;  /* 0x0000480628087981 */ /* 0x001f22000c1e1b00 */
[----:B---3--:R-:W-:-:S03]  /*49d0*/  IMAD.WIDE.U32 R6, R22, 0x4, R4 ;  /* 0x0000000416067825 */ /* 0x008fc600078e0004 */
[----:B------:R-:W3:Y:S01]  /*49e0*/  LDG.E R4, desc[UR6][R40.64+0x8] ;  /* 0x0000080628047981 */ /* 0x000ee2000c1e1900 */
[----:B----4-:R-:W-:-:S03]  /*49f0*/  IMAD.WIDE.U32 R8, R22, 0x2, R8 ;  /* 0x0000000216087825 */ /* 0x010fc600078e0008 */
[----:B------:R-:W4:Y:S04]  /*4a00*/  LDG.E R7, desc[UR6][R6.64] ;  /* 0x0000000606077981 */ /* 0x000f28000c1e1900 */
[----:B------:R-:W4:Y:S02]  /*4a10*/  LDG.E.U16 R31, desc[UR6][R8.64] ;  /* 0x00000006081f7981 */ /* 0x000f24000c1e1500 */
[----:B----4-:R-:W-:Y:S01]  /*4a20*/  IMAD.IADD R5, R7, 0x1, R31 ;  /* 0x0000000107057824 */ /* 0x010fe200078e021f */
[----:B--2---:R-:W-:-:S04]  /*4a30*/  ISETP.GE.U32.AND P0, PT, R12, R31, PT ;  /* 0x0000001f0c00720c */ /* 0x004fc80003f06070 */
[----:B---3--:R-:W-:-:S04]  /*4a40*/  ISETP.GT.U32.OR P0, PT, R5, R4, P0 ;  /* 0x000000040500720c */ /* 0x008fc80000704470 */
[----:B------:R-:W-:-:S13]  /*4a50*/  ISETP.GE.U32.OR P0, PT, R7, R4, P0 ;  /* 0x000000040700720c */ /* 0x000fda0000706470 */
[----:B------:R-:W-:Y:S05]  /*4a60*/  @P0 BRA `(.L_x_218) ;  /* 0x0000005400f80947 */ /* 0x000fea0003800000 */
[----:B------:R-:W2:Y:S04]  /*4a70*/  LDL R25, [R1+0x3084] ;  /* 0x0030840001197983 */ /* 0x000ea80000100800 */
[----:B------:R-:W3:Y:S01]  /*4a80*/  LDG.E.64 R40, desc[UR6][R40.64+0x58] ;  /* 0x0000580628287981 */ /* 0x000ee2000c1e1b00 */
[----:B------:R-:W-:Y:S01]  /*4a90*/  ISETP.NE.AND P0, PT, R12, RZ, PT ;  /* 0x000000ff0c00720c */ /* 0x000fe20003f05270 */
[----:B------:R-:W-:Y:S01]  /*4aa0*/  BSSY.RECONVERGENT B0, `(.L_x_223) ;  /* 0x0000103000007945 */ /* 0x000fe20003800200 */
[----:B------:R-:W-:Y:S02]  /*4ab0*/  IMAD.MOV.U32 R5, RZ, RZ, RZ ;  /* 0x000000ffff057224 */ /* 0x000fe400078e00ff */
[----:B--2---:R-:W-:Y:S02]  /*4ac0*/  ISETP.EQ.OR P0, PT, R25, RZ, !P0 ;  /* 0x000000ff1900720c */ /* 0x004fe40004702670 */
[----:B---3--:R-:W-:Y:S01]  /*4ad0*/  IADD3 R36, P1, PT, R7, R40, RZ ;  /* 0x0000002807247210 */ /* 0x008fe20007f3e0ff */
[----:B------:R-:W-:-:S04]  /*4ae0*/  IMAD.MOV.U32 R7, RZ, RZ, RZ ;  /* 0x000000ffff077224 */ /* 0x000fc800078e00ff */
[----:B------:R-:W-:-:S06]  /*4af0*/  IMAD.X R29, RZ, RZ, R41, P1 ;  /* 0x000000ffff1d7224 */ /* 0x000fcc00008e0629 */
[----:B------:R-:W-:Y:S05]  /*4b00*/  @P0 BRA `(.L_x_224) ;  /* 0x0000000c00f00947 */ /* 0x000fea0003800000 */
[----:B------:R-:W-:Y:S01]  /*4b10*/  VIMNMX.U32 R4, PT, PT, R25, R12, PT ;  /* 0x0000000c19047248 */ /* 0x000fe20003fe0000 */
[----:B------:R-:W-:Y:S02]  /*4b20*/  IMAD.MOV.U32 R5, RZ, RZ, RZ ;  /* 0x000000ffff057224 */ /* 0x000fe400078e00ff */
[----:B------:R-:W-:-:S07]  /*4b30*/  IMAD.MOV.U32 R7, RZ, RZ, RZ ;  /* 0x000000ffff077224 */ /* 0x000fce00078e00ff */
.L_x_279:
[----:B------:R-:W-:Y:S01]  /*4b40*/  LOP3.LUT R6, RZ, R7, RZ, 0x33, !PT ;  /* 0x00000007ff067212 */ /* 0x000fe200078e33ff */
[----:B------:R-:W-:Y:S01]  /*4b50*/  BSSY.RECONVERGENT B1, `(.L_x_225) ;  /* 0x0000008000017945 */ /* 0x000fe20003800200 */
[----:B------:R-:W-:-:S03]  /*4b60*/  PLOP3.LUT P0, PT, PT, PT, PT, 0x8, 0x80 ;  /* 0x000000000080781c */ /* 0x000fc60003f0e170 */
[----:B------:R-:W-:Y:S02]  /*4b70*/  IMAD.IADD R9, R25, 0x1, R6 ;  /* 0x0000000119097824 */ /* 0x000fe400078e0206 */
[----:B------:R-:W-:-:S03]  /*4b80*/  IMAD.IADD R10, R6, 0x1, R12 ;  /* 0x00000001060a7824 */ /* 0x000fc600078e020c */
[----:B------:R-:W-:-:S13]  /*4b90*/  ISETP.GE.AND P1, PT, R9, RZ, PT ;  /* 0x000000ff0900720c */ /* 0x000fda0003f26270 */
[----:B------:R-:W-:Y:S05]  /*4ba0*/  @!P1 BRA `(.L_x_226) ;  /* 0x0000000000089947 */ /* 0x000fea0003800000 */
[----:B------:R-:W2:Y:S02]  /*4bb0*/  LDG.E.U16 R6, desc[UR6][R2.64+0xc8] ;  /* 0x0000c80602067981 */ /* 0x000ea4000c1e1500 */
[----:B--2---:R-:W-:-:S13]  /*4bc0*/  ISETP.LT.U32.AND P0, PT, R9, R6, PT ;  /* 0x000000060900720c */ /* 0x004fda0003f01070 */
.L_x_226:
[----:B------:R-:W-:Y:S05]  /*4bd0*/  BSYNC.RECONVERGENT B1 ;  /* 0x0000000000017941 */ /* 0x000fea0003800200 */
.L_x_225:
[----:B------:R-:W-:-:S13]  /*4be0*/  ISETP.GE.U32.OR P0, PT, R10, R31, !P0 ;  /* 0x0000001f0a00720c */ /* 0x000fda0004706470 */
[----:B------:R-:W-:Y:S05]  /*4bf0*/  @P0 BRA `(.L_x_224) ;  /* 0x0000000c00b40947 */ /* 0x000fea0003800000 */
[----:B------:R-:W-:Y:S02]  /*4c00*/  IADD3 R10, P1, PT, R10, R36, RZ ;  /* 0x000000240a0a7210 */ /* 0x000fe40007f3e0ff */
[----:B------:R-:W-:-:S03]  /*4c10*/  IADD3 R8, P0, PT, R2, R9, RZ ;  /* 0x0000000902087210 */ /* 0x000fc60007f1e0ff */
[----:B------:R-:W-:Y:S01]  /*4c20*/  IMAD.X R11, RZ, RZ, R29, P1 ;  /* 0x000000ffff0b7224 */ /* 0x000fe200008e061d */
[----:B------:R-:W-:-:S05]  /*4c30*/  LEA.HI.X.SX32 R9, R9, R3, 0x1, P0 ;  /* 0x0000000309097211 */ /* 0x000fca00000f0eff */
[----:B------:R-:W2:Y:S04]  /*4c40*/  LDG.E.U8 R8, desc[UR6][R8.64] ;  /* 0x0000000608087981 */ /* 0x000ea8000c1e1100 */
[----:B------:R-:W2:Y:S01]  /*4c50*/  LDG.E.U8 R11, desc[UR6][R10.64] ;  /* 0x000000060a0b7981 */ /* 0x000ea2000c1e1100 */
[----:B------:R-:W-:Y:S01]  /*4c60*/  BSSY.RECONVERGENT B1, `(.L_x_227) ;  /* 0x00000e0000017945 */ /* 0x000fe20003800200 */
[----:B--2---:R-:W-:-:S13]  /*4c70*/  ISETP.NE.AND P0, PT, R8, R11, PT ;  /* 0x0000000b0800720c */ /* 0x004fda0003f05270 */
[----:B------:R-:W-:Y:S05]  /*4c80*/  @!P0 BRA `(.L_x_228) ;  /* 0x0000000c00748947 */ /* 0x000fea0003800000 */
[----:B------:R-:W-:Y:S01]  /*4c90*/  ISETP.GT.AND P0, PT, R11, 0x4b, PT ;  /* 0x0000004b0b00780c */ /* 0x000fe20003f04270 */
[----:B------:R-:W-:Y:S01]  /*4ca0*/  BSSY.RECONVERGENT B4, `(.L_x_229) ;  /* 0x000006a000047945 */ /* 0x000fe20003800200 */
[----:B------:R-:W-:-:S11]  /*4cb0*/  IMAD.MOV.U32 R9, RZ, RZ, RZ ;  /* 0x000000ffff097224 */ /* 0x000fd600078e00ff */
        /* <DEDUP_REMOVED lines=13> */
.L_x_234:
[----:B------:R-:W-:Y:S01]  /*4d90*/  IMAD.MOV.U32 R9, RZ, RZ, 0x12 ;  /* 0x00000012ff097424 */ /* 0x000fe200078e00ff */
[----:B------:R-:W-:Y:S06]  /*4da0*/  BRA `(.L_x_236) ;  /* 0x0000000400647947 */ /* 0x000fec0003800000 */
.L_x_233:
[----:B------:R-:W-:Y:S01]  /*4db0*/  IMAD.MOV.U32 R9, RZ, RZ, 0x11 ;  /* 0x00000011ff097424 */ /* 0x000fe200078e00ff */
[----:B------:R-:W-:Y:S06]  /*4dc0*/  BRA `(.L_x_236) ;  /* 0x00000004005c7947 */ /* 0x000fec0003800000 */
.L_x_232:
        /* <DEDUP_REMOVED lines=8> */
.L_x_238:
[----:B------:R-:W-:Y:S01]  /*4e50*/  IMAD.MOV.U32 R9, RZ, RZ, 0x10 ;  /* 0x00000010ff097424 */ /* 0x000fe200078e00ff */
[----:B------:R-:W-:Y:S06]  /*4e60*/  BRA `(.L_x_236) ;  /* 0x0000000400347947 */ /* 0x000fec0003800000 */
.L_x_237:
[----:B------:R-:W-:Y:S01]  /*4e70*/  IMAD.MOV.U32 R9, RZ, RZ, 0xf ;  /* 0x0000000fff097424 */ /* 0x000fe200078e00ff */
[----:B------:R-:W-:Y:S06]  /*4e80*/  BRA `(.L_x_236) ;  /* 0x00000004002c7947 */ /* 0x000fec0003800000 */
.L_x_231:
        /* <DEDUP_REMOVED lines=10> */
.L_x_241:
[----:B------:R-:W-:Y:S01]  /*4f30*/  IMAD.MOV.U32 R9, RZ, RZ, 0x5 ;  /* 0x00000005ff097424 */ /* 0x000fe200078e00ff */
[----:B------:R-:W-:Y:S06]  /*4f40*/  BRA `(.L_x_236) ;  /* 0x0000000000fc7947 */ /* 0x000fec0003800000 */
.L_x_240:
[----:B------:R-:W-:Y:S01]  /*4f50*/  IMAD.MOV.U32 R9, RZ, RZ, 0xe ;  /* 0x0000000eff097424 */ /* 0x000fe200078e00ff */
[----:B------:R-:W-:Y:S06]  /*4f60*/  BRA `(.L_x_236) ;  /* 0x0000000000f47947 */ /* 0x000fec0003800000 */
.L_x_239:
        /* <DEDUP_REMOVED lines=8> */
.L_x_243:
[----:B------:R-:W-:Y:S01]  /*4ff0*/  IMAD.MOV.U32 R9, RZ, RZ, 0xc ;  /* 0x0000000cff097424 */ /* 0x000fe200078e00ff */
[----:B------:R-:W-:Y:S06]  /*5000*/  BRA `(.L_x_236) ;  /* 0x0000000000cc7947 */ /* 0x000fec0003800000 */
.L_x_242:
[----:B------:R-:W-:Y:S01]  /*5010*/  IMAD.MOV.U32 R9, RZ, RZ, 0xa ;  /* 0x0000000aff097424 */ /* 0x000fe200078e00ff */
[----:B------:R-:W-:Y:S06]  /*5020*/  BRA `(.L_x_236) ;  /* 0x0000000000c47947 */ /* 0x000fec0003800000 */
.L_x_230:
        /* <DEDUP_REMOVED lines=12> */
.L_x_247:
[----:B------:R-:W-:Y:S01]  /*50f0*/  IMAD.MOV.U32 R9, RZ, RZ, 0x9 ;  /* 0x00000009ff097424 */ /* 0x000fe200078e00ff */
[----:B------:R-:W-:Y:S06]  /*5100*/  BRA `(.L_x_236) ;  /* 0x00000000008c7947 */ /* 0x000fec0003800000 */
.L_x_246:
[----:B------:R-:W-:Y:S01]  /*5110*/  IMAD.MOV.U32 R9, RZ, RZ, 0x8 ;  /* 0x00000008ff097424 */ /* 0x000fe200078e00ff */
[----:B------:R-:W-:Y:S06]  /*5120*/  BRA `(.L_x_236) ;  /* 0x0000000000847947 */ /* 0x000fec0003800000 */
.L_x_245:
        /* <DEDUP_REMOVED lines=8> */
.L_x_249:
[----:B------:R-:W-:Y:S01]  /*51b0*/  IMAD.MOV.U32 R9, RZ, RZ, 0xd ;  /* 0x0000000dff097424 */ /* 0x000fe200078e00ff */
[----:B------:R-:W-:Y:S06]  /*51c0*/  BRA `(.L_x_236) ;  /* 0x00000000005c7947 */ /* 0x000fec0003800000 */
.L_x_248:
[----:B------:R-:W-:Y:S01]  /*51d0*/  IMAD.MOV.U32 R9, RZ, RZ, 0x6 ;  /* 0x00000006ff097424 */ /* 0x000fe200078e00ff */
[----:B------:R-:W-:Y:S06]  /*51e0*/  BRA `(.L_x_236) ;  /* 0x0000000000547947 */ /* 0x000fec0003800000 */
.L_x_244:
        /* <DEDUP_REMOVED lines=10> */
.L_x_252:
[----:B------:R-:W-:Y:S01]  /*5290*/  IMAD.MOV.U32 R9, RZ, RZ, 0x4 ;  /* 0x00000004ff097424 */ /* 0x000fe200078e00ff */
[----:B------:R-:W-:Y:S06]  /*52a0*/  BRA `(.L_x_236) ;  /* 0x0000000000247947 */ /* 0x000fec0003800000 */
.L_x_251:
[----:B------:R-:W-:Y:S01]  /*52b0*/  IMAD.MOV.U32 R9, RZ, RZ, 0x14 ;  /* 0x00000014ff097424 */ /* 0x000fe200078e00ff */
[----:B------:R-:W-:Y:S06]  /*52c0*/  BRA `(.L_x_236) ;  /* 0x00000000001c7947 */ /* 0x000fec0003800000 */
.L_x_250:
[----:B------:R-:W-:-:S13]  /*52d0*/  ISETP.NE.AND P0, PT, R11, 0x2a, PT ;  /* 0x0000002a0b00780c */ /* 0x000fda0003f05270 */
[----:B------:R-:W-:Y:S05]  /*52e0*/  @!P0 BRA `(.L_x_253) ;  /* 0x0000000000108947 */ /* 0x000fea0003800000 */
[----:B------:R-:W-:-:S13]  /*52f0*/  ISETP.NE.AND P0, PT, R11, 0x41, PT ;  /* 0x000000410b00780c */ /* 0x000fda0003f05270 */
[----:B------:R-:W-:Y:S05]  /*5300*/  @!P0 BRA `(.L_x_236) ;  /* 0x00000000000c8947 */ /* 0x000fea0003800000 */
.L_x_235:
[----:B------:R-:W-:Y:S01]  /*5310*/  IMAD.MOV.U32 R9, RZ, RZ, 0x16 ;  /* 0x00000016ff097424 */ /* 0x000fe200078e00ff */
[----:B------:R-:W-:Y:S06]  /*5320*/  BRA `(.L_x_236) ;  /* 0x0000000000047947 */ /* 0x000fec0003800000 */
.L_x_253:
[----:B------:R-:W-:-:S07]  /*5330*/  IMAD.MOV.U32 R9, RZ, RZ, 0x17 ;  /* 0x00000017ff097424 */ /* 0x000fce00078e00ff */
.L_x_236:
[----:B------:R-:W-:Y:S05]  /*5340*/  BSYNC.RECONVERGENT B4 ;  /* 0x0000000000047941 */ /* 0x000fea0003800200 */
.L_x_229:
        /* <DEDUP_REMOVED lines=16> */
.L_x_259:
[----:B------:R-:W-:Y:S01]  /*5450*/  IMAD.MOV.U32 R6, RZ, RZ, 0x1b0 ;  /* 0x000001b0ff067424 */ /* 0x000fe200078e00ff */
[----:B------:R-:W-:Y:S06]  /*5460*/  BRA `(.L_x_261) ;  /* 0x0000000400647947 */ /* 0x000fec0003800000 */
.L_x_258:
[----:B------:R-:W-:Y:S01]  /*5470*/  IMAD.MOV.U32 R6, RZ, RZ, 0x198 ;  /* 0x00000198ff067424 */ /* 0x000fe200078e00ff */
[----:B------:R-:W-:Y:S06]  /*5480*/  BRA `(.L_x_261) ;  /* 0x00000004005c7947 */ /* 0x000fec0003800000 */
.L_x_257:
        /* <DEDUP_REMOVED lines=8> */
.L_x_263:
[----:B------:R-:W-:Y:S01]  /*5510*/  IMAD.MOV.U32 R6, RZ, RZ, 0x180 ;  /* 0x00000180ff067424 */ /* 0x000fe200078e00ff */
[----:B------:R-:W-:Y:S06]  /*5520*/  BRA `(.L_x_261) ;  /* 0x0000000400347947 */ /* 0x000fec0003800000 */
.L_x_262:
[----:B------:R-:W-:Y:S01]  /*5530*/  IMAD.MOV.U32 R6, RZ, RZ, 0x168 ;  /* 0x00000168ff067424 */ /* 0x000fe200078e00ff */
[----:B------:R-:W-:Y:S06]  /*5540*/  BRA `(.L_x_261) ;  /* 0x00000004002c7947 */ /* 0x000fec0003800000 */
.L_x_256:
        /* <DEDUP_REMOVED lines=10> */
.L_x_266:
[----:B------:R-:W-:Y:S01]  /*55f0*/  IMAD.MOV.U32 R6, RZ, RZ, 0x78 ;  /* 0x00000078ff067424 */ /* 0x000fe200078e00ff */
[----:B------:R-:W-:Y:S06]  /*5600*/  BRA `(.L_x_261) ;  /* 0x0000000000fc7947 */ /* 0x000fec0003800000 */
.L_x_265:
[----:B------:R-:W-:Y:S01]  /*5610*/  IMAD.MOV.U32 R6, RZ, RZ, 0x150 ;  /* 0x00000150ff067424 */ /* 0x000fe200078e00ff */
[----:B------:R-:W-:Y:S06]  /*5620*/  BRA `(.L_x_261) ;  /* 0x0000000000f47947 */ /* 0x000fec0003800000 */
.L_x_264:
        /* <DEDUP_REMOVED lines=8> */
.L_x_268:
[----:B------:R-:W-:Y:S01]  /*56b0*/  IMAD.MOV.U32 R6, RZ, RZ, 0x120 ;  /* 0x00000120ff067424 */ /* 0x000fe200078e00ff */
[----:B------:R-:W-:Y:S06]  /*56c0*/  BRA `(.L_x_261) ;  /* 0x0000000000cc7947 */ /* 0x000fec0003800000 */
.L_x_267:
[----:B------:R-:W-:Y:S01]  /*56d0*/  IMAD.MOV.U32 R6, RZ, RZ, 0xf0 ;  /* 0x000000f0ff067424 */ /* 0x000fe200078e00ff */
[----:B------:R-:W-:Y:S06]  /*56e0*/  BRA `(.L_x_261) ;  /* 0x0000000000c47947 */ /* 0x000fec0003800000 */
.L_x_255:
        /* <DEDUP_REMOVED lines=12> */
.L_x_272:
[----:B------:R-:W-:Y:S01]  /*57b0*/  IMAD.MOV.U32 R6, RZ, RZ, 0xd8 ;  /* 0x000000d8ff067424 */ /* 0x000fe200078e00ff */
[----:B------:R-:W-:Y:S06]  /*57c0*/  BRA `(.L_x_261) ;  /* 0x00000000008c7947 */ /* 0x000fec0003800000 */
.L_x_271:
[----:B------:R-:W-:Y:S01]  /*57d0*/  IMAD.MOV.U32 R6, RZ, RZ, 0xc0 ;  /* 0x000000c0ff067424 */ /* 0x000fe200078e00ff */
[----:B------:R-:W-:Y:S06]  /*57e0*/  BRA `(.L_x_261) ;  /* 0x0000000000847947 */ /* 0x000fec0003800000 */
.L_x_270:
        /* <DEDUP_REMOVED lines=8> */
.L_x_274:
[----:B------:R-:W-:Y:S01]  /*5870*/  IMAD.MOV.U32 R6, RZ, RZ, 0x138 ;  /* 0x00000138ff067424 */ /* 0x000fe200078e00ff */
[----:B------:R-:W-:Y:S06]  /*5880*/  BRA `(.L_x_261) ;  /* 0x00000000005c7947 */ /* 0x000fec0003800000 */
.L_x_273:
[----:B------:R-:W-:Y:S01]  /*5890*/  IMAD.MOV.U32 R6, RZ, RZ, 0x90 ;  /* 0x00000090ff067424 */ /* 0x000fe200078e00ff */
[----:B------:R-:W-:Y:S06]  /*58a0*/  BRA `(.L_x_261) ;  /* 0x0000000000547947 */ /* 0x000fec0003800000 */
.L_x_269:
        /* <DEDUP_REMOVED lines=10> */
.L_x_277:
[----:B------:R-:W-:Y:S01]  /*5950*/  IMAD.MOV.U32 R6, RZ, RZ, 0x60 ;  /* 0x00000060ff067424 */ /* 0x000fe200078e00ff */
[----:B------:R-:W-:Y:S06]  /*5960*/  BRA `(.L_x_261) ;  /* 0x0000000000247947 */ /* 0x000fec0003800000 */
.L_x_276:
[----:B------:R-:W-:Y:S01]  /*5970*/  IMAD.MOV.U32 R6, RZ, RZ, 0x1e0 ;  /* 0x000001e0ff067424 */ /* 0x000fe200078e00ff */
[----:B------:R-:W-:Y:S06]  /*5980*/  BRA `(.L_x_261) ;  /* 0x00000000001c7947 */ /* 0x000fec0003800000 */
.L_x_275:
[----:B------:R-:W-:-:S13]  /*5990*/  ISETP.NE.AND P0, PT, R8, 0x2a, PT ;  /* 0x0000002a0800780c */ /* 0x000fda0003f05270 */
[----:B------:R-:W-:Y:S05]  /*59a0*/  @!P0 BRA `(.L_x_278) ;  /* 0x0000000000108947 */ /* 0x000fea0003800000 */
[----:B------:R-:W-:-:S13]  /*59b0*/  ISETP.NE.AND P0, PT, R8, 0x41, PT ;  /* 0x000000410800780c */ /* 0x000fda0003f05270 */
[----:B------:R-:W-:Y:S05]  /*59c0*/  @!P0 BRA `(.L_x_261) ;  /* 0x00000000000c8947 */ /* 0x000fea0003800000 */
.L_x_260:
[----:B------:R-:W-:Y:S01]  /*59d0*/  IMAD.MOV.U32 R6, RZ, RZ, 0x210 ;  /* 0x00000210ff067424 */ /* 0x000fe200078e00ff */
[----:B------:R-:W-:Y:S06]  /*59e0*/  BRA `(.L_x_261) ;  /* 0x0000000000047947 */ /* 0x000fec0003800000 */
.L_x_278:
[----:B------:R-:W-:-:S07]  /*59f0*/  IMAD.MOV.U32 R6, RZ, RZ, 0x228 ;  /* 0x00000228ff067424 */ /* 0x000fce00078e00ff */
.L_x_261:
[----:B------:R-:W-:Y:S05]  /*5a00*/  BSYNC.RECONVERGENT B4 ;  /* 0x0000000000047941 */ /* 0x000fea0003800200 */
.L_x_254:
[----:B------:R-:W-:-:S04]  /*5a10*/  IMAD.IADD R6, R9, 0x1, R6 ;  /* 0x0000000109067824 */ /* 0x000fc800078e0206 */
[----:B------:R-:W-:-:S06]  /*5a20*/  IMAD.SHL.U32 R6, R6, 0x4, RZ ;  /* 0x0000000406067824 */ /* 0x000fcc00078e00ff */
[----:B------:R-:W0:Y:S02]  /*5a30*/  LDC R6, c[0x3][R6+0x40] ;  /* 0x00c0100006067b82 */ /* 0x000e240000000800 */
[----:B0-----:R-:W-:-:S13]  /*5a40*/  FSETP.GT.AND P0, PT, R6, RZ, PT ;  /* 0x000000ff0600720b */ /* 0x001fda0003f04000 */
[----:B------:R-:W-:-:S07]  /*5a50*/  @!P0 VIADD R5, R5, 0x1 ;  /* 0x0000000105058836 */ /* 0x000fce0000000000 */
.L_x_228:
[----:B------:R-:W-:Y:S05]  /*5a60*/  BSYNC.RECONVERGENT B1 ;  /* 0x0000000000017941 */ /* 0x000fea0003800200 */
.L_x_227:
[----:B------:R-:W-:Y:S01]  /*5a70*/  VIADD R9, R7, 0x1 ;  /* 0x0000000107097836 */ /* 0x000fe20000000000 */
[----:B------:R-:W-:-:S04]  /*5a80*/  ISETP.LT.AND P1, PT, R5, 0x4, PT ;  /* 0x000000040500780c */ /* 0x000fc80003f21270 */
[----:B------:R-:W-:-:S04]  /*5a90*/  ISETP.GE.U32.AND P0, PT, R9, R4, PT ;  /* 0x000000040900720c */ /* 0x000fc80003f06070 */
[----:B------:R-:W-:Y:S01]  /*5aa0*/  ISETP.LT.U32.AND P0, PT, R7, 0x1d, !P0 ;  /* 0x0000001d0700780c */ /* 0x000fe20004701070 */
[----:B------:R-:W-:-:S12]  /*5ab0*/  IMAD.MOV.U32 R7, RZ, RZ, R9 ;  /* 0x000000ffff077224 */ /* 0x000fd800078e0009 */
[----:B------:R-:W-:Y:S05]  /*5ac0*/  @P0 BRA P1, `(.L_x_279) ;  /* 0xfffffff0001c0947 */ /* 0x000fea000083ffff */
.L_x_224:
[----:B------:R-:W-:Y:S05]  /*5ad0*/  BSYNC.RECONVERGENT B0 ;  /* 0x0000000000007941 */ /* 0x000fea0003800200 */
.L_x_223:
[----:B------:R-:W2:Y:S01]  /*5ae0*/  LDG.E.U16 R4, desc[UR6][R2.64+0xc8] ;  /* 0x0000c80602047981 */ /* 0x000ea2000c1e1500 */
[----:B------:R-:W-:Y:S01]  /*5af0*/  VIADD R38, R12, 0x8 ;  /* 0x000000080c267836 */ /* 0x000fe20000000000 */
[----:B------:R-:W-:Y:S01]  /*5b00*/  BSSY.RECONVERGENT B0, `(.L_x_280) ;  /* 0x00000fb000007945 */ /* 0x000fe20003800200 */
[----:B------:R-:W-:Y:S02]  /*5b10*/  VIADD R9, R25, 0x8 ;  /* 0x0000000819097836 */ /* 0x000fe40000000000 */
[----:B------:R-:W-:Y:S01]  /*5b20*/  IMAD.MOV.U32 R10, RZ, RZ, RZ ;  /* 0x000000ffff0a7224 */ /* 0x000fe200078e00ff */
[----:B------:R-:W-:Y:S01]  /*5b30*/  ISETP.GE.U32.AND P0, PT, R38, R31, PT ;  /* 0x0000001f2600720c */ /* 0x000fe20003f06070 */
[----:B------:R-:W-:-:S03]  /*5b40*/  IMAD.MOV.U32 R6, RZ, RZ, 0x8 ;  /* 0x00000008ff067424 */ /* 0x000fc600078e00ff */
[----:B--2---:R-:W-:-:S13]  /*5b50*/  ISETP.GE.U32.OR P0, PT, R9, R4, P0 ;  /* 0x000000040900720c */ /* 0x004fda0000706470 */
[----:B------:R-:W-:Y:S05]  /*5b60*/  @P0 BRA `(.L_x_281) ;  /* 0x0000000c00d00947 */ /* 0x000fea0003800000 */
[----:B------:R-:W-:Y:S02]  /*5b70*/  IMAD.MOV.U32 R6, RZ, RZ, 0x8 ;  /* 0x00000008ff067424 */ /* 0x000fe400078e00ff */
[----:B------:R-:W-:-:S07]  /*5b80*/  IMAD.MOV.U32 R10, RZ, RZ, RZ ;  /* 0x000000ffff0a7224 */ /* 0x000fce00078e00ff */
.L_x_334:
[----:B------:R-:W-:-:S13]  /*5b90*/  ISETP.GE.U32.AND P0, PT, R9, R4, PT ;  /* 0x000000040900720c */ /* 0x000fda0003f06070 */
[----:B------:R-:W-:Y:S05]  /*5ba0*/  @P0 BRA `(.L_x_281) ;  /* 0x0000000c00c00947 */ /* 0x000fea0003800000 */
[----:B------:R-:W-:Y:S02]  /*5bb0*/  IADD3 R8, P0, PT, R2, R9, RZ ;  /* 0x0000000902087210 */ /* 0x000fe40007f1e0ff */
[----:B------:R-:W-:-:S03]  /*5bc0*/  IADD3 R38, P1, PT, R38, R36, RZ ;  /* 0x0000002426267210 */ /* 0x000fc60007f3e0ff */
[----:B------:R-:W-:Y:S02]  /*5bd0*/  IMAD.X R9, RZ, RZ, R3, P0 ;  /* 0x000000ffff097224 */ /* 0x000fe400000e0603 */
[----:B------:R-:W-:-:S03]  /*5be0*/  IMAD.X R39, RZ, RZ, R29, P1 ;  /* 0x000000ffff277224 */ /* 0x000fc600008e061d */
        /* <DEDUP_REMOVED lines=21> */
.L_x_289:
[----:B------:R-:W-:Y:S01]  /*5d40*/  IMAD.MOV.U32 R9, RZ, RZ, 0x12 ;  /* 0x00000012ff097424 */ /* 0x000fe200078e00ff */
[----:B------:R-:W-:Y:S06]  /*5d50*/  BRA `(.L_x_291) ;  /* 0x0000000400647947 */ /* 0x000fec0003800000 */
.L_x_288:
[----:B------:R-:W-:Y:S01]  /*5d60*/  IMAD.MOV.U32 R9, RZ, RZ, 0x11 ;  /* 0x00000011ff097424 */ /* 0x000fe200078e00ff */
[----:B------:R-:W-:Y:S06]  /*5d70*/  BRA `(.L_x_291) ;  /* 0x00000004005c7947 */ /* 0x000fec0003800000 */
.L_x_287:
        /* <DEDUP_REMOVED lines=8> */
.L_x_293:
[----:B------:R-:W-:Y:S01]  /*5e00*/  IMAD.MOV.U32 R9, RZ, RZ, 0x10 ;  /* 0x00000010ff097424 */ /* 0x000fe200078e00ff */
[----:B------:R-:W-:Y:S06]  /*5e10*/  BRA `(.L_x_291) ;  /* 0x0000000400347947 */ /* 0x000fec0003800000 */
.L_x_292:
[----:B------:R-:W-:Y:S01]  /*5e20*/  IMAD.MOV.U32 R9, RZ, RZ, 0xf ;  /* 0x0000000fff097424 */ /* 0x000fe200078e00ff */
[----:B------:R-:W-:Y:S06]  /*5e30*/  BRA `(.L_x_291) ;  /* 0x00000004002c7947 */ /* 0x000fec0003800000 */
.L_x_286:
        /* <DEDUP_REMOVED lines=10> */
.L_x_296:
[----:B------:R-:W-:Y:S01]  /*5ee0*/  IMAD.MOV.U32 R9, RZ, RZ, 0x5 ;  /* 0x00000005ff097424 */ /* 0x000fe200078e00ff */
[----:B------:R-:W-:Y:S06]  /*5ef0*/  BRA `(.L_x_291) ;  /* 0x0000000000fc7947 */ /* 0x000fec0003800000 */
.L_x_295:
[----:B------:R-:W-:Y:S01]  /*5f00*/  IMAD.MOV.U32 R9, RZ, RZ, 0xe ;  /* 0x0000000eff097424 */ /* 0x000fe200078e00ff */
[----:B------:R-:W-:Y:S06]  /*5f10*/  BRA `(.L_x_291) ;  /* 0x0000000000f47947 */ /* 0x000fec0003800000 */
.L_x_294:
        /* <DEDUP_REMOVED lines=8> */
.L_x_298:
[----:B------:R-:W-:Y:S01]  /*5fa0*/  IMAD.MOV.U32 R9, RZ, RZ, 0xc ;  /* 0x0000000cff097424 */ /* 0x000fe200078e00ff */
[----:B------:R-:W-:Y:S06]  /*5fb0*/  BRA `(.L_x_291) ;  /* 0x0000000000cc7947 */ /* 0x000fec0003800000 */
.L_x_297:
[----:B------:R-:W-:Y:S01]  /*5fc0*/  IMAD.MOV.U32 R9, RZ, RZ, 0xa ;  /* 0x0000000aff097424 */ /* 0x000fe200078e00ff */
[----:B------:R-:W-:Y:S06]  /*5fd0*/  BRA `(.L_x_291) ;  /* 0x0000000000c47947 */ /* 0x000fec0003800000 */
.L_x_285:
        /* <DEDUP_REMOVED lines=12> */
.L_x_302:
[----:B------:R-:W-:Y:S01]  /*60a0*/  IMAD.MOV.U32 R9, RZ, RZ, 0x9 ;  /* 0x00000009ff097424 */ /* 0x000fe200078e00ff */
[----:B------:R-:W-:Y:S06]  /*60b0*/  BRA `(.L_x_291) ;  /* 0x00000000008c7947 */ /* 0x000fec0003800000 */
.L_x_301:
[----:B------:R-:W-:Y:S01]  /*60c0*/  IMAD.MOV.U32 R9, RZ, RZ, 0x8 ;  /* 0x00000008ff097424 */ /* 0x000fe200078e00ff */
[----:B------:R-:W-:Y:S06]  /*60d0*/  BRA `(.L_x_291) ;  /* 0x0000000000847947 */ /* 0x000fec0003800000 */
.L_x_300:
        /* <DEDUP_REMOVED lines=8> */
.L_x_304:
[----:B------:R-:W-:Y:S01]  /*6160*/  IMAD.MOV.U32 R9, RZ, RZ, 0xd ;  /* 0x0000000dff097424 */ /* 0x000fe200078e00ff */
[----:B------:R-:W-:Y:S06]  /*6170*/  BRA `(.L_x_291) ;  /* 0x00000000005c7947 */ /* 0x000fec0003800000 */
.L_x_303:
[----:B------:R-:W-:Y:S01]  /*6180*/  IMAD.MOV.U32 R9, RZ, RZ, 0x6 ;  /* 0x00000006ff097424 */ /* 0x000fe200078e00ff */
[----:B------:R-:W-:Y:S06]  /*6190*/  BRA `(.L_x_291) ;  /* 0x0000000000547947 */ /* 0x000fec0003800000 */
.L_x_299:
        /* <DEDUP_REMOVED lines=10> */
.L_x_307:
[----:B------:R-:W-:Y:S01]  /*6240*/  IMAD.MOV.U32 R9, RZ, RZ, 0x4 ;  /* 0x00000004ff097424 */ /* 0x000fe200078e00ff */
[----:B------:R-:W-:Y:S06]  /*6250*/  BRA `(.L_x_291) ;  /* 0x0000000000247947 */ /* 0x000fec0003800000 */
.L_x_306:
[----:B------:R-:W-:Y:S01]  /*6260*/  IMAD.MOV.U32 R9, RZ, RZ, 0x14 ;  /* 0x00000014ff097424 */ /* 0x000fe200078e00ff */
[----:B------:R-:W-:Y:S06]  /*6270*/  BRA `(.L_x_291) ;  /* 0x00000000001c7947 */ /* 0x000fec0003800000 */
.L_x_305:
[----:B------:R-:W-:-:S13]  /*6280*/  ISETP.NE.AND P0, PT, R38, 0x2a, PT ;  /* 0x0000002a2600780c */ /* 0x000fda0003f05270 */
[----:B------:R-:W-:Y:S05]  /*6290*/  @!P0 BRA `(.L_x_308) ;  /* 0x0000000000108947 */ /* 0x000fea0003800000 */
[----:B------:R-:W-:-:S13]  /*62a0*/  ISETP.NE.AND P0, PT, R38, 0x41, PT ;  /* 0x000000412600780c */ /* 0x000fda0003f05270 */
[----:B------:R-:W-:Y:S05]  /*62b0*/  @!P0 BRA `(.L_x_291) ;  /* 0x00000000000c8947 */ /* 0x000fea0003800000 */
.L_x_290:
[----:B------:R-:W-:Y:S01]  /*62c0*/  IMAD.MOV.U32 R9, RZ, RZ, 0x16 ;  /* 0x00000016ff097424 */ /* 0x000fe200078e00ff */
[----:B------:R-:W-:Y:S06]  /*62d0*/  BRA `(.L_x_291) ;  /* 0x0000000000047947 */ /* 0x000fec0003800000 */
.L_x_308:
[----:B------:R-:W-:-:S07]  /*62e0*/  IMAD.MOV.U32 R9, RZ, RZ, 0x17 ;  /* 0x00000017ff097424 */ /* 0x000fce00078e00ff */
.L_x_291:
[----:B------:R-:W-:Y:S05]  /*62f0*/  BSYNC.RECONVERGENT B4 ;  /* 0x0000000000047941 */ /* 0x000fea0003800200 */
.L_x_284:
        /* <DEDUP_REMOVED lines=16> */
.L_x_314:
[----:B------:R-:W-:Y:S01]  /*6400*/  IMAD.MOV.U32 R8, RZ, RZ, 0x1b0 ;  /* 0x000001b0ff087424 */ /* 0x000fe200078e00ff */
[----:B------:R-:W-:Y:S06]  /*6410*/  BRA `(.L_x_316) ;  /* 0x0000000400647947 */ /* 0x000fec0003800000 */
.L_x_313:
[----:B------:R-:W-:Y:S01]  /*6420*/  IMAD.MOV.U32 R8, RZ, RZ, 0x198 ;  /* 0x00000198ff087424 */ /* 0x000fe200078e00ff */
[----:B------:R-:W-:Y:S06]  /*6430*/  BRA `(.L_x_316) ;  /* 0x00000004005c7947 */ /* 0x000fec0003800000 */
.L_x_312:
        /* <DEDUP_REMOVED lines=8> */
.L_x_318:
[----:B------:R-:W-:Y:S01]  /*64c0*/  IMAD.MOV.U32 R8, RZ, RZ, 0x180 ;  /* 0x00000180ff087424 */ /* 0x000fe200078e00ff */
[----:B------:R-:W-:Y:S06]  /*64d0*/  BRA `(.L_x_316) ;  /* 0x0000000400347947 */ /* 0x000fec0003800000 */
.L_x_317:
[----:B------:R-:W-:Y:S01]  /*64e0*/  IMAD.MOV.U32 R8, RZ, RZ, 0x168 ;  /* 0x00000168ff087424 */ /* 0x000fe200078e00ff */
[----:B------:R-:W-:Y:S06]  /*64f0*/  BRA `(.L_x_316) ;  /* 0x00000004002c7947 */ /* 0x000fec0003800000 */
.L_x_311:
        /* <DEDUP_REMOVED lines=10> */
.L_x_321:
[----:B------:R-:W-:Y:S01]  /*65a0*/  IMAD.MOV.U32 R8, RZ, RZ, 0x78 ;  /* 0x00000078ff087424 */ /* 0x000fe200078e00ff */
[----:B------:R-:W-:Y:S06]  /*65b0*/  BRA `(.L_x_316) ;  /* 0x0000000000fc7947 */ /* 0x000fec0003800000 */
.L_x_320:
[----:B------:R-:W-:Y:S01]  /*65c0*/  IMAD.MOV.U32 R8, RZ, RZ, 0x150 ;  /* 0x00000150ff087424 */ /* 0x000fe200078e00ff */
[----:B------:R-:W-:Y:S06]  /*65d0*/  BRA `(.L_x_316) ;  /* 0x0000000000f47947 */ /* 0x000fec0003800000 */
.L_x_319:
        /* <DEDUP_REMOVED lines=8> */
.L_x_323:
[----:B------:R-:W-:Y:S01]  /*6660*/  IMAD.MOV.U32 R8, RZ, RZ, 0x120 ;  /* 0x00000120ff087424 */ /* 0x000fe200078e00ff */
[----:B------:R-:W-:Y:S06]  /*6670*/  BRA `(.L_x_316) ;  /* 0x0000000000cc7947 */ /* 0x000fec0003800000 */
.L_x_322:
[----:B------:R-:W-:Y:S01]  /*6680*/  IMAD.MOV.U32 R8, RZ, RZ, 0xf0 ;  /* 0x000000f0ff087424 */ /* 0x000fe200078e00ff */
[----:B------:R-:W-:Y:S06]  /*6690*/  BRA `(.L_x_316) ;  /* 0x0000000000c47947 */ /* 0x000fec0003800000 */
.L_x_310:
        /* <DEDUP_REMOVED lines=12> */
.L_x_327:
[----:B------:R-:W-:Y:S01]  /*6760*/  IMAD.MOV.U32 R8, RZ, RZ, 0xd8 ;  /* 0x000000d8ff087424 */ /* 0x000fe200078e00ff */
[----:B------:R-:W-:Y:S06]  /*6770*/  BRA `(.L_x_316) ;  /* 0x00000000008c7947 */ /* 0x000fec0003800000 */
.L_x_326:
[----:B------:R-:W-:Y:S01]  /*6780*/  IMAD.MOV.U32 R8, RZ, RZ, 0xc0 ;  /* 0x000000c0ff087424 */ /* 0x000fe200078e00ff */
[----:B------:R-:W-:Y:S06]  /*6790*/  BRA `(.L_x_316) ;  /* 0x0000000000847947 */ /* 0x000fec0003800000 */
.L_x_325:
        /* <DEDUP_REMOVED lines=8> */
.L_x_329:
[----:B------:R-:W-:Y:S01]  /*6820*/  IMAD.MOV.U32 R8, RZ, RZ, 0x138 ;  /* 0x00000138ff087424 */ /* 0x000fe200078e00ff */
[----:B------:R-:W-:Y:S06]  /*6830*/  BRA `(.L_x_316) ;  /* 0x00000000005c7947 */ /* 0x000fec0003800000 */
.L_x_328:
[----:B------:R-:W-:Y:S01]  /*6840*/  IMAD.MOV.U32 R8, RZ, RZ, 0x90 ;  /* 0x00000090ff087424 */ /* 0x000fe200078e00ff */
[----:B------:R-:W-:Y:S06]  /*6850*/  BRA `(.L_x_316) ;  /* 0x0000000000547947 */ /* 0x000fec0003800000 */
.L_x_324:
        /* <DEDUP_REMOVED lines=10> */
.L_x_332:
[----:B------:R-:W-:Y:S01]  /*6900*/  IMAD.MOV.U32 R8, RZ, RZ, 0x60 ;  /* 0x00000060ff087424 */ /* 0x000fe200078e00ff */
[----:B------:R-:W-:Y:S06]  /*6910*/  BRA `(.L_x_316) ;  /* 0x0000000000247947 */ /* 0x000fec0003800000 */
.L_x_331:
[----:B------:R-:W-:Y:S01]  /*6920*/  IMAD.MOV.U32 R8, RZ, RZ, 0x1e0 ;  /* 0x000001e0ff087424 */ /* 0x000fe200078e00ff */
[----:B------:R-:W-:Y:S06]  /*6930*/  BRA `(.L_x_316) ;  /* 0x00000000001c7947 */ /* 0x000fec0003800000 */
.L_x_330:
[----:B------:R-:W-:-:S13]  /*6940*/  ISETP.NE.AND P0, PT, R11, 0x2a, PT ;  /* 0x0000002a0b00780c */ /* 0x000fda0003f05270 */
[----:B------:R-:W-:Y:S05]  /*6950*/  @!P0 BRA `(.L_x_333) ;  /* 0x0000000000108947 */ /* 0x000fea0003800000 */
[----:B------:R-:W-:-:S13]  /*6960*/  ISETP.NE.AND P0, PT, R11, 0x41, PT ;  /* 0x000000410b00780c */ /* 0x000fda0003f05270 */
[----:B------:R-:W-:Y:S05]  /*6970*/  @!P0 BRA `(.L_x_316) ;  /* 0x00000000000c8947 */ /* 0x000fea0003800000 */
.L_x_315:
[----:B------:R-:W-:Y:S01]  /*6980*/  IMAD.MOV.U32 R8, RZ, RZ, 0x210 ;  /* 0x00000210ff087424 */ /* 0x000fe200078e00ff */
[----:B------:R-:W-:Y:S06]  /*6990*/  BRA `(.L_x_316) ;  /* 0x0000000000047947 */ /* 0x000fec0003800000 */
.L_x_333:
[----:B------:R-:W-:-:S07]  /*69a0*/  IMAD.MOV.U32 R8, RZ, RZ, 0x228 ;  /* 0x00000228ff087424 */ /* 0x000fce00078e00ff */
.L_x_316:
[----:B------:R-:W-:Y:S05]  /*69b0*/  BSYNC.RECONVERGENT B4 ;  /* 0x0000000000047941 */ /* 0x000fea0003800200 */
.L_x_309:
[----:B------:R-:W-:-:S04]  /*69c0*/  IMAD.IADD R8, R9, 0x1, R8 ;  /* 0x0000000109087824 */ /* 0x000fc800078e0208 */
[----:B------:R-:W-:-:S06]  /*69d0*/  IMAD.SHL.U32 R8, R8, 0x4, RZ ;  /* 0x0000000408087824 */ /* 0x000fcc00078e00ff */
[----:B------:R-:W0:Y:S02]  /*69e0*/  LDC R8, c[0x3][R8+0x40] ;  /* 0x00c0100008087b82 */ /* 0x000e240000000800 */
[----:B0-----:R-:W-:-:S13]  /*69f0*/  FSETP.GT.AND P0, PT, R8, RZ, PT ;  /* 0x000000ff0800720b */ /* 0x001fda0003f04000 */
[----:B------:R-:W-:-:S07]  /*6a00*/  @!P0 VIADD R10, R10, 0x1 ;  /* 0x000000010a0a8836 */ /* 0x000fce0000000000 */
.L_x_283:
[----:B------:R-:W-:Y:S05]  /*6a10*/  BSYNC.RECONVERGENT B1 ;  /* 0x0000000000017941 */ /* 0x000fea0003800200 */
.L_x_282:
[----:B------:R-:W-:Y:S01]  /*6a20*/  VIADD R8, R6, 0x1 ;  /* 0x0000000106087836 */ /* 0x000fe20000000000 */
[----:B------:R-:W-:-:S03]  /*6a30*/  ISETP.LT.AND P1, PT, R10, 0x4, PT ;  /* 0x000000040a00780c */ /* 0x000fc60003f21270 */
[----:B------:R-:W-:Y:S02]  /*6a40*/  IMAD.IADD R38, R8, 0x1, R12 ;  /* 0x0000000108267824 */ /* 0x000fe400078e020c */
[----:B------:R-:W-:-:S03]  /*6a50*/  IMAD.IADD R9, R25, 0x1, R8 ;  /* 0x0000000119097824 */ /* 0x000fc600078e0208 */
[----:B------:R-:W-:-:S04]  /*6a60*/  ISETP.GE.U32.AND P0, PT, R38, R31, PT ;  /* 0x0000001f2600720c */ /* 0x000fc80003f06070 */
[----:B------:R-:W-:-:S04]  /*6a70*/  ISETP.LT.U32.AND P0, PT, R9, R4, !P0 ;  /* 0x000000040900720c */ /* 0x000fc80004701070 */
[----:B------:R-:W-:Y:S01]  /*6a80*/  ISETP.LT.U32.AND P0, PT, R6, 0x1d, P0 ;  /* 0x0000001d0600780c */ /* 0x000fe20000701070 */
[----:B------:R-:W-:-:S12]  /*6a90*/  IMAD.MOV.U32 R6, RZ, RZ, R8 ;  /* 0x000000ffff067224 */ /* 0x000fd800078e0008 */
[----:B------:R-:W-:Y:S05]  /*6aa0*/  @P0 BRA P1, `(.L_x_334) ;  /* 0xfffffff000380947 */ /* 0x000fea000083ffff */
.L_x_281:
[----:B------:R-:W-:Y:S05]  /*6ab0*/  BSYNC.RECONVERGENT B0 ;  /* 0x0000000000007941 */ /* 0x000fea0003800200 */
.L_x_280:
[--C-:B------:R-:W-:Y:S02]  /*6ac0*/  IMAD.IADD R6, R6, 0x1, R7.reuse ;  /* 0x0000000106067824 */ /* 0x100fe400078e0207 */
[--C-:B------:R-:W-:Y:S02]  /*6ad0*/  IMAD.IADD R25, R25, 0x1, -R7.reuse ;  /* 0x0000000119197824 */ /* 0x100fe400078e0a07 */
[----:B------:R-:W-:Y:S01]  /*6ae0*/  IMAD.IADD R7, R12, 0x1, -R7 ;  /* 0x000000010c077824 */ /* 0x000fe200078e0a07 */
[----:B------:R-:W-:-:S13]  /*6af0*/  ISETP.GE.U32.AND P0, PT, R6, 0xc, PT ;  /* 0x0000000c0600780c */ /* 0x000fda0003f06070 */
[----:B------:R-:W-:Y:S05]  /*6b00*/  @!P0 BRA `(.L_x_218) ;  /* 0x0000003400d08947 */ /* 0x000fea0003800000 */
[----:B------:R-:W0:Y:S01]  /*6b10*/  LDC.64 R12, c[0x0][0x398] ;  /* 0x0000e600ff0c7b82 */ /* 0x000e220000000a00 */
[----:B------:R-:W2:Y:S04]  /*6b20*/  LDG.E.U8 R24, desc[UR6][R2.64+0xca] ;  /* 0x0000ca0602187981 */ /* 0x000ea8000c1e1100 */
[----:B0-----:R-:W3:Y:S04]  /*6b30*/  LDG.E.64 R8, desc[UR6][R12.64+0x38] ;  /* 0x000038060c087981 */ /* 0x001ee8000c1e1b00 */
[----:B------:R-:W4:Y:S01]  /*6b40*/  LDG.E.64 R20, desc[UR6][R12.64+0x40] ;  /* 0x000040060c147981 */ /* 0x000f22000c1e1b00 */
[----:B------:R-:W-:Y:S01]  /*6b50*/  I2FP.F32.U32 R30, R6 ;  /* 0x00000006001e7245 */ /* 0x000fe20000201000 */
[----:B---3--:R-:W-:-:S05]  /*6b60*/  IMAD.WIDE.U32 R8, R22, 0x4, R8 ;  /* 0x0000000416087825 */ /* 0x008fca00078e0008 */
[----:B------:R0:W3:Y:S01]  /*6b70*/  LDG.E R23, desc[UR6][R8.64] ;  /* 0x0000000608177981 */ /* 0x0000e2000c1e1900 */
[----:B----4-:R-:W-:-:S06]  /*6b80*/  IMAD.WIDE.U32 R20, R22, 0x4, R20 ;  /* 0x0000000416147825 */ /* 0x010fcc00078e0014 */
[----:B------:R1:W4:Y:S01]  /*6b90*/  LDG.E R20, desc[UR6][R20.64] ;  /* 0x0000000614147981 */ /* 0x000322000c1e1900 */
[----:B------:R-:W5:Y:S01]  /*6ba0*/  MUFU.RCP R11, R30 ;  /* 0x0000001e000b7308 */ /* 0x000f620000001000 */
[----:B------:R-:W-:Y:S02]  /*6bb0*/  IMAD.IADD R33, R10, 0x1, R5 ;  /* 0x000000010a217824 */ /* 0x000fe400078e0205 */
[----:B------:R-:W-:Y:S03]  /*6bc0*/  STL [R1+0x3210], R0 ;  /* 0x0032100001007387 */ /* 0x000fe60000100800 */
[----:B------:R-:W-:Y:S01]  /*6bd0*/  I2FP.F32.S32 R33, R33 ;  /* 0x0000002100217245 */ /* 0x000fe20000201400 */
[----:B------:R-:W-:Y:S04]  /*6be0*/  STL.U16 [R1+0x3228], R6 ;  /* 0x0032280601007387 */ /* 0x000fe80000100400 */
[----:B--2---:R-:W-:Y:S01]  /*6bf0*/  STL.U8 [R1+0x3214], R24 ;  /* 0x0032141801007387 */ /* 0x004fe20000100000 */
[----:B------:R-:W2:Y:S01]  /*6c00*/  FCHK P0, R33, R30 ;  /* 0x0000001e21007302 */ /* 0x000ea20000000000 */
[----:B-----5:R-:W-:-:S04]  /*6c10*/  FFMA R5, -R30, R11, 1 ;  /* 0x3f8000001e057423 */ /* 0x020fc8000000010b */
[----:B0-----:R-:W-:Y:S01]  /*6c20*/  FFMA R8, R11, R5, R11 ;  /* 0x000000050b087223 */ /* 0x001fe2000000000b */
[----:B-1----:R-:W-:-:S03]  /*6c30*/  PRMT R21, R25, 0x5410, R7 ;  /* 0x0000541019157816 */ /* 0x002fc60000000007 */
[----:B------:R-:W-:Y:S01]  /*6c40*/  FFMA R5, R33, R8, RZ ;  /* 0x0000000821057223 */ /* 0x000fe200000000ff */
[----:B------:R-:W-:Y:S03]  /*6c50*/  BSSY.RECONVERGENT B4, `(.L_x_335) ;  /* 0x000000d000047945 */ /* 0x000fe60003800200 */
[----:B------:R-:W-:Y:S01]  /*6c60*/  FFMA R9, -R30, R5, R33 ;  /* 0x000000051e097223 */ /* 0x000fe20000000121 */
[----:B------:R-:W-:Y:S02]  /*6c70*/  PRMT R34, R25, 0x7610, R34 ;  /* 0x0000761019227816 */ /* 0x000fe40000000022 */
[----:B------:R-:W-:Y:S01]  /*6c80*/  PRMT R19, R6, 0x7610, R19 ;  /* 0x0000761006137816 */ /* 0x000fe20000000013 */
[----:B------:R-:W-:Y:S01]  /*6c90*/  FFMA R5, R8, R9, R5 ;  /* 0x0000000908057223 */ /* 0x000fe20000000005 */
[----:B---3--:R-:W-:Y:S04]  /*6ca0*/  STL.64 [R1+0x3218], R22 ;  /* 0x0032181601007387 */ /* 0x008fe80000100a00 */
[----:B----4-:R0:W-:Y:S02]  /*6cb0*/  STL.64 [R1+0x3220], R20 ;  /* 0x0032201401007387 */ /* 0x0101e40000100a00 */
[----:B0-----:R-:W-:Y:S01]  /*6cc0*/  PRMT R21, R7, 0x7610, R21 ;  /* 0x0000761007157816 */ /* 0x001fe20000000015 */
[----:B--2---:R-:W-:Y:S06]  /*6cd0*/  @!P0 BRA `(.L_x_336) ;  /* 0x0000000000108947 */ /* 0x004fec0003800000 */
[----:B------:R-:W-:Y:S01]  /*6ce0*/  IMAD.MOV.U32 R8, RZ, RZ, R33 ;  /* 0x000000ffff087224 */ /* 0x000fe200078e0021 */
[----:B------:R-:W-:Y:S01]  /*6cf0*/  MOV R10, 0x6d20 ;  /* 0x00006d20000a7802 */ /* 0x000fe20000000f00 */
[----:B------:R-:W-:-:S07]  /*6d00*/  IMAD.MOV.U32 R5, RZ, RZ, R30 ;  /* 0x000000ffff057224 */ /* 0x000fce00078e001e */
[----:B------:R-:W-:Y:S05]  /*6d10*/  CALL.REL.NOINC `($__internal_0_$__cuda_sm3x_div_rn_noftz_f32_slowpath) ;  /* 0x0000035400447944 */ /* 0x000fea0003c00000 */
.L_x_336:
[----:B------:R-:W-:Y:S05]  /*6d20*/  BSYNC.RECONVERGENT B4 ;  /* 0x0000000000047941 */ /* 0x000fea0003800200 */
.L_x_335:
[----:B------:R-:W-:Y:S01]  /*6d30*/  FMUL R33, R33, -4 ;  /* 0xc080000021217820 */ /* 0x000fe20000400000 */
[----:B------:R-:W-:Y:S01]  /*6d40*/  FADD R32, -R5, 1 ;  /* 0x3f80000005207421 */ /* 0x000fe20000000100 */
[--C-:B------:R-:W-:Y:S01]  /*6d50*/  PRMT R8, R21, 0x5410, R38.reuse ;  /* 0x0000541015087816 */ /* 0x100fe20000000026 */
[----:B------:R0:W-:Y:S01]  /*6d60*/  STL [R1+0x323c], RZ ;  /* 0x00323cff01007387 */ /* 0x0001e20000100800 */
[----:B------:R-:W-:Y:S01]  /*6d70*/  FFMA R42, R30, 2, R33 ;  /* 0x400000001e2a7823 */ /* 0x000fe20000000021 */
[----:B------:R-:W-:Y:S01]  /*6d80*/  IMAD R30, R31, 0x3, RZ ;  /* 0x000000031f1e7824 */ /* 0x000fe200078e02ff */
[----:B------:R-:W-:Y:S01]  /*6d90*/  VIMNMX.U32 R10, PT, PT, R6, 0x32, PT ;  /* 0x00000032060a7848 */ /* 0x000fe20003fe0000 */
[----:B------:R0:W-:Y:S01]  /*6da0*/  STL [R1+0x3238], R8 ;  /* 0x0032380801007387 */ /* 0x0001e20000100800 */
[----:B------:R-:W-:Y:S01]  /*6db0*/  BSSY.RECONVERGENT B0, `(.L_x_337) ;  /* 0x000002e000007945 */ /* 0x000fe20003800200 */
[----:B------:R-:W-:Y:S01]  /*6dc0*/  PRMT R27, R27, 0x5410, R38 ;  /* 0x000054101b1b7816 */ /* 0x000fe20000000026 */
[----:B------:R-:W-:Y:S01]  /*6dd0*/  IMAD.MOV.U32 R12, RZ, RZ, RZ ;  /* 0x000000ffff0c7224 */ /* 0x000fe200078e00ff */
[----:B------:R0:W-:Y:S01]  /*6de0*/  STL.64 [R1+0x3240], RZ ;  /* 0x003240ff01007387 */ /* 0x0001e20000100a00 */
[----:B------:R-:W-:-:S02]  /*6df0*/  LOP3.LUT R5, R10, 0x3, RZ, 0xc0, !PT ;  /* 0x000000030a057812 */ /* 0x000fc400078ec0ff */
[----:B------:R-:W-:Y:S01]  /*6e00*/  LOP3.LUT R11, R10, 0x3c, RZ, 0xc0, !PT ;  /* 0x0000003c0a0b7812 */ /* 0x000fe200078ec0ff */
[----:B------:R0:W-:Y:S04]  /*6e10*/  STL.64 [R1+0x3248], RZ ;  /* 0x003248ff01007387 */ /* 0x0001e80000100a00 */
[----:B------:R0:W-:Y:S04]  /*6e20*/  STL.64 [R1+0x3250], RZ ;  /* 0x003250ff01007387 */ /* 0x0001e80000100a00 */
[----:B------:R0:W-:Y:S04]  /*6e30*/  STL.64 [R1+0x3258], RZ ;  /* 0x003258ff01007387 */ /* 0x0001e80000100a00 */
[----:B------:R0:W-:Y:S04]  /*6e40*/  STL.64 [R1+0x3260], RZ ;  /* 0x003260ff01007387 */ /* 0x0001e80000100a00 */
[----:B------:R0:W-:Y:S04]  /*6e50*/  STL.64 [R1+0x3268], RZ ;  /* 0x003268ff01007387 */ /* 0x0001e80000100a00 */
[----:B------:R0:W-:Y:S04]  /*6e60*/  STL.U8 [R1+0x3270], RZ ;  /* 0x003270ff01007387 */ /* 0x0001e80000100000 */
[----:B------:R0:W-:Y:S04]  /*6e70*/  STL [R1+0x3230], R32 ;  /* 0x0032302001007387 */ /* 0x0001e80000100800 */
[----:B------:R0:W-:Y:S04]  /*6e80*/  STL [R1+0x3234], R30 ;  /* 0x0032341e01007387 */ /* 0x0001e80000100800 */
[----:B------:R0:W-:Y:S02]  /*6e90*/  STL [R1+0x322c], R42 ;  /* 0x00322c2a01007387 */ /* 0x0001e40000100800 */
.L_x_338:
[--C-:B------:R-:W-:Y:S02]  /*6ea0*/  IMAD.IADD R13, R25, 0x1, R12.reuse ;  /* 0x00000001190d7824 */ /* 0x100fe400078e020c */
[----:B0-----:R-:W-:Y:S02]  /*6eb0*/  IMAD.MOV.U32 R8, RZ, RZ, 0x58 ;  /* 0x00000058ff087424 */ /* 0x001fe400078e00ff */
[C---:B------:R-:W-:Y:S01]  /*6ec0*/  VIADD R9, R13.reuse, 0x1 ;  /* 0x000000010d097836 */ /* 0x040fe20000000000 */
[CC--:B------:R-:W-:Y:S01]  /*6ed0*/  ISETP.GE.AND P0, PT, R13.reuse, R4.reuse, PT ;  /* 0x000000040d00720c */ /* 0x0c0fe20003f06270 */
[----:B------:R-:W-:Y:S02]  /*6ee0*/  VIADD R15, R13, 0x3 ;  /* 0x000000030d0f7836 */ /* 0x000fe40000000000 */
[----:B------:R-:W-:Y:S01]  /*6ef0*/  IMAD.IADD R14, R1, 0x1, R12 ;  /* 0x00000001010e7824 */ /* 0x000fe200078e020c */
[-C--:B------:R-:W-:Y:S01]  /*6f00*/  ISETP.GE.AND P1, PT, R9, R4.reuse, PT ;  /* 0x000000040900720c */ /* 0x080fe20003f26270 */
[----:B------:R-:W-:Y:S01]  /*6f10*/  VIADD R9, R13, 0x2 ;  /* 0x000000020d097836 */ /* 0x000fe20000000000 */
[----:B------:R-:W-:Y:S01]  /*6f20*/  ISETP.GE.AND P3, PT, R15, R4, PT ;  /* 0x000000040f00720c */ /* 0x000fe20003f66270 */
[----:B------:R-:W-:-:S02]  /*6f30*/  IMAD.MOV.U32 R38, RZ, RZ, 0x58 ;  /* 0x00000058ff267424 */ /* 0x000fc400078e00ff */
[----:B------:R-:W-:Y:S01]  /*6f40*/  IMAD.MOV.U32 R43, RZ, RZ, 0x58 ;  /* 0x00000058ff2b7424 */ /* 0x000fe200078e00ff */
[----:B------:R-:W-:Y:S01]  /*6f50*/  ISETP.GE.AND P2, PT, R9, R4, PT ;  /* 0x000000040900720c */ /* 0x000fe20003f46270 */
[----:B------:R-:W-:-:S06]  /*6f60*/  IMAD.MOV.U32 R15, RZ, RZ, 0x58 ;  /* 0x00000058ff0f7424 */ /* 0x000fcc00078e00ff */
[----:B------:R-:W-:Y:S02]  /*6f70*/  @P1 PRMT R27, R8, 0x7610, R27 ;  /* 0x00007610081b1816 */ /* 0x000fe4000000001b */
[----:B------:R-:W-:Y:S01]  /*6f80*/  IADD3 R8, P4, PT, R2, R13, RZ ;  /* 0x0000000d02087210 */ /* 0x000fe20007f9e0ff */
[----:B------:R1:W-:Y:S03]  /*6f90*/  @P3 STL.U8 [R14+0x3241], R43 ;  /* 0x0032412b0e003387 */ /* 0x0003e60000100000 */
[----:B------:R-:W-:Y:S01]  /*6fa0*/  LEA.HI.X.SX32 R9, R13, R3, 0x1, P4 ;  /* 0x000000030d097211 */ /* 0x000fe200020f0eff */
[----:B------:R1:W-:Y:S04]  /*6fb0*/  @P1 STL.U8 [R14+0x323f], R27 ;  /* 0x00323f1b0e001387 */ /* 0x0003e80000100000 */
[----:B------:R-:W2:Y:S04]  /*6fc0*/  @!P1 LDG.E.U8 R35, desc[UR6][R8.64+0x1] ;  /* 0x0000010608239981 */ /* 0x000ea8000c1e1100 */
[----:B------:R-:W3:Y:S04]  /*6fd0*/  @!P2 LDG.E.U8 R37, desc[UR6][R8.64+0x2] ;  /* 0x000002060825a981 */ /* 0x000ee8000c1e1100 */
[----:B------:R-:W4:Y:S04]  /*6fe0*/  @!P3 LDG.E.U8 R39, desc[UR6][R8.64+0x3] ;  /* 0x000003060827b981 */ /* 0x000f28000c1e1100 */
[----:B------:R-:W5:Y:S01]  /*6ff0*/  @!P0 LDG.E.U8 R33, desc[UR6][R8.64] ;  /* 0x0000000608218981 */ /* 0x000f62000c1e1100 */
[----:B------:R-:W-:-:S03]  /*7000*/  VIADD R12, R12, 0x4 ;  /* 0x000000040c0c7836 */ /* 0x000fc60000000000 */
[----:B------:R1:W-:Y:S04]  /*7010*/  @P2 STL.U8 [R14+0x3240], R38 ;  /* 0x003240260e002387 */ /* 0x0003e80000100000 */
[----:B--2---:R1:W-:Y:S04]  /*7020*/  @!P1 STL.U8 [R14+0x323f], R35 ;  /* 0x00323f230e009387 */ /* 0x0043e80000100000 */
[----:B---3--:R1:W-:Y:S04]  /*7030*/  @!P2 STL.U8 [R14+0x3240], R37 ;  /* 0x003240250e00a387 */ /* 0x0083e80000100000 */
[----:B----4-:R1:W-:Y:S04]  /*7040*/  @!P3 STL.U8 [R14+0x3241], R39 ;  /* 0x003241270e00b387 */ /* 0x0103e80000100000 */
[----:B-----5:R1:W-:Y:S04]  /*7050*/  @!P0 STL.U8 [R14+0x323e], R33 ;  /* 0x00323e210e008387 */ /* 0x0203e80000100000 */
[----:B------:R1:W-:Y:S01]  /*7060*/  @P0 STL.U8 [R14+0x323e], R15 ;  /* 0x00323e0f0e000387 */ /* 0x0003e20000100000 */
[----:B------:R-:W-:-:S13]  /*7070*/  ISETP.NE.AND P0, PT, R12, R11, PT ;  /* 0x0000000b0c00720c */ /* 0x000fda0003f05270 */
[----:B-1----:R-:W-:Y:S05]  /*7080*/  @P0 BRA `(.L_x_338) ;  /* 0xfffffffc00840947 */ /* 0x002fea000383ffff */
[----:B------:R-:W-:Y:S05]  /*7090*/  BSYNC.RECONVERGENT B0 ;  /* 0x0000000000007941 */ /* 0x000fea0003800200 */
.L_x_337:
[----:B------:R-:W-:Y:S01]  /*70a0*/  ISETP.NE.AND P0, PT, R5, RZ, PT ;  /* 0x000000ff0500720c */ /* 0x000fe20003f05270 */
[----:B------:R-:W-:-:S12]  /*70b0*/  BSSY.RECONVERGENT B0, `(.L_x_339) ;  /* 0x000001f000007945 */ /* 0x000fd80003800200 */
[----:B------:R-:W-:Y:S05]  /*70c0*/  @!P0 BRA `(.L_x_340) ;  /* 0x0000000000748947 */ /* 0x000fea0003800000 */
[----:B------:R-:W-:Y:S01]  /*70d0*/  VIADD R11, R13, 0x4 ;  /* 0x000000040d0b7836 */ /* 0x000fe20000000000 */
[----:B------:R-:W-:Y:S01]  /*70e0*/  BSSY.RECONVERGENT B1, `(.L_x_341) ;  /* 0x0000008000017945 */ /* 0x000fe20003800200 */
[----:B------:R-:W-:-:S03]  /*70f0*/  ISETP.NE.AND P1, PT, R5, 0x1, PT ;  /* 0x000000010500780c */ /* 0x000fc60003f25270 */
[----:B------:R-:W-:Y:S01]  /*7100*/  ISETP.GE.AND P0, PT, R11, R4, PT ;  /* 0x000000040b00720c */ /* 0x000fe20003f06270 */
[----:B------:R-:W-:-:S12]  /*7110*/  IMAD.MOV.U32 R11, RZ, RZ, 0x58 ;  /* 0x00000058ff0b7424 */ /* 0x000fd800078e00ff */
[----:B------:R0:W-:Y:S01]  /*7120*/  @P0 STL.U8 [R14+0x3242], R11 ;  /* 0x0032420b0e000387 */ /* 0x0001e20000100000 */
[----:B------:R-:W-:Y:S05]  /*7130*/  @P0 BRA `(.L_x_342) ;  /* 0x0000000000080947 */ /* 0x000fea0003800000 */
[----:B0-----:R-:W2:Y:S04]  /*7140*/  LDG.E.U8 R11, desc[UR6][R8.64+0x4] ;  /* 0x00000406080b7981 */ /* 0x001ea8000c1e1100 */
[----:B--2---:R1:W-:Y:S02]  /*7150*/  STL.U8 [R14+0x3242], R11 ;  /* 0x0032420b0e007387 */ /* 0x0043e40000100000 */
.L_x_342:
[----:B------:R-:W-:Y:S05]  /*7160*/  BSYNC.RECONVERGENT B1 ;  /* 0x0000000000017941 */ /* 0x000fea0003800200 */
.L_x_341:
[----:B------:R-:W-:Y:S05]  /*7170*/  @!P1 BRA `(.L_x_340) ;  /* 0x0000000000489947 */ /* 0x000fea0003800000 */
[----:B01----:R-:W-:Y:S01]  /*7180*/  VIADD R11, R13, 0x5 ;  /* 0x000000050d0b7836 */ /* 0x003fe20000000000 */
[----:B------:R-:W-:Y:S01]  /*7190*/  BSSY.RECONVERGENT B1, `(.L_x_343) ;  /* 0x0000008000017945 */ /* 0x000fe20003800200 */
[----:B------:R-:W-:-:S03]  /*71a0*/  ISETP.NE.AND P1, PT, R5, 0x2, PT ;  /* 0x000000020500780c */ /* 0x000fc60003f25270 */
[----:B------:R-:W-:Y:S01]  /*71b0*/  ISETP.GE.AND P0, PT, R11, R4, PT ;  /* 0x000000040b00720c */ /* 0x000fe20003f06270 */
[----:B------:R-:W-:-:S12]  /*71c0*/  IMAD.MOV.U32 R11, RZ, RZ, 0x58 ;  /* 0x00000058ff0b7424 */ /* 0x000fd800078e00ff */
[----:B------:R0:W-:Y:S01]  /*71d0*/  @P0 STL.U8 [R14+0x3243], R11 ;  /* 0x0032430b0e000387 */ /* 0x0001e20000100000 */
[----:B------:R-:W-:Y:S05]  /*71e0*/  @P0 BRA `(.L_x_344) ;  /* 0x0000000000080947 */ /* 0x000fea0003800000 */
[----:B------:R-:W2:Y:S04]  /*71f0*/  LDG.E.U8 R5, desc[UR6][R8.64+0x5] ;  /* 0x0000050608057981 */ /* 0x000ea8000c1e1100 */
[----:B--2---:R1:W-:Y:S02]  /*7200*/  STL.U8 [R14+0x3243], R5 ;  /* 0x003243050e007387 */ /* 0x0043e40000100000 */
.L_x_344:
[----:B------:R-:W-:Y:S05]  /*7210*/  BSYNC.RECONVERGENT B1 ;  /* 0x0000000000017941 */ /* 0x000fea0003800200 */
.L_x_343:
[----:B------:R-:W-:Y:S05]  /*7220*/  @!P1 BRA `(.L_x_340) ;  /* 0x00000000001c9947 */ /* 0x000fea0003800000 */
[----:B------:R-:W-:Y:S02]  /*7230*/  VIADD R13, R13, 0x6 ;  /* 0x000000060d0d7836 */ /* 0x000fe40000000000 */
[----:B-1----:R-:W-:-:S03]  /*7240*/  IMAD.MOV.U32 R5, RZ, RZ, 0x58 ;  /* 0x00000058ff057424 */ /* 0x002fc600078e00ff */
[----:B------:R-:W-:-:S13]  /*7250*/  ISETP.GE.AND P0, PT, R13, R4, PT ;  /* 0x000000040d00720c */ /* 0x000fda0003f06270 */
[----:B------:R2:W-:Y:S01]  /*7260*/  @P0 STL.U8 [R14+0x3244], R5 ;  /* 0x003244050e000387 */ /* 0x0005e20000100000 */
[----:B------:R-:W-:Y:S05]  /*7270*/  @P0 BRA `(.L_x_340) ;  /* 0x0000000000080947 */ /* 0x000fea0003800000 */
[----:B------:R-:W3:Y:S04]  /*7280*/  LDG.E.U8 R9, desc[UR6][R8.64+0x6] ;  /* 0x0000060608097981 */ /* 0x000ee8000c1e1100 */
[----:B---3--:R3:W-:Y:S02]  /*7290*/  STL.U8 [R14+0x3244], R9 ;  /* 0x003244090e007387 */ /* 0x0087e40000100000 */
.L_x_340:
[----:B------:R-:W-:Y:S05]  /*72a0*/  BSYNC.RECONVERGENT B0 ;  /* 0x0000000000007941 */ /* 0x000fea0003800200 */
.L_x_339:
[----:B------:R-:W4:Y:S01]  /*72b0*/  LDCU.U8 UR4, c[0x0][0x3b4] ;  /* 0x00007680ff0477ac */ /* 0x000f220008000000 */
[----:B------:R-:W-:Y:S01]  /*72c0*/  IMAD.IADD R10, R1, 0x1, R10 ;  /* 0x00000001010a7824 */ /* 0x000fe200078e020a */
[----:B------:R-:W-:Y:S01]  /*72d0*/  ISETP.GT.U32.AND P0, PT, R6, 0x27, PT ;  /* 0x000000270600780c */ /* 0x000fe20003f04070 */
[----:B------:R-:W-:Y:S01]  /*72e0*/  BSSY.RECONVERGENT B4, `(.L_x_345) ;  /* 0x00002c3000047945 */ /* 0x000fe20003800200 */
[----:B------:R-:W-:Y:S02]  /*72f0*/  PRMT R27, RZ, 0x7610, R27 ;  /* 0x00007610ff1b7816 */ /* 0x000fe4000000001b */
[----:B------:R0:W-:Y:S01]  /*7300*/  STL.U8 [R10+0x323e], RZ ;  /* 0x00323eff0a007387 */ /* 0x0001e20000100000 */
[----:B----4-:R-:W-:-:S06]  /*7310*/  UPRMT UR4, UR4, 0x8880, URZ ;  /* 0x0000888004047896 */ /* 0x010fcc00080000ff */
[----:B------:R-:W-:-:S13]  /*7320*/  ISETP.EQ.OR P0, PT, RZ, UR4, P0 ;  /* 0x00000004ff007c0c */ /* 0x000fda0008702670 */
[----:B0-----:R-:W-:Y:S05]  /*7330*/  @P0 BRA `(.L_x_346) ;  /* 0x0000002800f40947 */ /* 0x001fea0003800000 */
[----:B-12---:R-:W-:Y:S02]  /*7340*/  IMAD.MOV R5, RZ, RZ, -R34 ;  /* 0x000000ffff057224 */ /* 0x006fe400078e0a22 */
[----:B------:R-:W-:-:S03]  /*7350*/  IMAD.MOV R6, RZ, RZ, -R21 ;  /* 0x000000ffff067224 */ /* 0x000fc600078e0a15 */
[----:B------:R-:W-:Y:S02]  /*7360*/  PRMT R5, R5, 0x7710, RZ ;  /* 0x0000771005057816 */ /* 0x000fe400000000ff */
[----:B------:R-:W-:-:S03]  /*7370*/  PRMT R6, R6, 0x7710, RZ ;  /* 0x0000771006067816 */ /* 0x000fc600000000ff */
[----:B------:R-:W-:Y:S02]  /*7380*/  IMAD.IADD R4, R4, 0x1, R5 ;  /* 0x0000000104047824 */ /* 0x000fe400078e0205 */
[----:B------:R-:W-:-:S03]  /*7390*/  IMAD.IADD R6, R31, 0x1, R6 ;  /* 0x000000011f067824 */ /* 0x000fc600078e0206 */
[----:B------:R-:W-:Y:S02]  /*73a0*/  PRMT R8, R4, 0x9910, RZ ;  /* 0x0000991004087816 */ /* 0x000fe400000000ff */
[----:B------:R-:W-:Y:S02]  /*73b0*/  PRMT R5, R6, 0x9910, RZ ;  /* 0x0000991006057816 */ /* 0x000fe400000000ff */
[----:B------:R-:W-:-:S04]  /*73c0*/  ISETP.NE.AND P0, PT, R8, RZ, PT ;  /* 0x000000ff0800720c */ /* 0x000fc80003f05270 */
[----:B------:R-:W-:-:S13]  /*73d0*/  ISETP.EQ.OR P0, PT, R5, RZ, !P0 ;  /* 0x000000ff0500720c */ /* 0x000fda0004702670 */
[----:B------:R-:W-:Y:S05]  /*73e0*/  @P0 BRA `(.L_x_346) ;  /* 0x0000002800c80947 */ /* 0x000fea0003800000 */
[----:B------:R-:W-:Y:S01]  /*73f0*/  ISETP.NE.U32.AND P0, PT, R40, RZ, PT ;  /* 0x000000ff2800720c */ /* 0x000fe20003f05070 */
[----:B------:R-:W-:Y:S01]  /*7400*/  IMAD.MOV.U32 R38, RZ, RZ, RZ ;  /* 0x000000ffff267224 */ /* 0x000fe200078e00ff */
[----:B------:R-:W-:Y:S02]  /*7410*/  IADD3 R8, P1, PT, R7, R36, RZ ;  /* 0x0000002407087210 */ /* 0x000fe40007f3e0ff */
[----:B------:R-:W-:Y:S02]  /*7420*/  ISETP.NE.AND.EX P0, PT, R41, RZ, PT, P0 ;  /* 0x000000ff2900720c */ /* 0x000fe40003f05300 */
[----:B------:R-:W-:Y:S01]  /*7430*/  PRMT R13, RZ, 0x7610, R13 ;  /* 0x00007610ff0d7816 */ /* 0x000fe2000000000d */
[----:B------:R-:W-:Y:S01]  /*7440*/  IMAD.X R29, RZ, RZ, R29, P1 ;  /* 0x000000ffff1d7224 */ /* 0x000fe200008e061d */
[----:B------:R-:W-:Y:S02]  /*7450*/  PRMT R12, RZ, 0x7610, R12 ;  /* 0x00007610ff0c7816 */ /* 0x000fe4000000000c */
[----:B------:R-:W-:-:S07]  /*7460*/  PRMT R36, RZ, 0x7610, R36 ;  /* 0x00007610ff247816 */ /* 0x000fce0000000024 */
[----:B------:R-:W-:Y:S05]  /*7470*/  @!P0 BRA `(.L_x_347) ;  /* 0x0000002800048947 */ /* 0x000fea0003800000 */
[----:B------:R-:W-:Y:S01]  /*7480*/  VIMNMX.U16x2 R11, PT, PT, R6, 0x320032, PT ;  /* 0x00320032060b7848 */ /* 0x000fe20003fe0200 */
[----:B------:R-:W-:Y:S01]  /*7490*/  BSSY.RECONVERGENT B0, `(.L_x_348) ;  /* 0x0000056000007945 */ /* 0x000fe20003800200 */
[----:B------:R-:W-:-:S03]  /*74a0*/  VIMNMX.U16x2 R4, PT, PT, R4, 0x320032, PT ;  /* 0x0032003204047848 */ /* 0x000fc60003fe0200 */
[----:B------:R-:W-:-:S05]  /*74b0*/  VIADD R5, R11, 0x1 ;  /* 0x000000010b057836 */ /* 0x000fca0000000000 */
[C---:B------:R-:W-:Y:S02]  /*74c0*/  LOP3.LUT R7, R5.reuse, 0xf, RZ, 0xc0, !PT ;  /* 0x0000000f05077812 */ /* 0x040fe400078ec0ff */
[C---:B---3--:R-:W-:Y:S02]  /*74d0*/  LOP3.LUT R14, R5.reuse, 0x7, RZ, 0xc0, !PT ;  /* 0x00000007050e7812 */ /* 0x048fe400078ec0ff */
[----:B------:R-:W-:Y:S01]  /*74e0*/  LOP3.LUT R13, R5, 0x3, RZ, 0xc0, !PT ;  /* 0x00000003050d7812 */ /* 0x000fe200078ec0ff */
[----:B------:R-:W-:Y:S02]  /*74f0*/  VIADD R7, R7, 0xffffffff ;  /* 0xffffffff07077836 */ /* 0x000fe40000000000 */
[----:B------:R-:W-:-:S03]  /*7500*/  VIADD R9, R14, 0xffffffff ;  /* 0xffffffff0e097836 */ /* 0x000fc60000000000 */
[----:B------:R-:W-:Y:S02]  /*7510*/  LOP3.LUT R10, R7, 0xffff, RZ, 0xc0, !PT ;  /* 0x0000ffff070a7812 */ /* 0x000fe400078ec0ff */
[----:B------:R-:W-:Y:S02]  /*7520*/  LOP3.LUT R7, R11, 0xffff, RZ, 0xc0, !PT ;  /* 0x0000ffff0b077812 */ /* 0x000fe400078ec0ff */
[----:B------:R-:W-:Y:S02]  /*7530*/  ISETP.GE.U32.AND P0, PT, R10, 0x7, PT ;  /* 0x000000070a00780c */ /* 0x000fe40003f06070 */
[----:B------:R-:W-:Y:S01]  /*7540*/  LOP3.LUT R10, R4, 0xffff, RZ, 0xc0, !PT ;  /* 0x0000ffff040a7812 */ /* 0x000fe200078ec0ff */
[----:B------:R-:W-:Y:S01]  /*7550*/  VIADD R15, R7, 0x1 ;  /* 0x00000001070f7836 */ /* 0x000fe20000000000 */
[----:B------:R-:W-:Y:S01]  /*7560*/  LOP3.LUT R9, R9, 0xffff, RZ, 0xc0, !PT ;  /* 0x0000ffff09097812 */ /* 0x000fe200078ec0ff */
[----:B------:R-:W-:Y:S02]  /*7570*/  IMAD.MOV.U32 R4, RZ, RZ, RZ ;  /* 0x000000ffff047224 */ /* 0x000fe400078e00ff */
[----:B------:R-:W-:Y:S01]  /*7580*/  VIADD R11, R10, 0x1 ;  /* 0x000000010a0b7836 */ /* 0x000fe20000000000 */
[----:B------:R-:W-:-:S02]  /*7590*/  ISETP.GE.U32.AND P1, PT, R9, 0x3, PT ;  /* 0x000000030900780c */ /* 0x000fc40003f26070 */
[----:B------:R-:W-:-:S11]  /*75a0*/  LOP3.LUT R12, R15, 0x70, RZ, 0xc0, !PT ;  /* 0x000000700f0c7812 */ /* 0x000fd600078ec0ff */
.L_x_357:
[----:B---3--:R-:W-:Y:S01]  /*75b0*/  LOP3.LUT R5, R6, 0xffff, RZ, 0xc0, !PT ;  /* 0x0000ffff06057812 */ /* 0x008fe200078ec0ff */
[C---:B------:R-:W-:Y:S01]  /*75c0*/  IMAD R36, R4.reuse, 0xcc, R1 ;  /* 0x000000cc04247824 */ /* 0x040fe200078e0201 */
[----:B------:R-:W-:Y:S01]  /*75d0*/  BSSY.RECONVERGENT B1, `(.L_x_349) ;  /* 0x000001e000017945 */ /* 0x000fe20003800200 */
[----:B------:R-:W-:Y:S01]  /*75e0*/  VIADD R4, R4, 0x1 ;  /* 0x0000000104047836 */ /* 0x000fe20000000000 */
[----:B------:R-:W-:Y:S01]  /*75f0*/  ISETP.GE.U32.AND P3, PT, R5, 0xf, PT ;  /* 0x0000000f0500780c */ /* 0x000fe20003f66070 */
[----:B------:R-:W-:-:S03]  /*7600*/  IMAD.MOV.U32 R5, RZ, RZ, RZ ;  /* 0x000000ffff057224 */ /* 0x000fc600078e00ff */
[----:B------:R-:W-:-:S09]  /*7610*/  ISETP.NE.AND P2, PT, R4, R11, PT ;  /* 0x0000000b0400720c */ /* 0x000fd20003f45270 */
[----:B012---:R-:W-:Y:S05]  /*7620*/  @!P3 BRA `(.L_x_350) ;  /* 0x000000000060b947 */ /* 0x007fea0003800000 */
[----:B------:R-:W-:Y:S01]  /*7630*/  BSSY.RECONVERGENT B5, `(.L_x_351) ;  /* 0x0000016000057945 */ /* 0x000fe20003800200 */
[----:B------:R-:W-:-:S07]  /*7640*/  IMAD.MOV.U32 R5, RZ, RZ, RZ ;  /* 0x000000ffff057224 */ /* 0x000fce00078e00ff */
.L_x_352:
[C---:B0-----:R-:W-:Y:S02]  /*7650*/  IMAD R9, R5.reuse, 0x4, R36 ;  /* 0x0000000405097824 */ /* 0x041fe400078e0224 */
[----:B------:R-:W-:-:S03]  /*7660*/  VIADD R5, R5, 0x10 ;  /* 0x0000001005057836 */ /* 0x000fc60000000000 */
[----:B------:R0:W-:Y:S02]  /*7670*/  STL [R9], RZ ;  /* 0x000000ff09007387 */ /* 0x0001e40000100800 */
[----:B------:R-:W-:Y:S02]  /*7680*/  ISETP.NE.AND P3, PT, R5, R12, PT ;  /* 0x0000000c0500720c */ /* 0x000fe40003f65270 */
[----:B------:R0:W-:Y:S04]  /*7690*/  STL [R9+0x4], RZ ;  /* 0x000004ff09007387 */ /* 0x0001e80000100800 */
        /* <DEDUP_REMOVED lines=13> */
[----:B------:R0:W-:Y:S01]  /*7770*/  STL [R9+0x3c], RZ ;  /* 0x00003cff09007387 */ /* 0x0001e20000100800 */
[----:B------:R-:W-:Y:S05]  /*7780*/  @P3 BRA `(.L_x_352) ;  /* 0xfffffffc00b03947 */ /* 0x000fea000383ffff */
[----:B------:R-:W-:Y:S05]  /*7790*/  BSYNC.RECONVERGENT B5 ;  /* 0x0000000000057941 */ /* 0x000fea0003800200 */
.L_x_351:
[----:B------:R-:W-:-:S07]  /*77a0*/  IMAD.MOV.U32 R5, RZ, RZ, R12 ;  /* 0x000000ffff057224 */ /* 0x000fce00078e000c */
.L_x_350:
[----:B------:R-:W-:Y:S05]  /*77b0*/  BSYNC.RECONVERGENT B1 ;  /* 0x0000000000017941 */ /* 0x000fea0003800200 */
.L_x_349:
[----:B------:R-:W-:Y:S01]  /*77c0*/  LOP3.LUT P3, RZ, R15, 0xf, RZ, 0xc0, !PT ;  /* 0x0000000f0fff7812 */ /* 0x000fe2000786c0ff */
[----:B------:R-:W-:-:S12]  /*77d0*/  BSSY.RECONVERGENT B1, `(.L_x_353) ;  /* 0x0000020000017945 */ /* 0x000fd80003800200 */
[----:B------:R-:W-:Y:S05]  /*77e0*/  @!P3 BRA `(.L_x_354) ;  /* 0x000000000078b947 */ /* 0x000fea0003800000 */
[----:B------:R-:W-:Y:S01]  /*77f0*/  BSSY.RECONVERGENT B5, `(.L_x_355) ;  /* 0x000000d000057945 */ /* 0x000fe20003800200 */
[----:B------:R-:W-:-:S03]  /*7800*/  ISETP.NE.AND P3, PT, R14, RZ, PT ;  /* 0x000000ff0e00720c */ /* 0x000fc60003f65270 */
[----:B------:R-:W-:Y:S10]  /*7810*/  @!P0 BRA `(.L_x_356) ;  /* 0x0000000000288947 */ /* 0x000ff40003800000 */
[C---:B0-----:R-:W-:Y:S02]  /*7820*/  IMAD R9, R5.reuse, 0x4, R36 ;  /* 0x0000000405097824 */ /* 0x041fe400078e0224 */
[----:B------:R-:W-:-:S03]  /*7830*/  VIADD R5, R5, 0x8 ;  /* 0x0000000805057836 */ /* 0x000fc60000000000 */
[----:B------:R1:W-:Y:S04]  /*7840*/  STL [R9], RZ ;  /* 0x000000ff09007387 */ /* 0x0003e80000100800 */
[----:B------:R1:W-:Y:S04]  /*7850*/  STL [R9+0x4], RZ ;  /* 0x000004ff09007387 */ /* 0x0003e80000100800 */
[----:B------:R1:W-:Y:S04]  /*7860*/  STL [R9+0x8], RZ ;  /* 0x000008ff09007387 */ /* 0x0003e80000100800 */
[----:B------:R1:W-:Y:S04]  /*7870*/  STL [R9+0xc], RZ ;  /* 0x00000cff09007387 */ /* 0x0003e80000100800 */
[----:B------:R1:W-:Y:S04]  /*7880*/  STL [R9+0x10], RZ ;  /* 0x000010ff09007387 */ /* 0x0003e80000100800 */
[----:B------:R1:W-:Y:S04]  /*7890*/  STL [R9+0x14], RZ ;  /* 0x000014ff09007387 */ /* 0x0003e80000100800 */
[----:B------:R1:W-:Y:S04]  /*78a0*/  STL [R9+0x18], RZ ;  /* 0x000018ff09007387 */ /* 0x0003e80000100800 */
[----:B------:R1:W-:Y:S02]  /*78b0*/  STL [R9+0x1c], RZ ;  /* 0x00001cff09007387 */ /* 0x0003e40000100800 */
.L_x_356:
[----:B------:R-:W-:Y:S05]  /*78c0*/  BSYNC.RECONVERGENT B5 ;  /* 0x0000000000057941 */ /* 0x000fea0003800200 */
.L_x_355:
[----:B------:R-:W-:Y:S05]  /*78d0*/  @!P3 BRA `(.L_x_354) ;  /* 0x00000000003cb947 */ /* 0x000fea0003800000 */
[----:B01----:R-:W-:Y:S01]  /*78e0*/  @P1 IMAD R9, R5, 0x4, R36 ;  /* 0x0000000405091824 */ /* 0x003fe200078e0224 */
[----:B------:R-:W-:Y:S01]  /*78f0*/  ISETP.NE.AND P3, PT, R13, RZ, PT ;  /* 0x000000ff0d00720c */ /* 0x000fe20003f65270 */
[----:B------:R-:W-:-:S03]  /*7900*/  @P1 VIADD R5, R5, 0x4 ;  /* 0x0000000405051836 */ /* 0x000fc60000000000 */
[----:B------:R2:W-:Y:S04]  /*7910*/  @P1 STL [R9], RZ ;  /* 0x000000ff09001387 */ /* 0x0005e80000100800 */
[----:B------:R2:W-:Y:S04]  /*7920*/  @P1 STL [R9+0x4], RZ ;  /* 0x000004ff09001387 */ /* 0x0005e80000100800 */
[----:B------:R2:W-:Y:S04]  /*7930*/  @P1 STL [R9+0x8], RZ ;  /* 0x000008ff09001387 */ /* 0x0005e80000100800 */
[----:B------:R2:W-:Y:S01]  /*7940*/  @P1 STL [R9+0xc], RZ ;  /* 0x00000cff09001387 */ /* 0x0005e20000100800 */
[----:B------:R-:W-:Y:S05]  /*7950*/  @!P3 BRA `(.L_x_354) ;  /* 0x00000000001cb947 */ /* 0x000fea0003800000 */
[----:B------:R-:W-:Y:S01]  /*7960*/  IMAD R5, R5, 0x4, R36 ;  /* 0x0000000405057824 */ /* 0x000fe200078e0224 */
[----:B------:R-:W-:-:S04]  /*7970*/  ISETP.NE.AND P3, PT, R13, 0x1, PT ;  /* 0x000000010d00780c */ /* 0x000fc80003f65270 */
[----:B------:R3:W-:Y:S09]  /*7980*/  STL [R5], RZ ;  /* 0x000000ff05007387 */ /* 0x0007f20000100800 */
[----:B---3--:R-:W-:Y:S05]  /*7990*/  @!P3 BRA `(.L_x_354) ;  /* 0x00000000000cb947 */ /* 0x008fea0003800000 */
[----:B------:R-:W-:Y:S01]  /*79a0*/  ISETP.NE.AND P3, PT, R13, 0x2, PT ;  /* 0x000000020d00780c */ /* 0x000fe20003f65270 */
[----:B------:R3:W-:-:S12]  /*79b0*/  STL [R5+0x4], RZ ;  /* 0x000004ff05007387 */ /* 0x0007d80000100800 */
[----:B------:R3:W-:Y:S02]  /*79c0*/  @P3 STL [R5+0x8], RZ ;  /* 0x000008ff05003387 */ /* 0x0007e40000100800 */
.L_x_354:
[----:B------:R-:W-:Y:S05]  /*79d0*/  BSYNC.RECONVERGENT B1 ;  /* 0x0000000000017941 */ /* 0x000fea0003800200 */
.L_x_353:
[----:B------:R-:W-:Y:S05]  /*79e0*/  @P2 BRA `(.L_x_357) ;  /* 0xfffffff800f02947 */ /* 0x000fea000383ffff */
[----:B------:R-:W-:Y:S05]  /*79f0*/  BSYNC.RECONVERGENT B0 ;  /* 0x0000000000007941 */ /* 0x000fea0003800200 */
.L_x_348:
[----:B------:R-:W-:Y:S01]  /*7a00*/  IADD3 R25, P0, PT, R2, R25, RZ ;  /* 0x0000001902197210 */ /* 0x000fe20007f1e0ff */
[----:B------:R-:W-:Y:S01]  /*7a10*/  BSSY.RECONVERGENT B0, `(.L_x_358) ;  /* 0x0000105000007945 */ /* 0x000fe20003800200 */
[----:B------:R-:W-:Y:S01]  /*7a20*/  VIMNMX.U32 R6, PT, PT, R10, 0x1, !PT ;  /* 0x000000010a067848 */ /* 0x000fe20007fe0000 */
[----:B------:R-:W-:Y:S01]  /*7a30*/  IMAD.MOV.U32 R38, RZ, RZ, RZ ;  /* 0x000000ffff267224 */ /* 0x000fe200078e00ff */
[----:B------:R-:W-:Y:S01]  /*7a40*/  CS2R R10, SRZ ;  /* 0x00000000000a7805 */ /* 0x000fe2000001ff00 */
[----:B------:R-:W-:Y:S02]  /*7a50*/  IMAD.MOV.U32 R12, RZ, RZ, 0x1 ;  /* 0x00000001ff0c7424 */ /* 0x000fe400078e00ff */
[----:B012---:R-:W-:-:S07]  /*7a60*/  IMAD.X R9, RZ, RZ, R3, P0 ;  /* 0x000000ffff097224 */ /* 0x007fce00000e0603 */
.L_x_412:
[C---:B------:R-:W-:Y:S01]  /*7a70*/  VIMNMX R4, PT, PT, R12.reuse, 0x10, !PT ;  /* 0x000000100c047848 */ /* 0x040fe20007fe0100 */
[----:B------:R-:W-:Y:S01]  /*7a80*/  BSSY.RECONVERGENT B1, `(.L_x_359) ;  /* 0x00000fa000017945 */ /* 0x000fe20003800200 */
[----:B------:R-:W-:-:S03]  /*7a90*/  VIADDMNMX R13, R12, 0xf, R7, PT ;  /* 0x0000000f0c0d7846 */ /* 0x000fc60003800107 */
[----:B------:R-:W-:-:S05]  /*7aa0*/  VIADD R36, R4, 0xfffffff1 ;  /* 0xfffffff104247836 */ /* 0x000fca0000000000 */
[----:B------:R-:W-:-:S13]  /*7ab0*/  ISETP.GT.U32.AND P0, PT, R36, R13, PT ;  /* 0x0000000d2400720c */ /* 0x000fda0003f04070 */
[----:B-1----:R-:W-:Y:S05]  /*7ac0*/  @P0 BRA `(.L_x_360) ;  /* 0x0000000c00d40947 */ /* 0x002fea0003800000 */
[----:B------:R-:W-:-:S04]  /*7ad0*/  IADD3 R4, P0, PT, R12, R25, RZ ;  /* 0x000000190c047210 */ /* 0x000fc80007f1e0ff */
[----:B---3--:R-:W-:-:S05]  /*7ae0*/  LEA.HI.X.SX32 R5, R12, R9, 0x1, P0 ;  /* 0x000000090c057211 */ /* 0x008fca00000f0eff */
[----:B------:R0:W5:Y:S01]  /*7af0*/  LDG.E.U8 R14, desc[UR6][R4.64+-0x1] ;  /* 0xffffff06040e7981 */ /* 0x000162000c1e1100 */
[----:B------:R-:W-:-:S04]  /*7b00*/  IMAD R15, R12, 0xcc, R1 ;  /* 0x000000cc0c0f7824 */ /* 0x000fc800078e0201 */
[----:B------:R-:W-:-:S07]  /*7b10*/  VIADD R15, R15, 0xffffff34 ;  /* 0xffffff340f0f7836 */ /* 0x000fce0000000000 */
.L_x_411:
[----:B0-----:R-:W-:-:S04]  /*7b20*/  IADD3 R4, P0, PT, R36, R8, RZ ;  /* 0x0000000824047210 */ /* 0x001fc80007f1e0ff */
[----:B-1----:R-:W-:-:S05]  /*7b30*/  LEA.HI.X.SX32 R5, R36, R29, 0x1, P0 ;  /* 0x0000001d24057211 */ /* 0x002fca00000f0eff */
[----:B------:R-:W2:Y:S01]  /*7b40*/  LDG.E.U8 R4, desc[UR6][R4.64+-0x1] ;  /* 0xffffff0604047981 */ /* 0x000ea2000c1e1100 */
[----:B------:R-:W-:-:S05]  /*7b50*/  IMAD R31, R36, 0x4, R15 ;  /* 0x00000004241f7824 */ /* 0x000fca00078e020f */
[----:B-----5:R0:W5:Y:S01]  /*7b60*/  LDL R33, [R31+-0x4] ;  /* 0xfffffc001f217983 */ /* 0x0201620000100800 */
[----:B------:R-:W-:Y:S01]  /*7b70*/  BSSY.RECONVERGENT B5, `(.L_x_361) ;  /* 0x000006b000057945 */ /* 0x000fe20003800200 */
[----:B------:R-:W-:Y:S01]  /*7b80*/  IMAD.MOV.U32 R40, RZ, RZ, RZ ;  /* 0x000000ffff287224 */ /* 0x000fe200078e00ff */
[----:B--2---:R-:W-:-:S13]  /*7b90*/  ISETP.GT.AND P0, PT, R4, 0x4b, PT ;  /* 0x0000004b0400780c */ /* 0x004fda0003f04270 */
[----:B0-----:R-:W-:Y:S05]  /*7ba0*/  @!P0 BRA `(.L_x_362) ;  /* 0x0000000000d88947 */ /* 0x001fea0003800000 */
        /* <DEDUP_REMOVED lines=12> */
.L_x_366:
[----:B------:R-:W-:Y:S01]  /*7c70*/  IMAD.MOV.U32 R40, RZ, RZ, 0x12 ;  /* 0x00000012ff287424 */ /* 0x000fe200078e00ff */
[----:B------:R-:W-:Y:S06]  /*7c80*/  BRA `(.L_x_368) ;  /* 0x0000000400647947 */ /* 0x000fec0003800000 */
.L_x_365:
[----:B------:R-:W-:Y:S01]  /*7c90*/  IMAD.MOV.U32 R40, RZ, RZ, 0x11 ;  /* 0x00000011ff287424 */ /* 0x000fe200078e00ff */
[----:B------:R-:W-:Y:S06]  /*7ca0*/  BRA `(.L_x_368) ;  /* 0x00000004005c7947 */ /* 0x000fec0003800000 */
.L_x_364:
        /* <DEDUP_REMOVED lines=8> */
.L_x_370:
[----:B------:R-:W-:Y:S01]  /*7d30*/  IMAD.MOV.U32 R40, RZ, RZ, 0x10 ;  /* 0x00000010ff287424 */ /* 0x000fe200078e00ff */
[----:B------:R-:W-:Y:S06]  /*7d40*/  BRA `(.L_x_368) ;  /* 0x0000000400347947 */ /* 0x000fec0003800000 */
.L_x_369:
[----:B------:R-:W-:Y:S01]  /*7d50*/  IMAD.MOV.U32 R40, RZ, RZ, 0xf ;  /* 0x0000000fff287424 */ /* 0x000fe200078e00ff */
[----:B------:R-:W-:Y:S06]  /*7d60*/  BRA `(.L_x_368) ;  /* 0x00000004002c7947 */ /* 0x000fec0003800000 */
.L_x_363:
        /* <DEDUP_REMOVED lines=10> */
.L_x_373:
[----:B------:R-:W-:Y:S01]  /*7e10*/  IMAD.MOV.U32 R40, RZ, RZ, 0x5 ;  /* 0x00000005ff287424 */ /* 0x000fe200078e00ff */
[----:B------:R-:W-:Y:S06]  /*7e20*/  BRA `(.L_x_368) ;  /* 0x0000000000fc7947 */ /* 0x000fec0003800000 */
.L_x_372:
[----:B------:R-:W-:Y:S01]  /*7e30*/  IMAD.MOV.U32 R40, RZ, RZ, 0xe ;  /* 0x0000000eff287424 */ /* 0x000fe200078e00ff */
[----:B------:R-:W-:Y:S06]  /*7e40*/  BRA `(.L_x_368) ;  /* 0x0000000000f47947 */ /* 0x000fec0003800000 */
.L_x_371:
        /* <DEDUP_REMOVED lines=8> */
.L_x_375:
[----:B------:R-:W-:Y:S01]  /*7ed0*/  IMAD.MOV.U32 R40, RZ, RZ, 0xc ;  /* 0x0000000cff287424 */ /* 0x000fe200078e00ff */
[----:B------:R-:W-:Y:S06]  /*7ee0*/  BRA `(.L_x_368) ;  /* 0x0000000000cc7947 */ /* 0x000fec0003800000 */
.L_x_374:
[----:B------:R-:W-:Y:S01]  /*7ef0*/  IMAD.MOV.U32 R40, RZ, RZ, 0xa ;  /* 0x0000000aff287424 */ /* 0x000fe200078e00ff */
[----:B------:R-:W-:Y:S06]  /*7f00*/  BRA `(.L_x_368) ;  /* 0x0000000000c47947 */ /* 0x000fec0003800000 */
.L_x_362:
        /* <DEDUP_REMOVED lines=12> */
.L_x_379:
[----:B------:R-:W-:Y:S01]  /*7fd0*/  IMAD.MOV.U32 R40, RZ, RZ, 0x9 ;  /* 0x00000009ff287424 */ /* 0x000fe200078e00ff */
[----:B------:R-:W-:Y:S06]  /*7fe0*/  BRA `(.L_x_368) ;  /* 0x00000000008c7947 */ /* 0x000fec0003800000 */
.L_x_378:
[----:B------:R-:W-:Y:S01]  /*7ff0*/  IMAD.MOV.U32 R40, RZ, RZ, 0x8 ;  /* 0x00000008ff287424 */ /* 0x000fe200078e00ff */
[----:B------:R-:W-:Y:S06]  /*8000*/  BRA `(.L_x_368) ;  /* 0x0000000000847947 */ /* 0x000fec0003800000 */
.L_x_377:
        /* <DEDUP_REMOVED lines=8> */
.L_x_381:
[----:B------:R-:W-:Y:S01]  /*8090*/  IMAD.MOV.U32 R40, RZ, RZ, 0xd ;  /* 0x0000000dff287424 */ /* 0x000fe200078e00ff */
[----:B------:R-:W-:Y:S06]  /*80a0*/  BRA `(.L_x_368) ;  /* 0x00000000005c7947 */ /* 0x000fec0003800000 */
.L_x_380:
[----:B------:R-:W-:Y:S01]  /*80b0*/  IMAD.MOV.U32 R40, RZ, RZ, 0x6 ;  /* 0x00000006ff287424 */ /* 0x000fe200078e00ff */
[----:B------:R-:W-:Y:S06]  /*80c0*/  BRA `(.L_x_368) ;  /* 0x0000000000547947 */ /* 0x000fec0003800000 */
.L_x_376:
        /* <DEDUP_REMOVED lines=10> */
.L_x_384:
[----:B------:R-:W-:Y:S01]  /*8170*/  IMAD.MOV.U32 R40, RZ, RZ, 0x4 ;  /* 0x00000004ff287424 */ /* 0x000fe200078e00ff */
[----:B------:R-:W-:Y:S06]  /*8180*/  BRA `(.L_x_368) ;  /* 0x0000000000247947 */ /* 0x000fec0003800000 */
.L_x_383:
[----:B------:R-:W-:Y:S01]  /*8190*/  IMAD.MOV.U32 R40, RZ, RZ, 0x14 ;  /* 0x00000014ff287424 */ /* 0x000fe200078e00ff */
[----:B------:R-:W-:Y:S06]  /*81a0*/  BRA `(.L_x_368) ;  /* 0x00000000001c7947 */ /* 0x000fec0003800000 */
.L_x_382:
[----:B------:R-:W-:-:S13]  /*81b0*/  ISETP.NE.AND P0, PT, R4, 0x2a, PT ;  /* 0x0000002a0400780c */ /* 0x000fda0003f05270 */
[----:B------:R-:W-:Y:S05]  /*81c0*/  @!P0 BRA `(.L_x_385) ;  /* 0x0000000000108947 */ /* 0x000fea0003800000 */
[----:B------:R-:W-:-:S13]  /*81d0*/  ISETP.NE.AND P0, PT, R4, 0x41, PT ;  /* 0x000000410400780c */ /* 0x000fda0003f05270 */
[----:B------:R-:W-:Y:S05]  /*81e0*/  @!P0 BRA `(.L_x_368) ;  /* 0x00000000000c8947 */ /* 0x000fea0003800000 */
.L_x_367:
[----:B------:R-:W-:Y:S01]  /*81f0*/  IMAD.MOV.U32 R40, RZ, RZ, 0x16 ;  /* 0x00000016ff287424 */ /* 0x000fe200078e00ff */
[----:B------:R-:W-:Y:S06]  /*8200*/  BRA `(.L_x_368) ;  /* 0x0000000000047947 */ /* 0x000fec0003800000 */
.L_x_385:
[----:B------:R-:W-:-:S07]  /*8210*/  IMAD.MOV.U32 R40, RZ, RZ, 0x17 ;  /* 0x00000017ff287424 */ /* 0x000fce00078e00ff */
.L_x_368:
[----:B------:R-:W-:Y:S05]  /*8220*/  BSYNC.RECONVERGENT B5 ;  /* 0x0000000000057941 */ /* 0x000fea0003800200 */
.L_x_361:
        /* <DEDUP_REMOVED lines=16> */
.L_x_391:
[----:B------:R-:W-:Y:S01]  /*8330*/  IMAD.MOV.U32 R37, RZ, RZ, 0x1b0 ;  /* 0x000001b0ff257424 */ /* 0x000fe200078e00ff */
[----:B------:R-:W-:Y:S06]  /*8340*/  BRA `(.L_x_393) ;  /* 0x0000000400647947 */ /* 0x000fec0003800000 */
.L_x_390:
[----:B------:R-:W-:Y:S01]  /*8350*/  IMAD.MOV.U32 R37, RZ, RZ, 0x198 ;  /* 0x00000198ff257424 */ /* 0x000fe200078e00ff */
[----:B------:R-:W-:Y:S06]  /*8360*/  BRA `(.L_x_393) ;  /* 0x00000004005c7947 */ /* 0x000fec0003800000 */
.L_x_389:
        /* <DEDUP_REMOVED lines=8> */
.L_x_395:
[----:B------:R-:W-:Y:S01]  /*83f0*/  IMAD.MOV.U32 R37, RZ, RZ, 0x180 ;  /* 0x00000180ff257424 */ /* 0x000fe200078e00ff */
[----:B------:R-:W-:Y:S06]  /*8400*/  BRA `(.L_x_393) ;  /* 0x0000000400347947 */ /* 0x000fec0003800000 */
.L_x_394:
[----:B------:R-:W-:Y:S01]  /*8410*/  IMAD.MOV.U32 R37, RZ, RZ, 0x168 ;  /* 0x00000168ff257424 */ /* 0x000fe200078e00ff */
[----:B------:R-:W-:Y:S06]  /*8420*/  BRA `(.L_x_393) ;  /* 0x00000004002c7947 */ /* 0x000fec0003800000 */
.L_x_388:
        /* <DEDUP_REMOVED lines=10> */
.L_x_398:
[----:B------:R-:W-:Y:S01]  /*84d0*/  IMAD.MOV.U32 R37, RZ, RZ, 0x78 ;  /* 0x00000078ff257424 */ /* 0x000fe200078e00ff */
[----:B------:R-:W-:Y:S06]  /*84e0*/  BRA `(.L_x_393) ;  /* 0x0000000000fc7947 */ /* 0x000fec0003800000 */
.L_x_397:
[----:B------:R-:W-:Y:S01]  /*84f0*/  IMAD.MOV.U32 R37, RZ, RZ, 0x150 ;  /* 0x00000150ff257424 */ /* 0x000fe200078e00ff */
[----:B------:R-:W-:Y:S06]  /*8500*/  BRA `(.L_x_393) ;  /* 0x0000000000f47947 */ /* 0x000fec0003800000 */
.L_x_396:
        /* <DEDUP_REMOVED lines=8> */
.L_x_400:
[----:B------:R-:W-:Y:S01]  /*8590*/  IMAD.MOV.U32 R37, RZ, RZ, 0x120 ;  /* 0x00000120ff257424 */ /* 0x000fe200078e00ff */
[----:B------:R-:W-:Y:S06]  /*85a0*/  BRA `(.L_x_393) ;  /* 0x0000000000cc7947 */ /* 0x000fec0003800000 */
.L_x_399:
[----:B------:R-:W-:Y:S01]  /*85b0*/  IMAD.MOV.U32 R37, RZ, RZ, 0xf0 ;  /* 0x000000f0ff257424 */ /* 0x000fe200078e00ff */
[----:B------:R-:W-:Y:S06]  /*85c0*/  BRA `(.L_x_393) ;  /* 0x0000000000c47947 */ /* 0x000fec0003800000 */
.L_x_387:
        /* <DEDUP_REMOVED lines=12> */
.L_x_404:
[----:B------:R-:W-:Y:S01]  /*8690*/  IMAD.MOV.U32 R37, RZ, RZ, 0xd8 ;  /* 0x000000d8ff257424 */ /* 0x000fe200078e00ff */
[----:B------:R-:W-:Y:S06]  /*86a0*/  BRA `(.L_x_393) ;  /* 0x00000000008c7947 */ /* 0x000fec0003800000 */
.L_x_403:
[----:B------:R-:W-:Y:S01]  /*86b0*/  IMAD.MOV.U32 R37, RZ, RZ, 0xc0 ;  /* 0x000000c0ff257424 */ /* 0x000fe200078e00ff */
[----:B------:R-:W-:Y:S06]  /*86c0*/  BRA `(.L_x_393) ;  /* 0x0000000000847947 */ /* 0x000fec0003800000 */
.L_x_402:
        /* <DEDUP_REMOVED lines=8> */
.L_x_406:
[----:B------:R-:W-:Y:S01]  /*8750*/  IMAD.MOV.U32 R37, RZ, RZ, 0x138 ;  /* 0x00000138ff257424 */ /* 0x000fe200078e00ff */
[----:B------:R-:W-:Y:S06]  /*8760*/  BRA `(.L_x_393) ;  /* 0x00000000005c7947 */ /* 0x000fec0003800000 */
.L_x_405:
[----:B------:R-:W-:Y:S01]  /*8770*/  IMAD.MOV.U32 R37, RZ, RZ, 0x90 ;  /* 0x00000090ff257424 */ /* 0x000fe200078e00ff */
[----:B------:R-:W-:Y:S06]  /*8780*/  BRA `(.L_x_393) ;  /* 0x0000000000547947 */ /* 0x000fec0003800000 */
.L_x_401:
        /* <DEDUP_REMOVED lines=10> */
.L_x_409:
[----:B------:R-:W-:Y:S01]  /*8830*/  IMAD.MOV.U32 R37, RZ, RZ, 0x60 ;  /* 0x00000060ff257424 */ /* 0x000fe200078e00ff */
[----:B------:R-:W-:Y:S06]  /*8840*/  BRA `(.L_x_393) ;  /* 0x0000000000247947 */ /* 0x000fec0003800000 */
.L_x_408:
[----:B------:R-:W-:Y:S01]  /*8850*/  IMAD.MOV.U32 R37, RZ, RZ, 0x1e0 ;  /* 0x000001e0ff257424 */ /* 0x000fe200078e00ff */
[----:B------:R-:W-:Y:S06]  /*8860*/  BRA `(.L_x_393) ;  /* 0x00000000001c7947 */ /* 0x000fec0003800000 */
.L_x_407:
[----:B------:R-:W-:-:S13]  /*8870*/  ISETP.NE.AND P0, PT, R14, 0x2a, PT ;  /* 0x0000002a0e00780c */ /* 0x000fda0003f05270 */
[----:B------:R-:W-:Y:S05]  /*8880*/  @!P0 BRA `(.L_x_410) ;  /* 0x0000000000108947 */ /* 0x000fea0003800000 */
[----:B------:R-:W-:-:S13]  /*8890*/  ISETP.NE.AND P0, PT, R14, 0x41, PT ;  /* 0x000000410e00780c */ /* 0x000fda0003f05270 */
[----:B------:R-:W-:Y:S05]  /*88a0*/  @!P0 BRA `(.L_x_393) ;  /* 0x00000000000c8947 */ /* 0x000fea0003800000 */
.L_x_392:
[----:B------:R-:W-:Y:S01]  /*88b0*/  IMAD.MOV.U32 R37, RZ, RZ, 0x210 ;  /* 0x00000210ff257424 */ /* 0x000fe200078e00ff */
[----:B------:R-:W-:Y:S06]  /*88c0*/  BRA `(.L_x_393) ;  /* 0x0000000000047947 */ /* 0x000fec0003800000 */
.L_x_410:
[----:B------:R-:W-:-:S07]  /*88d0*/  IMAD.MOV.U32 R37, RZ, RZ, 0x228 ;  /* 0x00000228ff257424 */ /* 0x000fce00078e00ff */
.L_x_393:
[----:B------:R-:W-:Y:S05]  /*88e0*/  BSYNC.RECONVERGENT B5 ;  /* 0x0000000000057941 */ /* 0x000fea0003800200 */
.L_x_386:
[----:B------:R-:W2:Y:S04]  /*88f0*/  LDL R5, [R31] ;  /* 0x000000001f057983 */ /* 0x000ea80000100800 */
[----:B------:R-:W3:Y:S01]  /*8900*/  LDL R35, [R31+0xc8] ;  /* 0x0000c8001f237983 */ /* 0x000ee20000100800 */
[----:B------:R-:W-:Y:S01]  /*8910*/  IMAD.IADD R37, R40, 0x1, R37 ;  /* 0x0000000128257824 */ /* 0x000fe200078e0225 */
[----:B------:R-:W-:-:S03]  /*8920*/  ISETP.GE.U32.AND P1, PT, R36, R13, PT ;  /* 0x0000000d2400720c */ /* 0x000fc60003f26070 */
[----:B------:R-:W-:-:S04]  /*8930*/  IMAD.SHL.U32 R37, R37, 0x4, RZ ;  /* 0x0000000425257824 */ /* 0x000fc800078e00ff */
[----:B------:R-:W0:Y:S02]  /*8940*/  LDC R4, c[0x3][R37+0x40] ;  /* 0x00c0100025047b82 */ /* 0x000e240000000800 */
[----:B0----5:R-:W-:Y:S01]  /*8950*/  FADD R4, R33, R4 ;  /* 0x0000000421047221 */ /* 0x021fe20000000000 */
[----:B--2---:R-:W-:Y:S01]  /*8960*/  FADD R5, R5, -3 ;  /* 0xc040000005057421 */ /* 0x004fe20000000000 */
[----:B---3--:R-:W-:-:S05]  /*8970*/  FADD R35, R35, -3 ;  /* 0xc040000023237421 */ /* 0x008fca0000000000 */
[----:B------:R-:W-:-:S04]  /*8980*/  FMNMX3 R4, R5, R35, R4, !PT ;  /* 0x0000002305047276 */ /* 0x000fc80007800004 */
[----:B------:R-:W-:Y:S01]  /*8990*/  FMNMX R5, RZ, R4, !PT ;  /* 0x00000004ff057209 */ /* 0x000fe20007800000 */
[----:B------:R-:W-:-:S03]  /*89a0*/  VIADD R4, R36, 0x1 ;  /* 0x0000000124047836 */ /* 0x000fc60000000000 */
[CC--:B------:R-:W-:Y:S01]  /*89b0*/  FSETP.GT.AND P0, PT, R5.reuse, R38.reuse, PT ;  /* 0x000000260500720b */ /* 0x0c0fe20003f04000 */
[----:B------:R1:W-:Y:S03]  /*89c0*/  STL [R31+0xcc], R5 ;  /* 0x0000cc051f007387 */ /* 0x0003e60000100800 */
[----:B------:R-:W-:Y:S01]  /*89d0*/  SEL R11, R36, R11, P0 ;  /* 0x0000000b240b7207 */ /* 0x000fe20000000000 */
[----:B------:R-:W-:Y:S01]  /*89e0*/  IMAD.MOV.U32 R36, RZ, RZ, R4 ;  /* 0x000000ffff247224 */ /* 0x000fe200078e0004 */
[----:B------:R-:W-:Y:S02]  /*89f0*/  FSEL R38, R5, R38, P0 ;  /* 0x0000002605267208 */ /* 0x000fe40000000000 */
[----:B------:R-:W-:Y:S01]  /*8a00*/  SEL R10, R12, R10, P0 ;  /* 0x0000000a0c0a7207 */ /* 0x000fe20000000000 */
[----:B------:R-:W-:Y:S06]  /*8a10*/  @!P1 BRA `(.L_x_411) ;  /* 0xfffffff000409947 */ /* 0x000fec000383ffff */
.L_x_360:
[----:B------:R-:W-:Y:S05]  /*8a20*/  BSYNC.RECONVERGENT B1 ;  /* 0x0000000000017941 */ /* 0x000fea0003800200 */
.L_x_359:
[C---:B------:R-:W-:Y:S01]  /*8a30*/  ISETP.NE.AND P0, PT, R12.reuse, R6, PT ;  /* 0x000000060c00720c */ /* 0x040fe20003f05270 */
[----:B------:R-:W-:-:S12]  /*8a40*/  VIADD R12, R12, 0x1 ;  /* 0x000000010c0c7836 */ /* 0x000fd80000000000 */
[----:B------:R-:W-:Y:S05]  /*8a50*/  @P0 BRA `(.L_x_412) ;  /* 0xfffffff000040947 */ /* 0x000fea000383ffff */
[----:B------:R-:W-:Y:S05]  /*8a60*/  BSYNC.RECONVERGENT B0 ;  /* 0x0000000000007941 */ /* 0x000fea0003800200 */
.L_x_358:
[----:B------:R-:W-:Y:S01]  /*8a70*/  BSSY.RECONVERGENT B0, `(.L_x_347) ;  /* 0x0000121000007945 */ /* 0x000fe20003800200 */
[----:B------:R-:W-:Y:S02]  /*8a80*/  IMAD.MOV.U32 R36, RZ, RZ, RZ ;  /* 0x000000ffff247224 */ /* 0x000fe400078e00ff */
[----:B------:R-:W-:Y:S02]  /*8a90*/  IMAD.MOV.U32 R13, RZ, RZ, R10 ;  /* 0x000000ffff0d7224 */ /* 0x000fe400078e000a */
[----:B------:R-:W-:-:S07]  /*8aa0*/  IMAD.MOV.U32 R12, RZ, RZ, R11 ;  /* 0x000000ffff0c7224 */ /* 0x000fce00078e000b */
.L_x_469:
[C---:B-1-3--:R-:W-:Y:S01]  /*8ab0*/  VIMNMX R5, PT, PT, R10.reuse, R11, PT ;  /* 0x0000000b0a057248 */ /* 0x04afe20003fe0100 */
[----:B------:R-:W-:-:S03]  /*8ac0*/  IMAD R4, R10, 0xcc, R1 ;  /* 0x000000cc0a047824 */ /* 0x000fc600078e0201 */
[----:B------:R-:W-:Y:S01]  /*8ad0*/  ISETP.GE.AND P0, PT, R5, 0x1, PT ;  /* 0x000000010500780c */ /* 0x000fe20003f06270 */
[----:B------:R-:W-:-:S12]  /*8ae0*/  IMAD R31, R11, 0x4, R4 ;  /* 0x000000040b1f7824 */ /* 0x000fd800078e0204 */
[----:B------:R-:W2:Y:S01]  /*8af0*/  @P0 LDL R6, [R31] ;  /* 0x000000001f060983 */ /* 0x000ea20000100800 */
[----:B------:R-:W-:Y:S02]  /*8b00*/  ISETP.GT.AND P1, PT, R5, RZ, PT ;  /* 0x000000ff0500720c */ /* 0x000fe40003f24270 */
[----:B--2---:R-:W-:-:S04]  /*8b10*/  FSETP.GT.AND P0, PT, R6, RZ, P0 ;  /* 0x000000ff0600720b */ /* 0x004fc80000704000 */
[----:B------:R-:W-:-:S13]  /*8b20*/  ISETP.GT.U32.OR P0, PT, R36, 0x31, !P0 ;  /* 0x000000312400780c */ /* 0x000fda0004704470 */
[----:B------:R-:W-:Y:S05]  /*8b30*/  @P0 BRA `(.L_x_413) ;  /* 0x0000001000500947 */ /* 0x000fea0003800000 */
[----:B------:R-:W-:Y:S04]  /*8b40*/  BSSY.RELIABLE B1, `(.L_x_414) ;  /* 0x000010d000017945 */ /* 0x000fe80003800100 */
[----:B------:R-:W-:Y:S05]  /*8b50*/  @!P1 BRA `(.L_x_415) ;  /* 0x0000000c00b49947 */ /* 0x000fea0003800000 */
[----:B------:R-:W-:Y:S01]  /*8b60*/  VIADD R15, R11, 0xffffffff ;  /* 0xffffffff0b0f7836 */ /* 0x000fe20000000000 */
[----:B------:R-:W5:Y:S01]  /*8b70*/  LDL R31, [R31] ;  /* 0x000000001f1f7983 */ /* 0x000f620000100800 */
[----:B------:R-:W-:-:S03]  /*8b80*/  VIADD R14, R10, 0xffffffff ;  /* 0xffffffff0a0e7836 */ /* 0x000fc60000000000 */
[----:B------:R-:W-:-:S05]  /*8b90*/  IADD3 R4, P0, PT, R15, R8, RZ ;  /* 0x000000080f047210 */ /* 0x000fca0007f1e0ff */
[----:B------:R-:W-:-:S05]  /*8ba0*/  IMAD.X R5, RZ, RZ, R29, P0 ;  /* 0x000000ffff057224 */ /* 0x000fca00000e061d */
[----:B------:R-:W2:Y:S01]  /*8bb0*/  LDG.E.U8 R4, desc[UR6][R4.64] ;  /* 0x0000000604047981 */ /* 0x000ea2000c1e1100 */
[C---:B------:R-:W-:Y:S01]  /*8bc0*/  IADD3 R6, P0, PT, R14.reuse, R25, RZ ;  /* 0x000000190e067210 */ /* 0x040fe20007f1e0ff */
[----:B------:R-:W-:-:S04]  /*8bd0*/  IMAD R40, R14, 0xcc, R1 ;  /* 0x000000cc0e287824 */ /* 0x000fc800078e0201 */
[----:B------:R-:W-:Y:S02]  /*8be0*/  IMAD.X R7, RZ, RZ, R9, P0 ;  /* 0x000000ffff077224 */ /* 0x000fe400000e0609 */
[----:B------:R-:W-:-:S04]  /*8bf0*/  IMAD R40, R15, 0x4, R40 ;  /* 0x000000040f287824 */ /* 0x000fc800078e0228 */
[----:B------:R0:W5:Y:S04]  /*8c00*/  LDG.E.U8 R7, desc[UR6][R6.64] ;  /* 0x0000000606077981 */ /* 0x000168000c1e1100 */
[----:B------:R0:W5:Y:S01]  /*8c10*/  LDL R35, [R40] ;  /* 0x0000000028237983 */ /* 0x0001620000100800 */
        /* <DEDUP_REMOVED lines=16> */
.L_x_421:
[----:B------:R-:W-:Y:S01]  /*8d20*/  IMAD.MOV.U32 R33, RZ, RZ, 0x12 ;  /* 0x00000012ff217424 */ /* 0x000fe200078e00ff */
[----:B------:R-:W-:Y:S06]  /*8d30*/  BRA `(.L_x_423) ;  /* 0x0000000400647947 */ /* 0x000fec0003800000 */
.L_x_420:
[----:B------:R-:W-:Y:S01]  /*8d40*/  IMAD.MOV.U32 R33, RZ, RZ, 0x11 ;  /* 0x00000011ff217424 */ /* 0x000fe200078e00ff */
[----:B------:R-:W-:Y:S06]  /*8d50*/  BRA `(.L_x_423) ;  /* 0x00000004005c7947 */ /* 0x000fec0003800000 */
.L_x_419:
        /* <DEDUP_REMOVED lines=8> */
.L_x_425:
[----:B------:R-:W-:Y:S01]  /*8de0*/  IMAD.MOV.U32 R33, RZ, RZ, 0x10 ;  /* 0x00000010ff217424 */ /* 0x000fe200078e00ff */
[----:B------:R-:W-:Y:S06]  /*8df0*/  BRA `(.L_x_423) ;  /* 0x0000000400347947 */ /* 0x000fec0003800000 */
.L_x_424:
[----:B------:R-:W-:Y:S01]  /*8e00*/  IMAD.MOV.U32 R33, RZ, RZ, 0xf ;  /* 0x0000000fff217424 */ /* 0x000fe200078e00ff */
[----:B------:R-:W-:Y:S06]  /*8e10*/  BRA `(.L_x_423) ;  /* 0x00000004002c7947 */ /* 0x000fec0003800000 */
.L_x_418:
        /* <DEDUP_REMOVED lines=10> */
.L_x_428:
[----:B------:R-:W-:Y:S01]  /*8ec0*/  IMAD.MOV.U32 R33, RZ, RZ, 0x5 ;  /* 0x00000005ff217424 */ /* 0x000fe200078e00ff */
[----:B------:R-:W-:Y:S06]  /*8ed0*/  BRA `(.L_x_423) ;  /* 0x0000000000fc7947 */ /* 0x000fec0003800000 */
.L_x_427:
[----:B------:R-:W-:Y:S01]  /*8ee0*/  IMAD.MOV.U32 R33, RZ, RZ, 0xe ;  /* 0x0000000eff217424 */ /* 0x000fe200078e00ff */
[----:B------:R-:W-:Y:S06]  /*8ef0*/  BRA `(.L_x_423) ;  /* 0x0000000000f47947 */ /* 0x000fec0003800000 */
.L_x_426:
        /* <DEDUP_REMOVED lines=8> */
.L_x_430:
[----:B------:R-:W-:Y:S01]  /*8f80*/  IMAD.MOV.U32 R33, RZ, RZ, 0xc ;  /* 0x0000000cff217424 */ /* 0x000fe200078e00ff */
[----:B------:R-:W-:Y:S06]  /*8f90*/  BRA `(.L_x_423) ;  /* 0x0000000000cc7947 */ /* 0x000fec0003800000 */
.L_x_429:
[----:B------:R-:W-:Y:S01]  /*8fa0*/  IMAD.MOV.U32 R33, RZ, RZ, 0xa ;  /* 0x0000000aff217424 */ /* 0x000fe200078e00ff */
[----:B------:R-:W-:Y:S06]  /*8fb0*/  BRA `(.L_x_423) ;  /* 0x0000000000c47947 */ /* 0x000fec0003800000 */
.L_x_417:
        /* <DEDUP_REMOVED lines=12> */
.L_x_434:
[----:B------:R-:W-:Y:S01]  /*9080*/  IMAD.MOV.U32 R33, RZ, RZ, 0x9 ;  /* 0x00000009ff217424 */ /* 0x000fe200078e00ff */
[----:B------:R-:W-:Y:S06]  /*9090*/  BRA `(.L_x_423) ;  /* 0x00000000008c7947 */ /* 0x000fec0003800000 */
.L_x_433:
[----:B------:R-:W-:Y:S01]  /*90a0*/  IMAD.MOV.U32 R33, RZ, RZ, 0x8 ;  /* 0x00000008ff217424 */ /* 0x000fe200078e00ff */
[----:B------:R-:W-:Y:S06]  /*90b0*/  BRA `(.L_x_423) ;  /* 0x0000000000847947 */ /* 0x000fec0003800000 */
.L_x_432:
        /* <DEDUP_REMOVED lines=8> */
.L_x_436:
[----:B------:R-:W-:Y:S01]  /*9140*/  IMAD.MOV.U32 R33, RZ, RZ, 0xd ;  /* 0x0000000dff217424 */ /* 0x000fe200078e00ff */
[----:B------:R-:W-:Y:S06]  /*9150*/  BRA `(.L_x_423) ;  /* 0x00000000005c7947 */ /* 0x000fec0003800000 */
.L_x_435:
[----:B------:R-:W-:Y:S01]  /*9160*/  IMAD.MOV.U32 R33, RZ, RZ, 0x6 ;  /* 0x00000006ff217424 */ /* 0x000fe200078e00ff */
[----:B------:R-:W-:Y:S06]  /*9170*/  BRA `(.L_x_423) ;  /* 0x0000000000547947 */ /* 0x000fec0003800000 */
.L_x_431:
        /* <DEDUP_REMOVED lines=10> */
.L_x_439:
[----:B------:R-:W-:Y:S01]  /*9220*/  IMAD.MOV.U32 R33, RZ, RZ, 0x4 ;  /* 0x00000004ff217424 */ /* 0x000fe200078e00ff */
[----:B------:R-:W-:Y:S06]  /*9230*/  BRA `(.L_x_423) ;  /* 0x0000000000247947 */ /* 0x000fec0003800000 */
.L_x_438:
[----:B------:R-:W-:Y:S01]  /*9240*/  IMAD.MOV.U32 R33, RZ, RZ, 0x14 ;  /* 0x00000014ff217424 */ /* 0x000fe200078e00ff */
[----:B------:R-:W-:Y:S06]  /*9250*/  BRA `(.L_x_423) ;  /* 0x00000000001c7947 */ /* 0x000fec0003800000 */
.L_x_437:
[----:B------:R-:W-:-:S13]  /*9260*/  ISETP.NE.AND P0, PT, R4, 0x2a, PT ;  /* 0x0000002a0400780c */ /* 0x000fda0003f05270 */
[----:B------:R-:W-:Y:S05]  /*9270*/  @!P0 BRA `(.L_x_440) ;  /* 0x0000000000108947 */ /* 0x000fea0003800000 */
[----:B------:R-:W-:-:S13]  /*9280*/  ISETP.NE.AND P0, PT, R4, 0x41, PT ;  /* 0x000000410400780c */ /* 0x000fda0003f05270 */
[----:B------:R-:W-:Y:S05]  /*9290*/  @!P0 BRA `(.L_x_423) ;  /* 0x00000000000c8947 */ /* 0x000fea0003800000 */
.L_x_422:
[----:B------:R-:W-:Y:S01]  /*92a0*/  IMAD.MOV.U32 R33, RZ, RZ, 0x16 ;  /* 0x00000016ff217424 */ /* 0x000fe200078e00ff */
[----:B------:R-:W-:Y:S06]  /*92b0*/  BRA `(.L_x_423) ;  /* 0x0000000000047947 */ /* 0x000fec0003800000 */
.L_x_440:
[----:B------:R-:W-:-:S07]  /*92c0*/  IMAD.MOV.U32 R33, RZ, RZ, 0x17 ;  /* 0x00000017ff217424 */ /* 0x000fce00078e00ff */
.L_x_423:
[----:B------:R-:W-:Y:S05]  /*92d0*/  BSYNC.RECONVERGENT B5 ;  /* 0x0000000000057941 */ /* 0x000fea0003800200 */
.L_x_416:
[----:B-----5:R-:W-:Y:S01]  /*92e0*/  ISETP.GT.AND P0, PT, R7, 0x4b, PT ;  /* 0x0000004b0700780c */ /* 0x020fe20003f04270 */
        /* <DEDUP_REMOVED lines=15> */
.L_x_446:
[----:B------:R-:W-:Y:S01]  /*93e0*/  IMAD.MOV.U32 R6, RZ, RZ, 0x1b0 ;  /* 0x000001b0ff067424 */ /* 0x000fe200078e00ff */
[----:B------:R-:W-:Y:S06]  /*93f0*/  BRA `(.L_x_448) ;  /* 0x0000000400647947 */ /* 0x000fec0003800000 */
.L_x_445:
[----:B------:R-:W-:Y:S01]  /*9400*/  IMAD.MOV.U32 R6, RZ, RZ, 0x198 ;  /* 0x00000198ff067424 */ /* 0x000fe200078e00ff */
[----:B------:R-:W-:Y:S06]  /*9410*/  BRA `(.L_x_448) ;  /* 0x00000004005c7947 */ /* 0x000fec0003800000 */
.L_x_444:
        /* <DEDUP_REMOVED lines=8> */
.L_x_450:
[----:B------:R-:W-:Y:S01]  /*94a0*/  IMAD.MOV.U32 R6, RZ, RZ, 0x180 ;  /* 0x00000180ff067424 */ /* 0x000fe200078e00ff */
[----:B------:R-:W-:Y:S06]  /*94b0*/  BRA `(.L_x_448) ;  /* 0x0000000400347947 */ /* 0x000fec0003800000 */
.L_x_449:
[----:B------:R-:W-:Y:S01]  /*94c0*/  IMAD.MOV.U32 R6, RZ, RZ, 0x168 ;  /* 0x00000168ff067424 */ /* 0x000fe200078e00ff */
[----:B------:R-:W-:Y:S06]  /*94d0*/  BRA `(.L_x_448) ;  /* 0x00000004002c7947 */ /* 0x000fec0003800000 */
.L_x_443:
        /* <DEDUP_REMOVED lines=10> */
.L_x_453:
[----:B------:R-:W-:Y:S01]  /*9580*/  IMAD.MOV.U32 R6, RZ, RZ, 0x78 ;  /* 0x00000078ff067424 */ /* 0x000fe200078e00ff */
[----:B------:R-:W-:Y:S06]  /*9590*/  BRA `(.L_x_448) ;  /* 0x0000000000fc7947 */ /* 0x000fec0003800000 */
.L_x_452:
[----:B------:R-:W-:Y:S01]  /*95a0*/  IMAD.MOV.U32 R6, RZ, RZ, 0x150 ;  /* 0x00000150ff067424 */ /* 0x000fe200078e00ff */
[----:B------:R-:W-:Y:S06]  /*95b0*/  BRA `(.L_x_448) ;  /* 0x0000000000f47947 */ /* 0x000fec0003800000 */
.L_x_451:
        /* <DEDUP_REMOVED lines=8> */
.L_x_455:
[----:B------:R-:W-:Y:S01]  /*9640*/  IMAD.MOV.U32 R6, RZ, RZ, 0x120 ;  /* 0x00000120ff067424 */ /* 0x000fe200078e00ff */
[----:B------:R-:W-:Y:S06]  /*9650*/  BRA `(.L_x_448) ;  /* 0x0000000000cc7947 */ /* 0x000fec0003800000 */
.L_x_454:
[----:B------:R-:W-:Y:S01]  /*9660*/  IMAD.MOV.U32 R6, RZ, RZ, 0xf0 ;  /* 0x000000f0ff067424 */ /* 0x000fe200078e00ff */
[----:B------:R-:W-:Y:S06]  /*9670*/  BRA `(.L_x_448) ;  /* 0x0000000000c47947 */ /* 0x000fec0003800000 */
.L_x_442:
        /* <DEDUP_REMOVED lines=12> */
.L_x_459:
[----:B------:R-:W-:Y:S01]  /*9740*/  IMAD.MOV.U32 R6, RZ, RZ, 0xd8 ;  /* 0x000000d8ff067424 */ /* 0x000fe200078e00ff */
[----:B------:R-:W-:Y:S06]  /*9750*/  BRA `(.L_x_448) ;  /* 0x00000000008c7947 */ /* 0x000fec0003800000 */
.L_x_458:
[----:B------:R-:W-:Y:S01]  /*9760*/  IMAD.MOV.U32 R6, RZ, RZ, 0xc0 ;  /* 0x000000c0ff067424 */ /* 0x000fe200078e00ff */
[----:B------:R-:W-:Y:S06]  /*9770*/  BRA `(.L_x_448) ;  /* 0x0000000000847947 */ /* 0x000fec0003800000 */
.L_x_457:
        /* <DEDUP_REMOVED lines=8> */
.L_x_461:
[----:B------:R-:W-:Y:S01]  /*9800*/  IMAD.MOV.U32 R6, RZ, RZ, 0x138 ;  /* 0x00000138ff067424 */ /* 0x000fe200078e00ff */
[----:B------:R-:W-:Y:S06]  /*9810*/  BRA `(.L_x_448) ;  /* 0x00000000005c7947 */ /* 0x000fec0003800000 */
.L_x_460:
[----:B------:R-:W-:Y:S01]  /*9820*/  IMAD.MOV.U32 R6, RZ, RZ, 0x90 ;  /* 0x00000090ff067424 */ /* 0x000fe200078e00ff */
[----:B------:R-:W-:Y:S06]  /*9830*/  BRA `(.L_x_448) ;  /* 0x0000000000547947 */ /* 0x000fec0003800000 */
.L_x_456:
        /* <DEDUP_REMOVED lines=10> */
.L_x_464:
[----:B------:R-:W-:Y:S01]  /*98e0*/  IMAD.MOV.U32 R6, RZ, RZ, 0x60 ;  /* 0x00000060ff067424 */ /* 0x000fe200078e00ff */
[----:B------:R-:W-:Y:S06]  /*98f0*/  BRA `(.L_x_448) ;  /* 0x0000000000247947 */ /* 0x000fec0003800000 */
.L_x_463:
[----:B------:R-:W-:Y:S01]  /*9900*/  IMAD.MOV.U32 R6, RZ, RZ, 0x1e0 ;  /* 0x000001e0ff067424 */ /* 0x000fe200078e00ff */
[----:B------:R-:W-:Y:S06]  /*9910*/  BRA `(.L_x_448) ;  /* 0x00000000001c7947 */ /* 0x000fec0003800000 */
.L_x_462:
[----:B------:R-:W-:-:S13]  /*9920*/  ISETP.NE.AND P0, PT, R7, 0x2a, PT ;  /* 0x0000002a0700780c */ /* 0x000fda0003f05270 */
[----:B------:R-:W-:Y:S05]  /*9930*/  @!P0 BRA `(.L_x_465) ;  /* 0x0000000000108947 */ /* 0x000fea0003800000 */
[----:B------:R-:W-:-:S13]  /*9940*/  ISETP.NE.AND P0, PT, R7, 0x41, PT ;  /* 0x000000410700780c */ /* 0x000fda0003f05270 */
[----:B------:R-:W-:Y:S05]  /*9950*/  @!P0 BRA `(.L_x_448) ;  /* 0x00000000000c8947 */ /* 0x000fea0003800000 */
.L_x_447:
[----:B------:R-:W-:Y:S01]  /*9960*/  IMAD.MOV.U32 R6, RZ, RZ, 0x210 ;  /* 0x00000210ff067424 */ /* 0x000fe200078e00ff */
[----:B------:R-:W-:Y:S06]  /*9970*/  BRA `(.L_x_448) ;  /* 0x0000000000047947 */ /* 0x000fec0003800000 */
.L_x_465:
[----:B------:R-:W-:-:S07]  /*9980*/  IMAD.MOV.U32 R6, RZ, RZ, 0x228 ;  /* 0x00000228ff067424 */ /* 0x000fce00078e00ff */
.L_x_448:
[----:B------:R-:W-:Y:S05]  /*9990*/  BSYNC.RECONVERGENT B5 ;  /* 0x0000000000057941 */ /* 0x000fea0003800200 */
.L_x_441:
[----:B------:R-:W-:Y:S02]  /*99a0*/  IMAD.IADD R6, R33, 0x1, R6 ;  /* 0x0000000121067824 */ /* 0x000fe400078e0206 */
[----:B------:R-:W-:Y:S02]  /*99b0*/  IMAD.MOV.U32 R5, RZ, RZ, R15 ;  /* 0x000000ffff057224 */ /* 0x000fe400078e000f */
[----:B------:R-:W-:-:S04]  /*99c0*/  IMAD.SHL.U32 R6, R6, 0x4, RZ ;  /* 0x0000000406067824 */ /* 0x000fc800078e00ff */
[----:B------:R-:W0:Y:S02]  /*99d0*/  LDC R4, c[0x3][R6+0x40] ;  /* 0x00c0100006047b82 */ /* 0x000e240000000800 */
[----:B0-----:R-:W-:-:S05]  /*99e0*/  FADD R4, R35, R4 ;  /* 0x0000000423047221 */ /* 0x001fca0000000000 */
[----:B------:R-:W-:Y:S01]  /*99f0*/  FSETP.NEU.AND P0, PT, R31, R4, PT ;  /* 0x000000041f00720b */ /* 0x000fe20003f0d000 */
[----:B------:R-:W-:-:S12]  /*9a00*/  IMAD.MOV.U32 R4, RZ, RZ, R14 ;  /* 0x000000ffff047224 */ /* 0x000fd800078e000e */
[----:B------:R-:W-:Y:S05]  /*9a10*/  @!P0 BRA `(.L_x_466) ;  /* 0x00000000007c8947 */ /* 0x000fea0003800000 */
[----:B------:R-:W-:Y:S05]  /*9a20*/  BRA `(.L_x_467) ;  /* 0x0000000000107947 */ /* 0x000fea0003800000 */
.L_x_415:
[----:B------:R-:W-:-:S13]  /*9a30*/  ISETP.GE.AND P0, PT, R10, 0x1, PT ;  /* 0x000000010a00780c */ /* 0x000fda0003f06270 */
[----:B------:R-:W-:Y:S05]  /*9a40*/  @!P0 BRA `(.L_x_468) ;  /* 0x0000000000308947 */ /* 0x000fea0003800000 */
[----:B------:R-:W-:-:S06]  /*9a50*/  IMAD R31, R11, 0x4, R4 ;  /* 0x000000040b1f7824 */ /* 0x000fcc00078e0204 */
[----:B------:R-:W5:Y:S02]  /*9a60*/  LDL R31, [R31] ;  /* 0x000000001f1f7983 */ /* 0x000f640000100800 */
.L_x_467:
[----:B------:R-:W-:-:S04]  /*9a70*/  VIADD R4, R10, 0xffffffff ;  /* 0xffffffff0a047836 */ /* 0x000fc80000000000 */
[----:B------:R-:W-:-:S04]  /*9a80*/  IMAD R6, R4, 0xcc, R1 ;  /* 0x000000cc04067824 */ /* 0x000fc800078e0201 */
[----:B------:R-:W-:-:S06]  /*9a90*/  IMAD R6, R11, 0x4, R6 ;  /* 0x000000040b067824 */ /* 0x000fcc00078e0206 */
[----:B------:R-:W2:Y:S01]  /*9aa0*/  LDL R6, [R6] ;  /* 0x0000000006067983 */ /* 0x000ea20000100800 */
[----:B------:R-:W-:Y:S02]  /*9ab0*/  IMAD.MOV.U32 R15, RZ, RZ, R11 ;  /* 0x000000ffff0f7224 */ /* 0x000fe400078e000b */
[----:B------:R-:W-:Y:S02]  /*9ac0*/  IMAD.MOV.U32 R5, RZ, RZ, R12 ;  /* 0x000000ffff057224 */ /* 0x000fe400078e000c */
[----:B--2---:R-:W-:-:S05]  /*9ad0*/  FADD R14, R6, -3 ;  /* 0xc0400000060e7421 */ /* 0x004fca0000000000 */
[----:B-----5:R-:W-:Y:S01]  /*9ae0*/  FSETP.NEU.AND P0, PT, R31, R14, PT ;  /* 0x0000000e1f00720b */ /* 0x020fe20003f0d000 */
[----:B------:R-:W-:-:S12]  /*9af0*/  IMAD.MOV.U32 R14, RZ, RZ, R4 ;  /* 0x000000ffff0e7224 */ /* 0x000fd800078e0004 */
[----:B------:R-:W-:Y:S05]  /*9b00*/  @!P0 BRA `(.L_x_466) ;  /* 0x0000000000408947 */ /* 0x000fea0003800000 */
.L_x_468:
[----:B------:R-:W-:-:S13]  /*9b10*/  ISETP.GE.AND P0, PT, R11, 0x1, PT ;  /* 0x000000010b00780c */ /* 0x000fda0003f06270 */
[----:B------:R-:W-:Y:S05]  /*9b20*/  @!P0 BREAK.RELIABLE B1 ;  /* 0x0000000000018942 */ /* 0x000fea0003800100 */
[----:B------:R-:W-:Y:S05]  /*9b30*/  @!P0 BRA `(.L_x_413) ;  /* 0x0000000000508947 */ /* 0x000fea0003800000 */
[----:B------:R-:W-:Y:S02]  /*9b40*/  IMAD R4, R10, 0xcc, R1 ;  /* 0x000000cc0a047824 */ /* 0x000fe400078e0201 */
[----:B------:R-:W-:-:S04]  /*9b50*/  VIADD R15, R11, 0xffffffff ;  /* 0xffffffff0b0f7836 */ /* 0x000fc80000000000 */
[--C-:B------:R-:W-:Y:S02]  /*9b60*/  IMAD R5, R15, 0x4, R4.reuse ;  /* 0x000000040f057824 */ /* 0x100fe400078e0204 */
[----:B------:R-:W-:-:S04]  /*9b70*/  IMAD R4, R11, 0x4, R4 ;  /* 0x000000040b047824 */ /* 0x000fc800078e0204 */
[----:B------:R-:W2:Y:S04]  /*9b80*/  LDL R5, [R5] ;  /* 0x0000000005057983 */ /* 0x000ea80000100800 */
[----:B------:R-:W3:Y:S01]  /*9b90*/  LDL R4, [R4] ;  /* 0x0000000004047983 */ /* 0x000ee20000100800 */
[----:B--2---:R-:W-:-:S05]  /*9ba0*/  FADD R7, R5, -3 ;  /* 0xc040000005077421 */ /* 0x004fca0000000000 */
[----:B---3--:R-:W-:-:S13]  /*9bb0*/  FSETP.NEU.AND P0, PT, R4, R7, PT ;  /* 0x000000070400720b */ /* 0x008fda0003f0d000 */
[----:B------:R-:W-:Y:S05]  /*9bc0*/  @P0 BREAK.RELIABLE B1 ;  /* 0x0000000000010942 */ /* 0x000fea0003800100 */
[----:B------:R-:W-:Y:S05]  /*9bd0*/  @P0 BRA `(.L_x_413) ;  /* 0x0000000000280947 */ /* 0x000fea0003800000 */
[----:B------:R-:W-:Y:S02]  /*9be0*/  IMAD.MOV.U32 R14, RZ, RZ, R10 ;  /* 0x000000ffff0e7224 */ /* 0x000fe400078e000a */
[----:B------:R-:W-:Y:S02]  /*9bf0*/  IMAD.MOV.U32 R4, RZ, RZ, R13 ;  /* 0x000000ffff047224 */ /* 0x000fe400078e000d */
[----:B------:R-:W-:-:S07]  /*9c00*/  IMAD.MOV.U32 R5, RZ, RZ, R15 ;  /* 0x000000ffff057224 */ /* 0x000fce00078e000f */
.L_x_466:
[----:B------:R-:W-:Y:S05]  /*9c10*/  BSYNC.RELIABLE B1 ;  /* 0x0000000000017941 */ /* 0x000fea0003800100 */
.L_x_414:
[----:B------:R-:W-:Y:S02]  /*9c20*/  VIADD R36, R36, 0x1 ;  /* 0x0000000124247836 */ /* 0x000fe40000000000 */
[----:B------:R-:W-:Y:S02]  /*9c30*/  IMAD.MOV.U32 R10, RZ, RZ, R14 ;  /* 0x000000ffff0a7224 */ /* 0x000fe400078e000e */
[----:B------:R-:W-:Y:S02]  /*9c40*/  IMAD.MOV.U32 R11, RZ, RZ, R15 ;  /* 0x000000ffff0b7224 */ /* 0x000fe400078e000f */
[----:B------:R-:W-:Y:S02]  /*9c50*/  IMAD.MOV.U32 R13, RZ, RZ, R4 ;  /* 0x000000ffff0d7224 */ /* 0x000fe400078e0004 */
[----:B------:R-:W-:Y:S01]  /*9c60*/  IMAD.MOV.U32 R12, RZ, RZ, R5 ;  /* 0x000000ffff0c7224 */ /* 0x000fe200078e0005 */
[----:B------:R-:W-:Y:S06]  /*9c70*/  BRA `(.L_x_469) ;  /* 0xffffffec008c7947 */ /* 0x000fec000383ffff */
.L_x_413:
[----:B------:R-:W-:Y:S05]  /*9c80*/  BSYNC.RECONVERGENT B0 ;  /* 0x0000000000007941 */ /* 0x000fea0003800200 */
.L_x_347:
[----:B------:R-:W-:Y:S01]  /*9c90*/  FADD R5, R42, 10 ;  /* 0x412000002a057421 */ /* 0x000fe20000000000 */
[----:B------:R-:W-:-:S04]  /*9ca0*/  PRMT R27, RZ, 0x7610, R27 ;  /* 0x00007610ff1b7816 */ /* 0x000fc8000000001b */
[----:B------:R-:W-:-:S13]  /*9cb0*/  FSETP.GT.AND P0, PT, R38, R5, PT ;  /* 0x000000052600720b */ /* 0x000fda0003f04000 */
[----:B------:R-:W-:Y:S05]  /*9cc0*/  @!P0 BRA `(.L_x_346) ;  /* 0x0000000000908947 */ /* 0x000fea0003800000 */
[----:B------:R-:W3:Y:S01]  /*9cd0*/  I2F.U16 R4, R36 ;  /* 0x0000002400047306 */ /* 0x000ee20000101000 */
[----:B------:R-:W-:Y:S01]  /*9ce0*/  IMAD.IADD R13, R34, 0x1, R13 ;  /* 0x00000001220d7824 */ /* 0x000fe200078e020d */
[----:B------:R0:W-:Y:S01]  /*9cf0*/  STL [R1+0x322c], R38 ;  /* 0x00322c2601007387 */ /* 0x0001e20000100800 */
[----:B------:R-:W-:Y:S01]  /*9d00*/  IMAD.IADD R12, R21, 0x1, R12 ;  /* 0x00000001150c7824 */ /* 0x000fe200078e020c */
[----:B------:R-:W-:Y:S02]  /*9d10*/  BSSY.RECONVERGENT B5, `(.L_x_470) ;  /* 0x0000013000057945 */ /* 0x000fe40003800200 */
[----:B------:R0:W-:Y:S01]  /*9d20*/  STL.U16 [R1+0x3228], R36 ;  /* 0x0032282401007387 */ /* 0x0001e20000100400 */
[C---:B------:R-:W-:Y:S02]  /*9d30*/  PRMT R34, R13.reuse, 0x7610, R34 ;  /* 0x000076100d227816 */ /* 0x040fe40000000022 */
[----:B------:R-:W-:Y:S01]  /*9d40*/  PRMT R21, R12, 0x7610, R21 ;  /* 0x000076100c157816 */ /* 0x000fe20000000015 */
[----:B---3--:R-:W-:Y:S01]  /*9d50*/  FMUL R9, R4, 3 ;  /* 0x4040000004097820 */ /* 0x008fe20000400000 */
[----:B------:R-:W-:-:S03]  /*9d60*/  PRMT R4, R13, 0x5410, R12 ;  /* 0x000054100d047816 */ /* 0x000fc6000000000c */
[----:B------:R-:W1:Y:S02]  /*9d70*/  MUFU.RCP R6, R9 ;  /* 0x0000000900067308 */ /* 0x000e640000001000 */
[----:B------:R0:W-:Y:S06]  /*9d80*/  STL [R1+0x3224], R4 ;  /* 0x0032240401007387 */ /* 0x0001ec0000100800 */
[----:B------:R-:W2:Y:S01]  /*9d90*/  FCHK P0, R38, R9 ;  /* 0x0000000926007302 */ /* 0x000ea20000000000 */
[----:B-1----:R-:W-:-:S04]  /*9da0*/  FFMA R5, -R9, R6, 1 ;  /* 0x3f80000009057423 */ /* 0x002fc80000000106 */
[----:B------:R-:W-:-:S04]  /*9db0*/  FFMA R5, R6, R5, R6 ;  /* 0x0000000506057223 */ /* 0x000fc80000000006 */
[----:B------:R-:W-:-:S04]  /*9dc0*/  FFMA R6, R5, R38, RZ ;  /* 0x0000002605067223 */ /* 0x000fc800000000ff */
[----:B------:R-:W-:-:S04]  /*9dd0*/  FFMA R7, -R9, R6, R38 ;  /* 0x0000000609077223 */ /* 0x000fc80000000126 */
[----:B------:R-:W-:Y:S01]  /*9de0*/  FFMA R5, R5, R7, R6 ;  /* 0x0000000705057223 */ /* 0x000fe20000000006 */
[----:B0-2---:R-:W-:Y:S06]  /*9df0*/  @!P0 BRA `(.L_x_471) ;  /* 0x0000000000108947 */ /* 0x005fec0003800000 */
[----:B------:R-:W-:Y:S01]  /*9e00*/  IMAD.MOV.U32 R5, RZ, RZ, R9 ;  /* 0x000000ffff057224 */ /* 0x000fe200078e0009 */
[----:B------:R-:W-:Y:S01]  /*9e10*/  MOV R10, 0x9e40 ;  /* 0x00009e40000a7802 */ /* 0x000fe20000000f00 */
[----:B------:R-:W-:-:S07]  /*9e20*/  IMAD.MOV.U32 R8, RZ, RZ, R38 ;  /* 0x000000ffff087224 */ /* 0x000fce00078e0026 */
[----:B------:R-:W-:Y:S05]  /*9e30*/  CALL.REL.NOINC `($__internal_0_$__cuda_sm3x_div_rn_noftz_f32_slowpath) ;  /* 0x0000032000fc7944 */ /* 0x000fea0003c00000 */
.L_x_471:
[----:B------:R-:W-:Y:S05]  /*9e40*/  BSYNC.RECONVERGENT B5 ;  /* 0x0000000000057941 */ /* 0x000fea0003800200 */
.L_x_470:
[C---:B------:R-:W-:Y:S01]  /*9e50*/  IMAD.IADD R8, R21.reuse, 0x1, R36 ;  /* 0x0000000115087824 */ /* 0x040fe200078e0224 */
[----:B------:R0:W-:Y:S01]  /*9e60*/  STL [R1+0x3230], R5 ;  /* 0x0032300501007387 */ /* 0x0001e20000100800 */
[----:B------:R-:W-:Y:S01]  /*9e70*/  IMAD.MOV.U32 R6, RZ, RZ, 0x1 ;  /* 0x00000001ff067424 */ /* 0x000fe200078e00ff */
[----:B------:R-:W-:Y:S01]  /*9e80*/  PRMT R19, R36, 0x7610, R19 ;  /* 0x0000761024137816 */ /* 0x000fe20000000013 */
[----:B------:R-:W-:Y:S01]  /*9e90*/  IMAD.MOV.U32 R7, RZ, RZ, 0x1 ;  /* 0x00000001ff077424 */ /* 0x000fe200078e00ff */
[--C-:B------:R-:W-:Y:S01]  /*9ea0*/  PRMT R4, R21, 0x5410, R8.reuse ;  /* 0x0000541015047816 */ /* 0x100fe20000000008 */
[----:B------:R-:W-:Y:S01]  /*9eb0*/  IMAD.MOV.U32 R32, RZ, RZ, R5 ;  /* 0x000000ffff207224 */ /* 0x000fe200078e0005 */
[----:B------:R0:W-:Y:S01]  /*9ec0*/  STL.U8 [R1+0x323c], R6 ;  /* 0x00323c0601007387 */ /* 0x0001e20000100000 */
[----:B------:R-:W-:Y:S01]  /*9ed0*/  PRMT R27, R27, 0x5410, R8 ;  /* 0x000054101b1b7816 */ /* 0x000fe20000000008 */
[----:B------:R-:W-:Y:S02]  /*9ee0*/  IMAD.MOV.U32 R42, RZ, RZ, R38 ;  /* 0x000000ffff2a7224 */ /* 0x000fe400078e0026 */
[----:B------:R0:W-:Y:S01]  /*9ef0*/  STL [R1+0x3238], R4 ;  /* 0x0032380401007387 */ /* 0x0001e20000100800 */
[----:B------:R-:W-:-:S07]  /*9f00*/  PRMT R27, R7, 0x7610, R27 ;  /* 0x00007610071b7816 */ /* 0x000fce000000001b */
.L_x_346:
[----:B------:R-:W-:Y:S05]  /*9f10*/  BSYNC.RECONVERGENT B4 ;  /* 0x0000000000047941 */ /* 0x000fea0003800200 */
.L_x_345:
[----:B0-----:R-:W-:-:S04]  /*9f20*/  LOP3.LUT R4, R19, 0xffff, RZ, 0xc0, !PT ;  /* 0x0000ffff13047812 */ /* 0x001fc800078ec0ff */
[----:B------:R-:W-:-:S04]  /*9f30*/  ISETP.GE.U32.AND P0, PT, R4, 0xc, PT ;  /* 0x0000000c0400780c */ /* 0x000fc80003f06070 */
[----:B------:R-:W-:-:S13]  /*9f40*/  FSETP.LTU.OR P0, PT, R32, 0.75, !P0 ;  /* 0x3f4000002000780b */ /* 0x000fda0004709400 */
[----:B------:R-:W-:Y:S05]  /*9f50*/  @P0 BRA `(.L_x_218) ;  /* 0x0000000000bc0947 */ /* 0x000fea0003800000 */
[----:B------:R-:W4:Y:S01]  /*9f60*/  LDL.U16 R33, [R1+0x323e] ;  /* 0x00323e0001217983 */ /* 0x000f220000100400 */
[----:B------:R-:W0:Y:S01]  /*9f70*/  LDCU UR4, c[0x0][0x3b0] ;  /* 0x00007600ff0477ac */ /* 0x000e220008000800 */
[----:B------:R-:W5:Y:S02]  /*9f80*/  LDC.64 R36, c[0x0][0x3a0] ;  /* 0x0000e800ff247b82 */ /* 0x000f640000000a00 */
[----:B-12---:R-:W2:Y:S04]  /*9f90*/  LDL.128 R4, [R1+0x3240] ;  /* 0x0032400001047983 */ /* 0x006ea80000100c00 */
[----:B---3--:R-:W3:Y:S04]  /*9fa0*/  LDL.128 R8, [R1+0x3250] ;  /* 0x0032500001087983 */ /* 0x008ee80000100c00 */
[----:B------:R-:W3:Y:S04]  /*9fb0*/  LDL.128 R12, [R1+0x3260] ;  /* 0x00326000010c7983 */ /* 0x000ee80000100c00 */
[----:B------:R-:W3:Y:S01]  /*9fc0*/  LDL R25, [R1+0x3270] ;  /* 0x0032700001197983 */ /* 0x000ee20000100800 */
[----:B0-----:R-:W-:-:S05]  /*9fd0*/  IMAD R29, R0, UR4, RZ ;  /* 0x00000004001d7c24 */ /* 0x001fca000f8e02ff */
[----:B------:R-:W-:Y:S01]  /*9fe0*/  IADD3 R29, P0, PT, R29, R18, RZ ;  /* 0x000000121d1d7210 */ /* 0x000fe20007f1e0ff */
[----:B------:R-:W-:-:S04]  /*9ff0*/  VIADD R18, R18, 0x1 ;  /* 0x0000000112127836 */ /* 0x000fc80000000000 */
[----:B------:R-:W-:Y:S02]  /*a000*/  IMAD.X R31, RZ, RZ, RZ, P0 ;  /* 0x000000ffff1f7224 */ /* 0x000fe400000e06ff */
[----:B-----5:R-:W-:Y:S01]  /*a010*/  IMAD.WIDE.U32 R36, R29, 0x64, R36 ;  /* 0x000000641d247825 */ /* 0x020fe200078e0024 */
[----:B------:R-:W-:-:S03]  /*a020*/  PRMT R29, R34, 0x5410, R21 ;  /* 0x00005410221d7816 */ /* 0x000fc60000000015 */
[----:B------:R-:W-:-:S04]  /*a030*/  IMAD R31, R31, 0x64, RZ ;  /* 0x000000641f1f7824 */ /* 0x000fc800078e02ff */
[----:B------:R-:W-:Y:S01]  /*a040*/  IMAD.IADD R37, R37, 0x1, R31 ;  /* 0x0000000125257824 */ /* 0x000fe200078e021f */
[----:B------:R-:W-:Y:S02]  /*a050*/  PRMT R31, R21, 0x7610, R27 ;  /* 0x00007610151f7816 */ /* 0x000fe4000000001b */
[----:B------:R-:W-:Y:S02]  /*a060*/  LOP3.LUT R27, R27, 0xffff, RZ, 0xc0, !PT ;  /* 0x0000ffff1b1b7812 */ /* 0x000fe400078ec0ff */
[----:B------:R0:W-:Y:S04]  /*a070*/  STG.E.U8 desc[UR6][R36.64+0x4], R24 ;  /* 0x0000041824007986 */ /* 0x0001e8000c101106 */
[----:B------:R0:W-:Y:S04]  /*a080*/  STG.E desc[UR6][R36.64+0x8], R22 ;  /* 0x0000081624007986 */ /* 0x0001e8000c101906 */
[----:B------:R0:W-:Y:S04]  /*a090*/  STG.E desc[UR6][R36.64+0xc], R23 ;  /* 0x00000c1724007986 */ /* 0x0001e8000c101906 */
[----:B------:R0:W-:Y:S04]  /*a0a0*/  STG.E desc[UR6][R36.64+0x10], R20 ;  /* 0x0000101424007986 */ /* 0x0001e8000c101906 */
[----:B------:R0:W-:Y:S04]  /*a0b0*/  STG.E desc[UR6][R36.64+0x14], R29 ;  /* 0x0000141d24007986 */ /* 0x0001e8000c101906 */
[----:B------:R0:W-:Y:S04]  /*a0c0*/  STG.E.U16 desc[UR6][R36.64+0x18], R19 ;  /* 0x0000181324007986 */ /* 0x0001e8000c101506 */
[----:B------:R0:W-:Y:S04]  /*a0d0*/  STG.E desc[UR6][R36.64+0x1c], R42 ;  /* 0x00001c2a24007986 */ /* 0x0001e8000c101906 */
[----:B------:R0:W-:Y:S04]  /*a0e0*/  STG.E desc[UR6][R36.64+0x20], R32 ;  /* 0x0000202024007986 */ /* 0x0001e8000c101906 */
[----:B------:R0:W-:Y:S04]  /*a0f0*/  STG.E desc[UR6][R36.64+0x24], R30 ;  /* 0x0000241e24007986 */ /* 0x0001e8000c101906 */
[----:B------:R0:W-:Y:S04]  /*a100*/  STG.E desc[UR6][R36.64+0x28], R31 ;  /* 0x0000281f24007986 */ /* 0x0001e8000c101906 */
[----:B------:R0:W-:Y:S01]  /*a110*/  STG.E desc[UR6][R36.64], R0 ;  /* 0x0000000024007986 */ /* 0x0001e2000c101906 */
[----:B----4-:R-:W-:-:S02]  /*a120*/  PRMT R21, R33, 0x7770, RZ ;  /* 0x0000777021157816 */ /* 0x010fc400000000ff */
[----:B------:R-:W-:Y:S01]  /*a130*/  PRMT R34, R33, 0x7771, RZ ;  /* 0x0000777121227816 */ /* 0x000fe200000000ff */
[----:B--2---:R0:W-:Y:S03]  /*a140*/  STG.E desc[UR6][R36.64+0x30], R4 ;  /* 0x0000300424007986 */ /* 0x0041e6000c101906 */
[----:B------:R-:W-:Y:S02]  /*a150*/  PRMT R21, R21, 0x3340, R34 ;  /* 0x0000334015157816 */ /* 0x000fe40000000022 */
[----:B------:R-:W-:Y:S01]  /*a160*/  PRMT R34, R27, 0x3340, RZ ;  /* 0x000033401b227816 */ /* 0x000fe200000000ff */
[----:B------:R0:W-:Y:S03]  /*a170*/  STG.E desc[UR6][R36.64+0x34], R5 ;  /* 0x0000340524007986 */ /* 0x0001e6000c101906 */
[----:B------:R-:W-:Y:S01]  /*a180*/  PRMT R21, R34, 0x5410, R21 ;  /* 0x0000541022157816 */ /* 0x000fe20000000015 */
[----:B------:R0:W-:Y:S04]  /*a190*/  STG.E desc[UR6][R36.64+0x38], R6 ;  /* 0x0000380624007986 */ /* 0x0001e8000c101906 */
[----:B------:R0:W-:Y:S04]  /*a1a0*/  STG.E desc[UR6][R36.64+0x2c], R21 ;  /* 0x00002c1524007986 */ /* 0x0001e8000c101906 */
[----:B------:R0:W-:Y:S04]  /*a1b0*/  STG.E desc[UR6][R36.64+0x3c], R7 ;  /* 0x00003c0724007986 */ /* 0x0001e8000c101906 */
[----:B---3--:R0:W-:Y:S04]  /*a1c0*/  STG.E desc[UR6][R36.64+0x40], R8 ;  /* 0x0000400824007986 */ /* 0x0081e8000c101906 */
[----:B------:R0:W-:Y:S04]  /*a1d0*/  STG.E desc[UR6][R36.64+0x44], R9 ;  /* 0x0000440924007986 */ /* 0x0001e8000c101906 */
[----:B------:R0:W-:Y:S04]  /*a1e0*/  STG.E desc[UR6][R36.64+0x48], R10 ;  /* 0x0000480a24007986 */ /* 0x0001e8000c101906 */
[----:B------:R0:W-:Y:S04]  /*a1f0*/  STG.E desc[UR6][R36.64+0x4c], R11 ;  /* 0x00004c0b24007986 */ /* 0x0001e8000c101906 */
[----:B------:R0:W-:Y:S04]  /*a200*/  STG.E desc[UR6][R36.64+0x50], R12 ;  /* 0x0000500c24007986 */ /* 0x0001e8000c101906 */
[----:B------:R0:W-:Y:S04]  /*a210*/  STG.E desc[UR6][R36.64+0x54], R13 ;  /* 0x0000540d24007986 */ /* 0x0001e8000c101906 */
[----:B------:R0:W-:Y:S04]  /*a220*/  STG.E desc[UR6][R36.64+0x58], R14 ;  /* 0x0000580e24007986 */ /* 0x0001e8000c101906 */
[----:B------:R0:W-:Y:S04]  /*a230*/  STG.E desc[UR6][R36.64+0x5c], R15 ;  /* 0x00005c0f24007986 */ /* 0x0001e8000c101906 */
[----:B------:R0:W-:Y:S02]  /*a240*/  STG.E desc[UR6][R36.64+0x60], R25 ;  /* 0x0000601924007986 */ /* 0x0001e4000c101906 */
.L_x_218:
[----:B------:R-:W-:Y:S05]  /*a250*/  BSYNC.RECONVERGENT B3 ;  /* 0x0000000000037941 */ /* 0x000fea0003800200 */
.L_x_217:
[----:B------:R-:W4:Y:S01]  /*a260*/  LDCU UR4, c[0x0][0x3b0] ;  /* 0x00007600ff0477ac */ /* 0x000f220008000800 */
[----:B------:R-:W-:-:S05]  /*a270*/  VIADD R26, R26, 0x1 ;  /* 0x000000011a1a7836 */ /* 0x000fca0000000000 */
[----:B------:R-:W-:Y:S02]  /*a280*/  ISETP.GE.AND P0, PT, R26, R28, PT ;  /* 0x0000001c1a00720c */ /* 0x000fe40003f06270 */
[----:B----4-:R-:W-:-:S13]  /*a290*/  ISETP.LT.U32.AND P1, PT, R18, UR4, PT ;  /* 0x0000000412007c0c */ /* 0x010fda000bf21070 */
[----:B------:R-:W-:Y:S05]  /*a2a0*/  @!P0 BRA P1, `(.L_x_472) ;  /* 0xffffffa000f88947 */ /* 0x000fea000083ffff */
.L_x_2:
[----:B------:R-:W-:Y:S05]  /*a2b0*/  BSYNC.RECONVERGENT B2 ;  /* 0x0000000000027941 */ /* 0x000fea0003800200 */
.L_x_1:
[----:B------:R-:W-:Y:S05]  /*a2c0*/  WARPSYNC.ALL ;  /* 0x0000000000007948 */ /* 0x000fea0003800000 */
[----:B------:R-:W-:Y:S01]  /*a2d0*/  ISETP.NE.AND P0, PT, R16, 0x1, PT ;  /* 0x000000011000780c */ /* 0x000fe20003f05270 */
[----:B------:R-:W-:-:S12]  /*a2e0*/  BSSY.RECONVERGENT B2, `(.L_x_473) ;  /* 0x00031ed000027945 */ /* 0x000fd80003800200 */
[----:B------:R-:W-:Y:S05]  /*a2f0*/  @!P0 BRA `(.L_x_474) ;  /* 0x0000031c00ac8947 */ /* 0x000fea0003800000 */
[----:B0-----:R-:W4:Y:S01]  /*a300*/  LDG.E.U8 R4, desc[UR6][R2.64+0x19e] ;  /* 0x00019e0602047981 */ /* 0x001f22000c1e1100 */
[----:B------:R-:W-:Y:S01]  /*a310*/  BSSY.RECONVERGENT B3, `(.L_x_475) ;  /* 0x00009f9000037945 */ /* 0x000fe20003800200 */
[----:B----4-:R-:W-:-:S13]  /*a320*/  ISETP.NE.AND P0, PT, R4, RZ, PT ;  /* 0x000000ff0400720c */ /* 0x010fda0003f05270 */
[----:B------:R-:W-:Y:S05]  /*a330*/  @!P0 BRA `(.L_x_476) ;  /* 0x0000009c00d88947 */ /* 0x000fea0003800000 */
[----:B------:R-:W4:Y:S02]  /*a340*/  LDG.E.U16 R6, desc[UR6][R2.64+0x198] ;  /* 0x0001980602067981 */ /* 0x000f24000c1e1500 */
[----:B----4-:R-:W-:-:S13]  /*a350*/  ISETP.GE.U32.AND P0, PT, R6, 0x8, PT ;  /* 0x000000080600780c */ /* 0x010fda0003f06070 */
[----:B------:R-:W-:Y:S05]  /*a360*/  @!P0 BRA `(.L_x_476) ;  /* 0x0000009c00cc8947 */ /* 0x000fea0003800000 */
[----:B------:R-:W1:Y:S02]  /*a370*/  LDC.64 R12, c[0x0][0x398] ;  /* 0x0000e600ff0c7b82 */ /* 0x000e640000000a00 */
[----:B-12---:R-:W2:Y:S01]  /*a380*/  LDG.E.64 R4, desc[UR6][R12.64+0x10] ;  /* 0x000010060c047981 */ /* 0x006ea2000c1e1b00 */
[----:B------:R-:W-:Y:S01]  /*a390*/  IMAD.MOV.U32 R28, RZ, RZ, RZ ;  /* 0x000000ffff1c7224 */ /* 0x000fe200078e00ff */
[----:B--2---:R-:W-:-:S04]  /*a3a0*/  ISETP.NE.U32.AND P0, PT, R4, RZ, PT ;  /* 0x000000ff0400720c */ /* 0x004fc80003f05070 */
[----:B------:R-:W-:-:S13]  /*a3b0*/  ISETP.NE.AND.EX P0, PT, R5, RZ, PT, P0 ;  /* 0x000000ff0500720c */ /* 0x000fda0003f05300 */
[----:B------:R-:W-:Y:S05]  /*a3c0*/  @!P0 BRA `(.L_x_477) ;  /* 0x0000004000948947 */ /* 0x000fea0003800000 */
[----:B------:R-:W2:Y:S04]  /*a3d0*/  LDG.E R7, desc[UR6][R12.64+0x4] ;  /* 0x000004060c077981 */ /* 0x000ea8000c1e1900 */
[----:B------:R0:W5:Y:S01]  /*a3e0*/  LDG.E.U8 R8, desc[UR6][R2.64+0xd0] ;  /* 0x0000d00602087981 */ /* 0x000162000c1e1100 */
[----:B------:R-:W-:Y:S01]  /*a3f0*/  BSSY.RECONVERGENT B0, `(.L_x_477) ;  /* 0x0000422000007945 */ /* 0x000fe20003800200 */
[----:B---3--:R-:W-:Y:S02]  /*a400*/  IMAD.MOV.U32 R9, RZ, RZ, RZ ;  /* 0x000000ffff097224 */ /* 0x008fe400078e00ff */
[----:B------:R-:W-:Y:S02]  /*a410*/  IMAD.MOV.U32 R28, RZ, RZ, RZ ;  /* 0x000000ffff1c7224 */ /* 0x000fe400078e00ff */
[----:B0-2---:R-:W-:-:S07]  /*a420*/  VIADD R10, R7, 0xffffffff ;  /* 0xffffffff070a7836 */ /* 0x005fce0000000000 */
.L_x_690:
        /* <DEDUP_REMOVED lines=18> */
.L_x_483:
[----:B------:R-:W-:Y:S01]  /*a550*/  IMAD.MOV.U32 R14, RZ, RZ, 0x1f0 ;  /* 0x000001f0ff0e7424 */ /* 0x000fe200078e00ff */
[----:B------:R-:W-:Y:S06]  /*a560*/  BRA `(.L_x_485) ;  /* 0x0000000400647947 */ /* 0x000fec0003800000 */
.L_x_482:
[----:B------:R-:W-:Y:S01]  /*a570*/  IMAD.MOV.U32 R14, RZ, RZ, 0x1d1 ;  /* 0x000001d1ff0e7424 */ /* 0x000fe200078e00ff */
[----:B------:R-:W-:Y:S06]  /*a580*/  BRA `(.L_x_485) ;  /* 0x00000004005c7947 */ /* 0x000fec0003800000 */
.L_x_481:
        /* <DEDUP_REMOVED lines=8> */
.L_x_487:
[----:B------:R-:W-:Y:S01]  /*a610*/  IMAD.MOV.U32 R14, RZ, RZ, 0x28b ;  /* 0x0000028bff0e7424 */ /* 0x000fe200078e00ff */
[----:B------:R-:W-:Y:S06]  /*a620*/  BRA `(.L_x_485) ;  /* 0x0000000400347947 */ /* 0x000fec0003800000 */
.L_x_486:
[----:B------:R-:W-:Y:S01]  /*a630*/  IMAD.MOV.U32 R14, RZ, RZ, 0x20f ;  /* 0x0000020fff0e7424 */ /* 0x000fe200078e00ff */
[----:B------:R-:W-:Y:S06]  /*a640*/  BRA `(.L_x_485) ;  /* 0x00000004002c7947 */ /* 0x000fec0003800000 */
.L_x_480:
        /* <DEDUP_REMOVED lines=10> */
.L_x_490:
[----:B------:R-:W-:Y:S01]  /*a6f0*/  IMAD.MOV.U32 R14, RZ, RZ, 0x9b ;  /* 0x0000009bff0e7424 */ /* 0x000fe200078e00ff */
[----:B------:R-:W-:Y:S06]  /*a700*/  BRA `(.L_x_485) ;  /* 0x0000000000fc7947 */ /* 0x000fec0003800000 */
.L_x_489:
[----:B------:R-:W-:Y:S01]  /*a710*/  IMAD.MOV.U32 R14, RZ, RZ, 0x1b2 ;  /* 0x000001b2ff0e7424 */ /* 0x000fe200078e00ff */
[----:B------:R-:W-:Y:S06]  /*a720*/  BRA `(.L_x_485) ;  /* 0x0000000000f47947 */ /* 0x000fec0003800000 */
.L_x_488:
        /* <DEDUP_REMOVED lines=8> */
.L_x_492:
[----:B------:R-:W-:Y:S01]  /*a7b0*/  IMAD.MOV.U32 R14, RZ, RZ, 0x174 ;  /* 0x00000174ff0e7424 */ /* 0x000fe200078e00ff */
[----:B------:R-:W-:Y:S06]  /*a7c0*/  BRA `(.L_x_485) ;  /* 0x0000000000cc7947 */ /* 0x000fec0003800000 */
.L_x_491:
[----:B------:R-:W-:Y:S01]  /*a7d0*/  IMAD.MOV.U32 R14, RZ, RZ, 0x136 ;  /* 0x00000136ff0e7424 */ /* 0x000fe200078e00ff */
[----:B------:R-:W-:Y:S06]  /*a7e0*/  BRA `(.L_x_485) ;  /* 0x0000000000c47947 */ /* 0x000fec0003800000 */
.L_x_479:
        /* <DEDUP_REMOVED lines=12> */
.L_x_496:
[----:B------:R-:W-:Y:S01]  /*a8b0*/  IMAD.MOV.U32 R14, RZ, RZ, 0x117 ;  /* 0x00000117ff0e7424 */ /* 0x000fe200078e00ff */
[----:B------:R-:W-:Y:S06]  /*a8c0*/  BRA `(.L_x_485) ;  /* 0x00000000008c7947 */ /* 0x000fec0003800000 */
.L_x_495:
[----:B------:R-:W-:Y:S01]  /*a8d0*/  IMAD.MOV.U32 R14, RZ, RZ, 0xf8 ;  /* 0x000000f8ff0e7424 */ /* 0x000fe200078e00ff */
[----:B------:R-:W-:Y:S06]  /*a8e0*/  BRA `(.L_x_485) ;  /* 0x0000000000847947 */ /* 0x000fec0003800000 */
.L_x_494:
        /* <DEDUP_REMOVED lines=8> */
.L_x_498:
[----:B------:R-:W-:Y:S01]  /*a970*/  IMAD.MOV.U32 R14, RZ, RZ, 0x193 ;  /* 0x00000193ff0e7424 */ /* 0x000fe200078e00ff */
[----:B------:R-:W-:Y:S06]  /*a980*/  BRA `(.L_x_485) ;  /* 0x00000000005c7947 */ /* 0x000fec0003800000 */
.L_x_497:
[----:B------:R-:W-:Y:S01]  /*a990*/  IMAD.MOV.U32 R14, RZ, RZ, 0xba ;  /* 0x000000baff0e7424 */ /* 0x000fe200078e00ff */
[----:B------:R-:W-:Y:S06]  /*a9a0*/  BRA `(.L_x_485) ;  /* 0x0000000000547947 */ /* 0x000fec0003800000 */
.L_x_493:
        /* <DEDUP_REMOVED lines=10> */
.L_x_501:
[----:B------:R-:W-:Y:S01]  /*aa50*/  IMAD.MOV.U32 R14, RZ, RZ, 0x7c ;  /* 0x0000007cff0e7424 */ /* 0x000fe200078e00ff */
[----:B------:R-:W-:Y:S06]  /*aa60*/  BRA `(.L_x_485) ;  /* 0x0000000000247947 */ /* 0x000fec0003800000 */
.L_x_500:
[----:B------:R-:W-:Y:S01]  /*aa70*/  IMAD.MOV.U32 R14, RZ, RZ, 0x26c ;  /* 0x0000026cff0e7424 */ /* 0x000fe200078e00ff */
[----:B------:R-:W-:Y:S06]  /*aa80*/  BRA `(.L_x_485) ;  /* 0x00000000001c7947 */ /* 0x000fec0003800000 */
.L_x_499:
[----:B------:R-:W-:-:S13]  /*aa90*/  ISETP.NE.AND P0, PT, R8, 0x2a, PT ;  /* 0x0000002a0800780c */ /* 0x000fda0003f05270 */
[----:B------:R-:W-:Y:S05]  /*aaa0*/  @!P0 BRA `(.L_x_502) ;  /* 0x0000000000108947 */ /* 0x000fea0003800000 */
[----:B------:R-:W-:-:S13]  /*aab0*/  ISETP.NE.AND P0, PT, R8, 0x41, PT ;  /* 0x000000410800780c */ /* 0x000fda0003f05270 */
[----:B------:R-:W-:Y:S05]  /*aac0*/  @!P0 BRA `(.L_x_485) ;  /* 0x00000000000c8947 */ /* 0x000fea0003800000 */
.L_x_484:
[----:B------:R-:W-:Y:S01]  /*aad0*/  IMAD.MOV.U32 R14, RZ, RZ, 0x2aa ;  /* 0x000002aaff0e7424 */ /* 0x000fe200078e00ff */
[----:B------:R-:W-:Y:S06]  /*aae0*/  BRA `(.L_x_485) ;  /* 0x0000000000047947 */ /* 0x000fec0003800000 */
.L_x_502:
[----:B------:R-:W-:-:S07]  /*aaf0*/  IMAD.MOV.U32 R14, RZ, RZ, 0x2c9 ;  /* 0x000002c9ff0e7424 */ /* 0x000fce00078e00ff */
.L_x_485:
[----:B------:R-:W-:Y:S05]  /*ab00*/  BSYNC.RECONVERGENT B1 ;  /* 0x0000000000017941 */ /* 0x000fea0003800200 */
.L_x_478:
        /* <DEDUP_REMOVED lines=21> */
.L_x_508:
[----:B------:R-:W-:Y:S01]  /*ac60*/  IMAD.MOV.U32 R11, RZ, RZ, 0x10 ;  /* 0x00000010ff0b7424 */ /* 0x000fe200078e00ff */
[----:B------:R-:W-:Y:S06]  /*ac70*/  BRA `(.L_x_510) ;  /* 0x0000000400687947 */ /* 0x000fec0003800000 */
.L_x_507:
[----:B------:R-:W-:Y:S01]  /*ac80*/  IMAD.MOV.U32 R11, RZ, RZ, 0xf ;  /* 0x0000000fff0b7424 */ /* 0x000fe200078e00ff */
[----:B------:R-:W-:Y:S06]  /*ac90*/  BRA `(.L_x_510) ;  /* 0x0000000400607947 */ /* 0x000fec0003800000 */
.L_x_506:
        /* <DEDUP_REMOVED lines=8> */
.L_x_512:
[----:B------:R-:W-:Y:S01]  /*ad20*/  IMAD.MOV.U32 R11, RZ, RZ, 0x15 ;  /* 0x00000015ff0b7424 */ /* 0x000fe200078e00ff */
[----:B------:R-:W-:Y:S06]  /*ad30*/  BRA `(.L_x_510) ;  /* 0x0000000400387947 */ /* 0x000fec0003800000 */
.L_x_511:
[----:B------:R-:W-:Y:S01]  /*ad40*/  IMAD.MOV.U32 R11, RZ, RZ, 0x11 ;  /* 0x00000011ff0b7424 */ /* 0x000fe200078e00ff */
[----:B------:R-:W-:Y:S06]  /*ad50*/  BRA `(.L_x_510) ;  /* 0x0000000400307947 */ /* 0x000fec0003800000 */
.L_x_505:
        /* <DEDUP_REMOVED lines=10> */
.L_x_515:
[----:B------:R-:W-:Y:S01]  /*ae00*/  IMAD.MOV.U32 R11, RZ, RZ, 0x5 ;  /* 0x00000005ff0b7424 */ /* 0x000fe200078e00ff */
[----:B------:R-:W-:Y:S06]  /*ae10*/  BRA `(.L_x_510) ;  /* 0x0000000400007947 */ /* 0x000fec0003800000 */
.L_x_514:
[----:B------:R-:W-:Y:S01]  /*ae20*/  IMAD.MOV.U32 R11, RZ, RZ, 0xe ;  /* 0x0000000eff0b7424 */ /* 0x000fe200078e00ff */
[----:B------:R-:W-:Y:S06]  /*ae30*/  BRA `(.L_x_510) ;  /* 0x0000000000f87947 */ /* 0x000fec0003800000 */
.L_x_513:
        /* <DEDUP_REMOVED lines=8> */
.L_x_517:
[----:B------:R-:W-:Y:S01]  /*aec0*/  IMAD.MOV.U32 R11, RZ, RZ, 0xc ;  /* 0x0000000cff0b7424 */ /* 0x000fe200078e00ff */
[----:B------:R-:W-:Y:S06]  /*aed0*/  BRA `(.L_x_510) ;  /* 0x0000000000d07947 */ /* 0x000fec0003800000 */
.L_x_516:
[----:B------:R-:W-:Y:S01]  /*aee0*/  IMAD.MOV.U32 R11, RZ, RZ, 0xa ;  /* 0x0000000aff0b7424 */ /* 0x000fe200078e00ff */
[----:B------:R-:W-:Y:S06]  /*aef0*/  BRA `(.L_x_510) ;  /* 0x0000000000c87947 */ /* 0x000fec0003800000 */
.L_x_504:
        /* <DEDUP_REMOVED lines=13> */
.L_x_521:
[----:B------:R-:W-:Y:S01]  /*afd0*/  IMAD.MOV.U32 R11, RZ, RZ, 0x9 ;  /* 0x00000009ff0b7424 */ /* 0x000fe200078e00ff */
[----:B------:R-:W-:Y:S06]  /*afe0*/  BRA `(.L_x_510) ;  /* 0x00000000008c7947 */ /* 0x000fec0003800000 */
.L_x_520:
[----:B------:R-:W-:Y:S01]  /*aff0*/  IMAD.MOV.U32 R11, RZ, RZ, 0x8 ;  /* 0x00000008ff0b7424 */ /* 0x000fe200078e00ff */
[----:B------:R-:W-:Y:S06]  /*b000*/  BRA `(.L_x_510) ;  /* 0x0000000000847947 */ /* 0x000fec0003800000 */
.L_x_519:
        /* <DEDUP_REMOVED lines=8> */
.L_x_523:
[----:B------:R-:W-:Y:S01]  /*b090*/  IMAD.MOV.U32 R11, RZ, RZ, 0xd ;  /* 0x0000000dff0b7424 */ /* 0x000fe200078e00ff */
[----:B------:R-:W-:Y:S06]  /*b0a0*/  BRA `(.L_x_510) ;  /* 0x00000000005c7947 */ /* 0x000fec0003800000 */
.L_x_522:
[----:B------:R-:W-:Y:S01]  /*b0b0*/  IMAD.MOV.U32 R11, RZ, RZ, 0x6 ;  /* 0x00000006ff0b7424 */ /* 0x000fe200078e00ff */
[----:B------:R-:W-:Y:S06]  /*b0c0*/  BRA `(.L_x_510) ;  /* 0x0000000000547947 */ /* 0x000fec0003800000 */
.L_x_518:
        /* <DEDUP_REMOVED lines=10> */
.L_x_526:
[----:B------:R-:W-:Y:S01]  /*b170*/  IMAD.MOV.U32 R11, RZ, RZ, 0x4 ;  /* 0x00000004ff0b7424 */ /* 0x000fe200078e00ff */
[----:B------:R-:W-:Y:S06]  /*b180*/  BRA `(.L_x_510) ;  /* 0x0000000000247947 */ /* 0x000fec0003800000 */
.L_x_525:
[----:B------:R-:W-:Y:S01]  /*b190*/  IMAD.MOV.U32 R11, RZ, RZ, 0x14 ;  /* 0x00000014ff0b7424 */ /* 0x000fe200078e00ff */
[----:B------:R-:W-:Y:S06]  /*b1a0*/  BRA `(.L_x_510) ;  /* 0x00000000001c7947 */ /* 0x000fec0003800000 */
.L_x_524:
[----:B------:R-:W-:-:S13]  /*b1b0*/  ISETP.NE.AND P0, PT, R19, 0x2a, PT ;  /* 0x0000002a1300780c */ /* 0x000fda0003f05270 */
[----:B------:R-:W-:Y:S05]  /*b1c0*/  @!P0 BRA `(.L_x_527) ;  /* 0x0000000000108947 */ /* 0x000fea0003800000 */
[----:B------:R-:W-:-:S13]  /*b1d0*/  ISETP.NE.AND P0, PT, R19, 0x41, PT ;  /* 0x000000411300780c */ /* 0x000fda0003f05270 */
[----:B------:R-:W-:Y:S05]  /*b1e0*/  @!P0 BRA `(.L_x_510) ;  /* 0x00000000000c8947 */ /* 0x000fea0003800000 */
.L_x_509:
[----:B------:R-:W-:Y:S01]  /*b1f0*/  IMAD.MOV.U32 R11, RZ, RZ, 0x16 ;  /* 0x00000016ff0b7424 */ /* 0x000fe200078e00ff */
[----:B------:R-:W-:Y:S06]  /*b200*/  BRA `(.L_x_510) ;  /* 0x0000000000047947 */ /* 0x000fec0003800000 */
.L_x_527:
[----:B------:R-:W-:-:S07]  /*b210*/  IMAD.MOV.U32 R11, RZ, RZ, 0x17 ;  /* 0x00000017ff0b7424 */ /* 0x000fce00078e00ff */
.L_x_510:
[----:B------:R-:W-:Y:S05]  /*b220*/  BSYNC.RECONVERGENT B1 ;  /* 0x0000000000017941 */ /* 0x000fea0003800200 */
.L_x_503:
        /* <DEDUP_REMOVED lines=19> */
.L_x_533:
[----:B------:R-:W-:Y:S01]  /*b360*/  IMAD.MOV.U32 R14, RZ, RZ, 0x10 ;  /* 0x00000010ff0e7424 */ /* 0x000fe200078e00ff */
[----:B------:R-:W-:Y:S06]  /*b370*/  BRA `(.L_x_535) ;  /* 0x0000000400647947 */ /* 0x000fec0003800000 */
.L_x_532:
[----:B------:R-:W-:Y:S01]  /*b380*/  IMAD.MOV.U32 R14, RZ, RZ, 0xf ;  /* 0x0000000fff0e7424 */ /* 0x000fe200078e00ff */
[----:B------:R-:W-:Y:S06]  /*b390*/  BRA `(.L_x_535) ;  /* 0x00000004005c7947 */ /* 0x000fec0003800000 */
.L_x_531:
        /* <DEDUP_REMOVED lines=8> */
.L_x_537:
[----:B------:R-:W-:Y:S01]  /*b420*/  IMAD.MOV.U32 R14, RZ, RZ, 0x15 ;  /* 0x00000015ff0e7424 */ /* 0x000fe200078e00ff */
[----:B------:R-:W-:Y:S06]  /*b430*/  BRA `(.L_x_535) ;  /* 0x0000000400347947 */ /* 0x000fec0003800000 */
.L_x_536:
[----:B------:R-:W-:Y:S01]  /*b440*/  IMAD.MOV.U32 R14, RZ, RZ, 0x11 ;  /* 0x00000011ff0e7424 */ /* 0x000fe200078e00ff */
[----:B------:R-:W-:Y:S06]  /*b450*/  BRA `(.L_x_535) ;  /* 0x00000004002c7947 */ /* 0x000fec0003800000 */
.L_x_530:
        /* <DEDUP_REMOVED lines=10> */
.L_x_540:
[----:B------:R-:W-:Y:S01]  /*b500*/  IMAD.MOV.U32 R14, RZ, RZ, 0x5 ;  /* 0x00000005ff0e7424 */ /* 0x000fe200078e00ff */
[----:B------:R-:W-:Y:S06]  /*b510*/  BRA `(.L_x_535) ;  /* 0x0000000000fc7947 */ /* 0x000fec0003800000 */
.L_x_539:
[----:B------:R-:W-:Y:S01]  /*b520*/  IMAD.MOV.U32 R14, RZ, RZ, 0xe ;  /* 0x0000000eff0e7424 */ /* 0x000fe200078e00ff */
[----:B------:R-:W-:Y:S06]  /*b530*/  BRA `(.L_x_535) ;  /* 0x0000000000f47947 */ /* 0x000fec0003800000 */
.L_x_538:
        /* <DEDUP_REMOVED lines=8> */
.L_x_542:
[----:B------:R-:W-:Y:S01]  /*b5c0*/  IMAD.MOV.U32 R14, RZ, RZ, 0xc ;  /* 0x0000000cff0e7424 */ /* 0x000fe200078e00ff */
[----:B------:R-:W-:Y:S06]  /*b5d0*/  BRA `(.L_x_535) ;  /* 0x0000000000cc7947 */ /* 0x000fec0003800000 */
.L_x_541:
[----:B------:R-:W-:Y:S01]  /*b5e0*/  IMAD.MOV.U32 R14, RZ, RZ, 0xa ;  /* 0x0000000aff0e7424 */ /* 0x000fe200078e00ff */
[----:B------:R-:W-:Y:S06]  /*b5f0*/  BRA `(.L_x_535) ;  /* 0x0000000000c47947 */ /* 0x000fec0003800000 */
.L_x_529:
        /* <DEDUP_REMOVED lines=12> */
.L_x_546:
[----:B------:R-:W-:Y:S01]  /*b6c0*/  IMAD.MOV.U32 R14, RZ, RZ, 0x9 ;  /* 0x00000009ff0e7424 */ /* 0x000fe200078e00ff */
[----:B------:R-:W-:Y:S06]  /*b6d0*/  BRA `(.L_x_535) ;  /* 0x00000000008c7947 */ /* 0x000fec0003800000 */
.L_x_545:
[----:B------:R-:W-:Y:S01]  /*b6e0*/  IMAD.MOV.U32 R14, RZ, RZ, 0x8 ;  /* 0x00000008ff0e7424 */ /* 0x000fe200078e00ff */
[----:B------:R-:W-:Y:S06]  /*b6f0*/  BRA `(.L_x_535) ;  /* 0x0000000000847947 */ /* 0x000fec0003800000 */
.L_x_544:
        /* <DEDUP_REMOVED lines=8> */
.L_x_548:
[----:B------:R-:W-:Y:S01]  /*b780*/  IMAD.MOV.U32 R14, RZ, RZ, 0xd ;  /* 0x0000000dff0e7424 */ /* 0x000fe200078e00ff */
[----:B------:R-:W-:Y:S06]  /*b790*/  BRA `(.L_x_535) ;  /* 0x00000000005c7947 */ /* 0x000fec0003800000 */
.L_x_547:
[----:B------:R-:W-:Y:S01]  /*b7a0*/  IMAD.MOV.U32 R14, RZ, RZ, 0x6 ;  /* 0x00000006ff0e7424 */ /* 0x000fe200078e00ff */
[----:B------:R-:W-:Y:S06]  /*b7b0*/  BRA `(.L_x_535) ;  /* 0x0000000000547947 */ /* 0x000fec0003800000 */
.L_x_543:
        /* <DEDUP_REMOVED lines=10> */
.L_x_551:
[----:B------:R-:W-:Y:S01]  /*b860*/  IMAD.MOV.U32 R14, RZ, RZ, 0x4 ;  /* 0x00000004ff0e7424 */ /* 0x000fe200078e00ff */
[----:B------:R-:W-:Y:S06]  /*b870*/  BRA `(.L_x_535) ;  /* 0x0000000000247947 */ /* 0x000fec0003800000 */
.L_x_550:
[----:B------:R-:W-:Y:S01]  /*b880*/  IMAD.MOV.U32 R14, RZ, RZ, 0x14 ;  /* 0x00000014ff0e7424 */ /* 0x000fe200078e00ff */
[----:B------:R-:W-:Y:S06]  /*b890*/  BRA `(.L_x_535) ;  /* 0x00000000001c7947 */ /* 0x000fec0003800000 */
.L_x_549:
[----:B------:R-:W-:-:S13]  /*b8a0*/  ISETP.NE.AND P0, PT, R21, 0x2a, PT ;  /* 0x0000002a1500780c */ /* 0x000fda0003f05270 */
[----:B------:R-:W-:Y:S05]  /*b8b0*/  @!P0 BRA `(.L_x_552) ;  /* 0x0000000000108947 */ /* 0x000fea0003800000 */
[----:B------:R-:W-:-:S13]  /*b8c0*/  ISETP.NE.AND P0, PT, R21, 0x41, PT ;  /* 0x000000411500780c */ /* 0x000fda0003f05270 */
[----:B------:R-:W-:Y:S05]  /*b8d0*/  @!P0 BRA `(.L_x_535) ;  /* 0x00000000000c8947 */ /* 0x000fea0003800000 */
.L_x_534:
[----:B------:R-:W-:Y:S01]  /*b8e0*/  IMAD.MOV.U32 R14, RZ, RZ, 0x16 ;  /* 0x00000016ff0e7424 */ /* 0x000fe200078e00ff */
[----:B------:R-:W-:Y:S06]  /*b8f0*/  BRA `(.L_x_535) ;  /* 0x0000000000047947 */ /* 0x000fec0003800000 */
.L_x_552:
[----:B------:R-:W-:-:S07]  /*b900*/  IMAD.MOV.U32 R14, RZ, RZ, 0x17 ;  /* 0x00000017ff0e7424 */ /* 0x000fce00078e00ff */
.L_x_535:
[----:B------:R-:W-:Y:S05]  /*b910*/  BSYNC.RECONVERGENT B1 ;  /* 0x0000000000017941 */ /* 0x000fea0003800200 */
.L_x_528:
        /* <DEDUP_REMOVED lines=20> */
.L_x_558:
[----:B------:R-:W-:Y:S01]  /*ba60*/  IMAD.MOV.U32 R20, RZ, RZ, 0x10 ;  /* 0x00000010ff147424 */ /* 0x000fe200078e00ff */
[----:B------:R-:W-:Y:S06]  /*ba70*/  BRA `(.L_x_560) ;  /* 0x0000000400647947 */ /* 0x000fec0003800000 */
.L_x_557:
[----:B------:R-:W-:Y:S01]  /*ba80*/  IMAD.MOV.U32 R20, RZ, RZ, 0xf ;  /* 0x0000000fff147424 */ /* 0x000fe200078e00ff */
[----:B------:R-:W-:Y:S06]  /*ba90*/  BRA `(.L_x_560) ;  /* 0x00000004005c7947 */ /* 0x000fec0003800000 */
.L_x_556:
        /* <DEDUP_REMOVED lines=8> */
.L_x_562:
[----:B------:R-:W-:Y:S01]  /*bb20*/  IMAD.MOV.U32 R20, RZ, RZ, 0x15 ;  /* 0x00000015ff147424 */ /* 0x000fe200078e00ff */
[----:B------:R-:W-:Y:S06]  /*bb30*/  BRA `(.L_x_560) ;  /* 0x0000000400347947 */ /* 0x000fec0003800000 */
.L_x_561:
[----:B------:R-:W-:Y:S01]  /*bb40*/  IMAD.MOV.U32 R20, RZ, RZ, 0x11 ;  /* 0x00000011ff147424 */ /* 0x000fe200078e00ff */
[----:B------:R-:W-:Y:S06]  /*bb50*/  BRA `(.L_x_560) ;  /* 0x00000004002c7947 */ /* 0x000fec0003800000 */
.L_x_555:
        /* <DEDUP_REMOVED lines=10> */
.L_x_565:
[----:B------:R-:W-:Y:S01]  /*bc00*/  IMAD.MOV.U32 R20, RZ, RZ, 0x5 ;  /* 0x00000005ff147424 */ /* 0x000fe200078e00ff */
[----:B------:R-:W-:Y:S06]  /*bc10*/  BRA `(.L_x_560) ;  /* 0x0000000000fc7947 */ /* 0x000fec0003800000 */
.L_x_564:
[----:B------:R-:W-:Y:S01]  /*bc20*/  IMAD.MOV.U32 R20, RZ, RZ, 0xe ;  /* 0x0000000eff147424 */ /* 0x000fe200078e00ff */
[----:B------:R-:W-:Y:S06]  /*bc30*/  BRA `(.L_x_560) ;  /* 0x0000000000f47947 */ /* 0x000fec0003800000 */
.L_x_563:
        /* <DEDUP_REMOVED lines=8> */
.L_x_567:
[----:B------:R-:W-:Y:S01]  /*bcc0*/  IMAD.MOV.U32 R20, RZ, RZ, 0xc ;  /* 0x0000000cff147424 */ /* 0x000fe200078e00ff */
[----:B------:R-:W-:Y:S06]  /*bcd0*/  BRA `(.L_x_560) ;  /* 0x0000000000cc7947 */ /* 0x000fec0003800000 */
.L_x_566:
[----:B------:R-:W-:Y:S01]  /*bce0*/  IMAD.MOV.U32 R20, RZ, RZ, 0xa ;  /* 0x0000000aff147424 */ /* 0x000fe200078e00ff */
[----:B------:R-:W-:Y:S06]  /*bcf0*/  BRA `(.L_x_560) ;  /* 0x0000000000c47947 */ /* 0x000fec0003800000 */
.L_x_554:
        /* <DEDUP_REMOVED lines=12> */
.L_x_571:
[----:B------:R-:W-:Y:S01]  /*bdc0*/  IMAD.MOV.U32 R20, RZ, RZ, 0x9 ;  /* 0x00000009ff147424 */ /* 0x000fe200078e00ff */
[----:B------:R-:W-:Y:S06]  /*bdd0*/  BRA `(.L_x_560) ;  /* 0x00000000008c7947 */ /* 0x000fec0003800000 */
.L_x_570:
[----:B------:R-:W-:Y:S01]  /*bde0*/  IMAD.MOV.U32 R20, RZ, RZ, 0x8 ;  /* 0x00000008ff147424 */ /* 0x000fe200078e00ff */
[----:B------:R-:W-:Y:S06]  /*bdf0*/  BRA `(.L_x_560) ;  /* 0x0000000000847947 */ /* 0x000fec0003800000 */
.L_x_569:
        /* <DEDUP_REMOVED lines=8> */
.L_x_573:
[----:B------:R-:W-:Y:S01]  /*be80*/  IMAD.MOV.U32 R20, RZ, RZ, 0xd ;  /* 0x0000000dff147424 */ /* 0x000fe200078e00ff */
[----:B------:R-:W-:Y:S06]  /*be90*/  BRA `(.L_x_560) ;  /* 0x00000000005c7947 */ /* 0x000fec0003800000 */
.L_x_572:
[----:B------:R-:W-:Y:S01]  /*bea0*/  IMAD.MOV.U32 R20, RZ, RZ, 0x6 ;  /* 0x00000006ff147424 */ /* 0x000fe200078e00ff */
[----:B------:R-:W-:Y:S06]  /*beb0*/  BRA `(.L_x_560) ;  /* 0x0000000000547947 */ /* 0x000fec0003800000 */
.L_x_568:
        /* <DEDUP_REMOVED lines=10> */
.L_x_576:
[----:B------:R-:W-:Y:S01]  /*bf60*/  IMAD.MOV.U32 R20, RZ, RZ, 0x4 ;  /* 0x00000004ff147424 */ /* 0x000fe200078e00ff */
[----:B------:R-:W-:Y:S06]  /*bf70*/  BRA `(.L_x_560) ;  /* 0x0000000000247947 */ /* 0x000fec0003800000 */
.L_x_575:
[----:B------:R-:W-:Y:S01]  /*bf80*/  IMAD.MOV.U32 R20, RZ, RZ, 0x14 ;  /* 0x00000014ff147424 */ /* 0x000fe200078e00ff */
[----:B------:R-:W-:Y:S06]  /*bf90*/  BRA `(.L_x_560) ;  /* 0x00000000001c7947 */ /* 0x000fec0003800000 */
.L_x_574:
[----:B------:R-:W-:-:S13]  /*bfa0*/  ISETP.NE.AND P0, PT, R22, 0x2a, PT ;  /* 0x0000002a1600780c */ /* 0x000fda0003f05270 */
[----:B------:R-:W-:Y:S05]  /*bfb0*/  @!P0 BRA `(.L_x_577) ;  /* 0x0000000000108947 */ /* 0x000fea0003800000 */
[----:B------:R-:W-:-:S13]  /*bfc0*/  ISETP.NE.AND P0, PT, R22, 0x41, PT ;  /* 0x000000411600780c */ /* 0x000fda0003f05270 */
[----:B------:R-:W-:Y:S05]  /*bfd0*/  @!P0 BRA `(.L_x_560) ;  /* 0x00000000000c8947 */ /* 0x000fea0003800000 */
.L_x_559:
[----:B------:R-:W-:Y:S01]  /*bfe0*/  IMAD.MOV.U32 R20, RZ, RZ, 0x16 ;  /* 0x00000016ff147424 */ /* 0x000fe200078e00ff */
[----:B------:R-:W-:Y:S06]  /*bff0*/  BRA `(.L_x_560) ;  /* 0x0000000000047947 */ /* 0x000fec0003800000 */
.L_x_577:
[----:B------:R-:W-:-:S07]  /*c000*/  IMAD.MOV.U32 R20, RZ, RZ, 0x17 ;  /* 0x00000017ff147424 */ /* 0x000fce00078e00ff */
.L_x_560:
[----:B------:R-:W-:Y:S05]  /*c010*/  BSYNC.RECONVERGENT B1 ;  /* 0x0000000000017941 */ /* 0x000fea0003800200 */
.L_x_553:
        /* <DEDUP_REMOVED lines=20> */
.L_x_583:
[----:B------:R-:W-:Y:S01]  /*c160*/  IMAD.MOV.U32 R20, RZ, RZ, 0x10 ;  /* 0x00000010ff147424 */ /* 0x000fe200078e00ff */
[----:B------:R-:W-:Y:S06]  /*c170*/  BRA `(.L_x_585) ;  /* 0x0000000400647947 */ /* 0x000fec0003800000 */
.L_x_582:
[----:B------:R-:W-:Y:S01]  /*c180*/  IMAD.MOV.U32 R20, RZ, RZ, 0xf ;  /* 0x0000000fff147424 */ /* 0x000fe200078e00ff */
[----:B------:R-:W-:Y:S06]  /*c190*/  BRA `(.L_x_585) ;  /* 0x00000004005c7947 */ /* 0x000fec0003800000 */
.L_x_581:
        /* <DEDUP_REMOVED lines=8> */
.L_x_587:
[----:B------:R-:W-:Y:S01]  /*c220*/  IMAD.MOV.U32 R20, RZ, RZ, 0x15 ;  /* 0x00000015ff147424 */ /* 0x000fe200078e00ff */
[----:B------:R-:W-:Y:S06]  /*c230*/  BRA `(.L_x_585) ;  /* 0x0000000400347947 */ /* 0x000fec0003800000 */
.L_x_586:
[----:B------:R-:W-:Y:S01]  /*c240*/  IMAD.MOV.U32 R20, RZ, RZ, 0x11 ;  /* 0x00000011ff147424 */ /* 0x000fe200078e00ff */
[----:B------:R-:W-:Y:S06]  /*c250*/  BRA `(.L_x_585) ;  /* 0x00000004002c7947 */ /* 0x000fec0003800000 */
.L_x_580:
        /* <DEDUP_REMOVED lines=10> */
.L_x_590:
[----:B------:R-:W-:Y:S01]  /*c300*/  IMAD.MOV.U32 R20, RZ, RZ, 0x5 ;  /* 0x00000005ff147424 */ /* 0x000fe200078e00ff */
[----:B------:R-:W-:Y:S06]  /*c310*/  BRA `(.L_x_585) ;  /* 0x0000000000fc7947 */ /* 0x000fec0003800000 */
.L_x_589:
[----:B------:R-:W-:Y:S01]  /*c320*/  IMAD.MOV.U32 R20, RZ, RZ, 0xe ;  /* 0x0000000eff147424 */ /* 0x000fe200078e00ff */
[----:B------:R-:W-:Y:S06]  /*c330*/  BRA `(.L_x_585) ;  /* 0x0000000000f47947 */ /* 0x000fec0003800000 */
.L_x_588:
        /* <DEDUP_REMOVED lines=8> */
.L_x_592:
[----:B------:R-:W-:Y:S01]  /*c3c0*/  IMAD.MOV.U32 R20, RZ, RZ, 0xc ;  /* 0x0000000cff147424 */ /* 0x000fe200078e00ff */
[----:B------:R-:W-:Y:S06]  /*c3d0*/  BRA `(.L_x_585) ;  /* 0x0000000000cc7947 */ /* 0x000fec0003800000 */
.L_x_591:
[----:B------:R-:W-:Y:S01]  /*c3e0*/  IMAD.MOV.U32 R20, RZ, RZ, 0xa ;  /* 0x0000000aff147424 */ /* 0x000fe200078e00ff */
[----:B------:R-:W-:Y:S06]  /*c3f0*/  BRA `(.L_x_585) ;  /* 0x0000000000c47947 */ /* 0x000fec0003800000 */
.L_x_579:
        /* <DEDUP_REMOVED lines=12> */
.L_x_596:
[----:B------:R-:W-:Y:S01]  /*c4c0*/  IMAD.MOV.U32 R20, RZ, RZ, 0x9 ;  /* 0x00000009ff147424 */ /* 0x000fe200078e00ff */
[----:B------:R-:W-:Y:S06]  /*c4d0*/  BRA `(.L_x_585) ;  /* 0x00000000008c7947 */ /* 0x000fec0003800000 */
.L_x_595:
[----:B------:R-:W-:Y:S01]  /*c4e0*/  IMAD.MOV.U32 R20, RZ, RZ, 0x8 ;  /* 0x00000008ff147424 */ /* 0x000fe200078e00ff */
[----:B------:R-:W-:Y:S06]  /*c4f0*/  BRA `(.L_x_585) ;  /* 0x0000000000847947 */ /* 0x000fec0003800000 */
.L_x_594:
        /* <DEDUP_REMOVED lines=8> */
.L_x_598:
[----:B------:R-:W-:Y:S01]  /*c580*/  IMAD.MOV.U32 R20, RZ, RZ, 0xd ;  /* 0x0000000dff147424 */ /* 0x000fe200078e00ff */
[----:B------:R-:W-:Y:S06]  /*c590*/  BRA `(.L_x_585) ;  /* 0x00000000005c7947 */ /* 0x000fec0003800000 */
.L_x_597:
[----:B------:R-:W-:Y:S01]  /*c5a0*/  IMAD.MOV.U32 R20, RZ, RZ, 0x6 ;  /* 0x00000006ff147424 */ /* 0x000fe200078e00ff */
[----:B------:R-:W-:Y:S06]  /*c5b0*/  BRA `(.L_x_585) ;  /* 0x0000000000547947 */ /* 0x000fec0003800000 */
.L_x_593:
        /* <DEDUP_REMOVED lines=10> */
.L_x_601:
[----:B------:R-:W-:Y:S01]  /*c660*/  IMAD.MOV.U32 R20, RZ, RZ, 0x4 ;  /* 0x00000004ff147424 */ /* 0x000fe200078e00ff */
[----:B------:R-:W-:Y:S06]  /*c670*/  BRA `(.L_x_585) ;  /* 0x0000000000247947 */ /* 0x000fec0003800000 */
.L_x_600:
[----:B------:R-:W-:Y:S01]  /*c680*/  IMAD.MOV.U32 R20, RZ, RZ, 0x14 ;  /* 0x00000014ff147424 */ /* 0x000fe200078e00ff */
[----:B------:R-:W-:Y:S06]  /*c690*/  BRA `(.L_x_585) ;  /* 0x00000000001c7947 */ /* 0x000fec0003800000 */
.L_x_599:
[----:B------:R-:W-:-:S13]  /*c6a0*/  ISETP.NE.AND P0, PT, R19, 0x2a, PT ;  /* 0x0000002a1300780c */ /* 0x000fda0003f05270 */
[----:B------:R-:W-:Y:S05]  /*c6b0*/  @!P0 BRA `(.L_x_602) ;  /* 0x0000000000108947 */ /* 0x000fea0003800000 */
[----:B------:R-:W-:-:S13]  /*c6c0*/  ISETP.NE.AND P0, PT, R19, 0x41, PT ;  /* 0x000000411300780c */ /* 0x000fda0003f05270 */
[----:B------:R-:W-:Y:S05]  /*c6d0*/  @!P0 BRA `(.L_x_585) ;  /* 0x00000000000c8947 */ /* 0x000fea0003800000 */
.L_x_584:
[----:B------:R-:W-:Y:S01]  /*c6e0*/  IMAD.MOV.U32 R20, RZ, RZ, 0x16 ;  /* 0x00000016ff147424 */ /* 0x000fe200078e00ff */
[----:B------:R-:W-:Y:S06]  /*c6f0*/  BRA `(.L_x_585) ;  /* 0x0000000000047947 */ /* 0x000fec0003800000 */
.L_x_602:
[----:B------:R-:W-:-:S07]  /*c700*/  IMAD.MOV.U32 R20, RZ, RZ, 0x17 ;  /* 0x00000017ff147424 */ /* 0x000fce00078e00ff */
.L_x_585:
[----:B------:R-:W-:Y:S05]  /*c710*/  BSYNC.RECONVERGENT B1 ;  /* 0x0000000000017941 */ /* 0x000fea0003800200 */
.L_x_578:
        /* <DEDUP_REMOVED lines=20> */
.L_x_608:
[----:B------:R-:W-:Y:S01]  /*c860*/  IMAD.MOV.U32 R20, RZ, RZ, 0x10 ;  /* 0x00000010ff147424 */ /* 0x000fe200078e00ff */
[----:B------:R-:W-:Y:S06]  /*c870*/  BRA `(.L_x_610) ;  /* 0x0000000400647947 */ /* 0x000fec0003800000 */
.L_x_607:
[----:B------:R-:W-:Y:S01]  /*c880*/  IMAD.MOV.U32 R20, RZ, RZ, 0xf ;  /* 0x0000000fff147424 */ /* 0x000fe200078e00ff */
[----:B------:R-:W-:Y:S06]  /*c890*/  BRA `(.L_x_610) ;  /* 0x00000004005c7947 */ /* 0x000fec0003800000 */
.L_x_606:
        /* <DEDUP_REMOVED lines=8> */
.L_x_612:
[----:B------:R-:W-:Y:S01]  /*c920*/  IMAD.MOV.U32 R20, RZ, RZ, 0x15 ;  /* 0x00000015ff147424 */ /* 0x000fe200078e00ff */
[----:B------:R-:W-:Y:S06]  /*c930*/  BRA `(.L_x_610) ;  /* 0x0000000400347947 */ /* 0x000fec0003800000 */
.L_x_611:
[----:B------:R-:W-:Y:S01]  /*c940*/  IMAD.MOV.U32 R20, RZ, RZ, 0x11 ;  /* 0x00000011ff147424 */ /* 0x000fe200078e00ff */
[----:B------:R-:W-:Y:S06]  /*c950*/  BRA `(.L_x_610) ;  /* 0x00000004002c7947 */ /* 0x000fec0003800000 */
.L_x_605:
        /* <DEDUP_REMOVED lines=10> */
.L_x_615:
[----:B------:R-:W-:Y:S01]  /*ca00*/  IMAD.MOV.U32 R20, RZ, RZ, 0x5 ;  /* 0x00000005ff147424 */ /* 0x000fe200078e00ff */
[----:B------:R-:W-:Y:S06]  /*ca10*/  BRA `(.L_x_610) ;  /* 0x0000000000fc7947 */ /* 0x000fec0003800000 */
.L_x_614:
[----:B------:R-:W-:Y:S01]  /*ca20*/  IMAD.MOV.U32 R20, RZ, RZ, 0xe ;  /* 0x0000000eff147424 */ /* 0x000fe200078e00ff */
[----:B------:R-:W-:Y:S06]  /*ca30*/  BRA `(.L_x_610) ;  /* 0x0000000000f47947 */ /* 0x000fec0003800000 */
.L_x_613:
        /* <DEDUP_REMOVED lines=8> */
.L_x_617:
[----:B------:R-:W-:Y:S01]  /*cac0*/  IMAD.MOV.U32 R20, RZ, RZ, 0xc ;  /* 0x0000000cff147424 */ /* 0x000fe200078e00ff */
[----:B------:R-:W-:Y:S06]  /*cad0*/  BRA `(.L_x_610) ;  /* 0x0000000000cc7947 */ /* 0x000fec0003800000 */
.L_x_616:
[----:B------:R-:W-:Y:S01]  /*cae0*/  IMAD.MOV.U32 R20, RZ, RZ, 0xa ;  /* 0x0000000aff147424 */ /* 0x000fe200078e00ff */
[----:B------:R-:W-:Y:S06]  /*caf0*/  BRA `(.L_x_610) ;  /* 0x0000000000c47947 */ /* 0x000fec0003800000 */
.L_x_604:
        /* <DEDUP_REMOVED lines=12> */
.L_x_621:
[----:B------:R-:W-:Y:S01]  /*cbc0*/  IMAD.MOV.U32 R20, RZ, RZ, 0x9 ;  /* 0x00000009ff147424 */ /* 0x000fe200078e00ff */
[----:B------:R-:W-:Y:S06]  /*cbd0*/  BRA `(.L_x_610) ;  /* 0x00000000008c7947 */ /* 0x000fec0003800000 */
.L_x_620:
[----:B------:R-:W-:Y:S01]  /*cbe0*/  IMAD.MOV.U32 R20, RZ, RZ, 0x8 ;  /* 0x00000008ff147424 */ /* 0x000fe200078e00ff */
[----:B------:R-:W-:Y:S06]  /*cbf0*/  BRA `(.L_x_610) ;  /* 0x0000000000847947 */ /* 0x000fec0003800000 */
.L_x_619:
        /* <DEDUP_REMOVED lines=8> */
.L_x_623:
[----:B------:R-:W-:Y:S01]  /*cc80*/  IMAD.MOV.U32 R20, RZ, RZ, 0xd ;  /* 0x0000000dff147424 */ /* 0x000fe200078e00ff */
[----:B------:R-:W-:Y:S06]  /*cc90*/  BRA `(.L_x_610) ;  /* 0x00000000005c7947 */ /* 0x000fec0003800000 */
.L_x_622:
[----:B------:R-:W-:Y:S01]  /*cca0*/  IMAD.MOV.U32 R20, RZ, RZ, 0x6 ;  /* 0x00000006ff147424 */ /* 0x000fe200078e00ff */
[----:B------:R-:W-:Y:S06]  /*ccb0*/  BRA `(.L_x_610) ;  /* 0x0000000000547947 */ /* 0x000fec0003800000 */
.L_x_618:
        /* <DEDUP_REMOVED lines=10> */
.L_x_626:
[----:B------:R-:W-:Y:S01]  /*cd60*/  IMAD.MOV.U32 R20, RZ, RZ, 0x4 ;  /* 0x00000004ff147424 */ /* 0x000fe200078e00ff */
[----:B------:R-:W-:Y:S06]  /*cd70*/  BRA `(.L_x_610) ;  /* 0x0000000000247947 */ /* 0x000fec0003800000 */
.L_x_625:
[----:B------:R-:W-:Y:S01]  /*cd80*/  IMAD.MOV.U32 R20, RZ, RZ, 0x14 ;  /* 0x00000014ff147424 */ /* 0x000fe200078e00ff */
[----:B------:R-:W-:Y:S06]  /*cd90*/  BRA `(.L_x_610) ;  /* 0x00000000001c7947 */ /* 0x000fec0003800000 */
.L_x_624:
[----:B------:R-:W-:-:S13]  /*cda0*/  ISETP.NE.AND P0, PT, R19, 0x2a, PT ;  /* 0x0000002a1300780c */ /* 0x000fda0003f05270 */
[----:B------:R-:W-:Y:S05]  /*cdb0*/  @!P0 BRA `(.L_x_627) ;  /* 0x0000000000108947 */ /* 0x000fea0003800000 */
[----:B------:R-:W-:-:S13]  /*cdc0*/  ISETP.NE.AND P0, PT, R19, 0x41, PT ;  /* 0x000000411300780c */ /* 0x000fda0003f05270 */
[----:B------:R-:W-:Y:S05]  /*cdd0*/  @!P0 BRA `(.L_x_610) ;  /* 0x00000000000c8947 */ /* 0x000fea0003800000 */
.L_x_609:
[----:B------:R-:W-:Y:S01]  /*cde0*/  IMAD.MOV.U32 R20, RZ, RZ, 0x16 ;  /* 0x00000016ff147424 */ /* 0x000fe200078e00ff */
[----:B------:R-:W-:Y:S06]  /*cdf0*/  BRA `(.L_x_610) ;  /* 0x0000000000047947 */ /* 0x000fec0003800000 */
.L_x_627:
[----:B------:R-:W-:-:S07]  /*ce00*/  IMAD.MOV.U32 R20, RZ, RZ, 0x17 ;  /* 0x00000017ff147424 */ /* 0x000fce00078e00ff */
.L_x_610:
[----:B------:R-:W-:Y:S05]  /*ce10*/  BSYNC.RECONVERGENT B1 ;  /* 0x0000000000017941 */ /* 0x000fea0003800200 */
.L_x_603:
        /* <DEDUP_REMOVED lines=21> */
.L_x_633:
[----:B------:R-:W-:Y:S01]  /*cf70*/  IMAD.MOV.U32 R11, RZ, RZ, 0x10 ;  /* 0x00000010ff0b7424 */ /* 0x000fe200078e00ff */
[----:B------:R-:W-:Y:S06]  /*cf80*/  BRA `(.L_x_635) ;  /* 0x0000000400647947 */ /* 0x000fec0003800000 */
.L_x_632:
[----:B------:R-:W-:Y:S01]  /*cf90*/  IMAD.MOV.U32 R11, RZ, RZ, 0xf ;  /* 0x0000000fff0b7424 */ /* 0x000fe200078e00ff */
[----:B------:R-:W-:Y:S06]  /*cfa0*/  BRA `(.L_x_635) ;  /* 0x00000004005c7947 */ /* 0x000fec0003800000 */
.L_x_631:
        /* <DEDUP_REMOVED lines=8> */
.L_x_637:
[----:B------:R-:W-:Y:S01]  /*d030*/  IMAD.MOV.U32 R11, RZ, RZ, 0x15 ;  /* 0x00000015ff0b7424 */ /* 0x000fe200078e00ff */
[----:B------:R-:W-:Y:S06]  /*d040*/  BRA `(.L_x_635) ;  /* 0x0000000400347947 */ /* 0x000fec0003800000 */
.L_x_636:
[----:B------:R-:W-:Y:S01]  /*d050*/  IMAD.MOV.U32 R11, RZ, RZ, 0x11 ;  /* 0x00000011ff0b7424 */ /* 0x000fe200078e00ff */
[----:B------:R-:W-:Y:S06]  /*d060*/  BRA `(.L_x_635) ;  /* 0x00000004002c7947 */ /* 0x000fec0003800000 */
.L_x_630:
        /* <DEDUP_REMOVED lines=10> */
.L_x_640:
[----:B------:R-:W-:Y:S01]  /*d110*/  IMAD.MOV.U32 R11, RZ, RZ, 0x5 ;  /* 0x00000005ff0b7424 */ /* 0x000fe200078e00ff */
[----:B------:R-:W-:Y:S06]  /*d120*/  BRA `(.L_x_635) ;  /* 0x0000000000fc7947 */ /* 0x000fec0003800000 */
.L_x_639:
[----:B------:R-:W-:Y:S01]  /*d130*/  IMAD.MOV.U32 R11, RZ, RZ, 0xe ;  /* 0x0000000eff0b7424 */ /* 0x000fe200078e00ff */
[----:B------:R-:W-:Y:S06]  /*d140*/  BRA `(.L_x_635) ;  /* 0x0000000000f47947 */ /* 0x000fec0003800000 */
.L_x_638:
        /* <DEDUP_REMOVED lines=8> */
.L_x_642:
[----:B------:R-:W-:Y:S01]  /*d1d0*/  IMAD.MOV.U32 R11, RZ, RZ, 0xc ;  /* 0x0000000cff0b7424 */ /* 0x000fe200078e00ff */
[----:B------:R-:W-:Y:S06]  /*d1e0*/  BRA `(.L_x_635) ;  /* 0x0000000000cc7947 */ /* 0x000fec0003800000 */
.L_x_641:
[----:B------:R-:W-:Y:S01]  /*d1f0*/  IMAD.MOV.U32 R11, RZ, RZ, 0xa ;  /* 0x0000000aff0b7424 */ /* 0x000fe200078e00ff */
[----:B------:R-:W-:Y:S06]  /*d200*/  BRA `(.L_x_635) ;  /* 0x0000000000c47947 */ /* 0x000fec0003800000 */
.L_x_629:
        /* <DEDUP_REMOVED lines=12> */
.L_x_646:
[----:B------:R-:W-:Y:S01]  /*d2d0*/  IMAD.MOV.U32 R11, RZ, RZ, 0x9 ;  /* 0x00000009ff0b7424 */ /* 0x000fe200078e00ff */
[----:B------:R-:W-:Y:S06]  /*d2e0*/  BRA `(.L_x_635) ;  /* 0x00000000008c7947 */ /* 0x000fec0003800000 */
.L_x_645:
[----:B------:R-:W-:Y:S01]  /*d2f0*/  IMAD.MOV.U32 R11, RZ, RZ, 0x8 ;  /* 0x00000008ff0b7424 */ /* 0x000fe200078e00ff */
[----:B------:R-:W-:Y:S06]  /*d300*/  BRA `(.L_x_635) ;  /* 0x0000000000847947 */ /* 0x000fec0003800000 */
.L_x_644:
        /* <DEDUP_REMOVED lines=8> */
.L_x_648:
[----:B------:R-:W-:Y:S01]  /*d390*/  IMAD.MOV.U32 R11, RZ, RZ, 0xd ;  /* 0x0000000dff0b7424 */ /* 0x000fe200078e00ff */
[----:B------:R-:W-:Y:S06]  /*d3a0*/  BRA `(.L_x_635) ;  /* 0x00000000005c7947 */ /* 0x000fec0003800000 */
.L_x_647:
[----:B------:R-:W-:Y:S01]  /*d3b0*/  IMAD.MOV.U32 R11, RZ, RZ, 0x6 ;  /* 0x00000006ff0b7424 */ /* 0x000fe200078e00ff */
[----:B------:R-:W-:Y:S06]  /*d3c0*/  BRA `(.L_x_635) ;  /* 0x0000000000547947 */ /* 0x000fec0003800000 */
.L_x_643:
        /* <DEDUP_REMOVED lines=10> */
.L_x_651:
[----:B------:R-:W-:Y:S01]  /*d470*/  IMAD.MOV.U32 R11, RZ, RZ, 0x4 ;  /* 0x00000004ff0b7424 */ /* 0x000fe200078e00ff */
[----:B------:R-:W-:Y:S06]  /*d480*/  BRA `(.L_x_635) ;  /* 0x0000000000247947 */ /* 0x000fec0003800000 */
.L_x_650:
[----:B------:R-:W-:Y:S01]  /*d490*/  IMAD.MOV.U32 R11, RZ, RZ, 0x14 ;  /* 0x00000014ff0b7424 */ /* 0x000fe200078e00ff */
[----:B------:R-:W-:Y:S06]  /*d4a0*/  BRA `(.L_x_635) ;  /* 0x00000000001c7947 */ /* 0x000fec0003800000 */
.L_x_649:
[----:B------:R-:W-:-:S13]  /*d4b0*/  ISETP.NE.AND P0, PT, R22, 0x2a, PT ;  /* 0x0000002a1600780c */ /* 0x000fda0003f05270 */
[----:B------:R-:W-:Y:S05]  /*d4c0*/  @!P0 BRA `(.L_x_652) ;  /* 0x0000000000108947 */ /* 0x000fea0003800000 */
[----:B------:R-:W-:-:S13]  /*d4d0*/  ISETP.NE.AND P0, PT, R22, 0x41, PT ;  /* 0x000000411600780c */ /* 0x000fda0003f05270 */
[----:B------:R-:W-:Y:S05]  /*d4e0*/  @!P0 BRA `(.L_x_635) ;  /* 0x00000000000c8947 */ /* 0x000fea0003800000 */
.L_x_634:
[----:B------:R-:W-:Y:S01]  /*d4f0*/  IMAD.MOV.U32 R11, RZ, RZ, 0x16 ;  /* 0x00000016ff0b7424 */ /* 0x000fe200078e00ff */
[----:B------:R-:W-:Y:S06]  /*d500*/  BRA `(.L_x_635) ;  /* 0x0000000000047947 */ /* 0x000fec0003800000 */
.L_x_652:
[----:B------:R-:W-:-:S07]  /*d510*/  IMAD.MOV.U32 R11, RZ, RZ, 0x17 ;  /* 0x00000017ff0b7424 */ /* 0x000fce00078e00ff */
.L_x_635:
[----:B------:R-:W-:Y:S05]  /*d520*/  BSYNC.RECONVERGENT B1 ;  /* 0x0000000000017941 */ /* 0x000fea0003800200 */
.L_x_628:
        /* <DEDUP_REMOVED lines=22> */
.L_x_658:
[----:B------:R-:W-:Y:S01]  /*d690*/  IMAD.MOV.U32 R12, RZ, RZ, 0x10 ;  /* 0x00000010ff0c7424 */ /* 0x000fe200078e00ff */
[----:B------:R-:W-:Y:S06]  /*d6a0*/  BRA `(.L_x_660) ;  /* 0x0000000400647947 */ /* 0x000fec0003800000 */
.L_x_657:
[----:B------:R-:W-:Y:S01]  /*d6b0*/  IMAD.MOV.U32 R12, RZ, RZ, 0xf ;  /* 0x0000000fff0c7424 */ /* 0x000fe200078e00ff */
[----:B------:R-:W-:Y:S06]  /*d6c0*/  BRA `(.L_x_660) ;  /* 0x00000004005c7947 */ /* 0x000fec0003800000 */
.L_x_656:
        /* <DEDUP_REMOVED lines=8> */
.L_x_662:
[----:B------:R-:W-:Y:S01]  /*d750*/  IMAD.MOV.U32 R12, RZ, RZ, 0x15 ;  /* 0x00000015ff0c7424 */ /* 0x000fe200078e00ff */
[----:B------:R-:W-:Y:S06]  /*d760*/  BRA `(.L_x_660) ;  /* 0x0000000400347947 */ /* 0x000fec0003800000 */
.L_x_661:
[----:B------:R-:W-:Y:S01]  /*d770*/  IMAD.MOV.U32 R12, RZ, RZ, 0x11 ;  /* 0x00000011ff0c7424 */ /* 0x000fe200078e00ff */
[----:B------:R-:W-:Y:S06]  /*d780*/  BRA `(.L_x_660) ;  /* 0x00000004002c7947 */ /* 0x000fec0003800000 */
.L_x_655:
        /* <DEDUP_REMOVED lines=10> */
.L_x_665:
[----:B------:R-:W-:Y:S01]  /*d830*/  IMAD.MOV.U32 R12, RZ, RZ, 0x5 ;  /* 0x00000005ff0c7424 */ /* 0x000fe200078e00ff */
[----:B------:R-:W-:Y:S06]  /*d840*/  BRA `(.L_x_660) ;  /* 0x0000000000fc7947 */ /* 0x000fec0003800000 */
.L_x_664:
[----:B------:R-:W-:Y:S01]  /*d850*/  IMAD.MOV.U32 R12, RZ, RZ, 0xe ;  /* 0x0000000eff0c7424 */ /* 0x000fe200078e00ff */
[----:B------:R-:W-:Y:S06]  /*d860*/  BRA `(.L_x_660) ;  /* 0x0000000000f47947 */ /* 0x000fec0003800000 */
.L_x_663:
        /* <DEDUP_REMOVED lines=8> */
.L_x_667:
[----:B------:R-:W-:Y:S01]  /*d8f0*/  IMAD.MOV.U32 R12, RZ, RZ, 0xc ;  /* 0x0000000cff0c7424 */ /* 0x000fe200078e00ff */
[----:B------:R-:W-:Y:S06]  /*d900*/  BRA `(.L_x_660) ;  /* 0x0000000000cc7947 */ /* 0x000fec0003800000 */
.L_x_666:
[----:B------:R-:W-:Y:S01]  /*d910*/  IMAD.MOV.U32 R12, RZ, RZ, 0xa ;  /* 0x0000000aff0c7424 */ /* 0x000fe200078e00ff */
[----:B------:R-:W-:Y:S06]  /*d920*/  BRA `(.L_x_660) ;  /* 0x0000000000c47947 */ /* 0x000fec0003800000 */
.L_x_654:
        /* <DEDUP_REMOVED lines=12> */
.L_x_671:
[----:B------:R-:W-:Y:S01]  /*d9f0*/  IMAD.MOV.U32 R12, RZ, RZ, 0x9 ;  /* 0x00000009ff0c7424 */ /* 0x000fe200078e00ff */
[----:B------:R-:W-:Y:S06]  /*da00*/  BRA `(.L_x_660) ;  /* 0x00000000008c7947 */ /* 0x000fec0003800000 */
.L_x_670:
[----:B------:R-:W-:Y:S01]  /*da10*/  IMAD.MOV.U32 R12, RZ, RZ, 0x8 ;  /* 0x00000008ff0c7424 */ /* 0x000fe200078e00ff */
[----:B------:R-:W-:Y:S06]  /*da20*/  BRA `(.L_x_660) ;  /* 0x0000000000847947 */ /* 0x000fec0003800000 */
.L_x_669:
        /* <DEDUP_REMOVED lines=8> */
.L_x_673:
[----:B------:R-:W-:Y:S01]  /*dab0*/  IMAD.MOV.U32 R12, RZ, RZ, 0xd ;  /* 0x0000000dff0c7424 */ /* 0x000fe200078e00ff */
[----:B------:R-:W-:Y:S06]  /*dac0*/  BRA `(.L_x_660) ;  /* 0x00000000005c7947 */ /* 0x000fec0003800000 */
.L_x_672:
[----:B------:R-:W-:Y:S01]  /*dad0*/  IMAD.MOV.U32 R12, RZ, RZ, 0x6 ;  /* 0x00000006ff0c7424 */ /* 0x000fe200078e00ff */
[----:B------:R-:W-:Y:S06]  /*dae0*/  BRA `(.L_x_660) ;  /* 0x0000000000547947 */ /* 0x000fec0003800000 */
.L_x_668:
        /* <DEDUP_REMOVED lines=10> */
.L_x_676:
[----:B------:R-:W-:Y:S01]  /*db90*/  IMAD.MOV.U32 R12, RZ, RZ, 0x4 ;  /* 0x00000004ff0c7424 */ /* 0x000fe200078e00ff */
[----:B------:R-:W-:Y:S06]  /*dba0*/  BRA `(.L_x_660) ;  /* 0x0000000000247947 */ /* 0x000fec0003800000 */
.L_x_675:
[----:B------:R-:W-:Y:S01]  /*dbb0*/  IMAD.MOV.U32 R12, RZ, RZ, 0x14 ;  /* 0x00000014ff0c7424 */ /* 0x000fe200078e00ff */
[----:B------:R-:W-:Y:S06]  /*dbc0*/  BRA `(.L_x_660) ;  /* 0x00000000001c7947 */ /* 0x000fec0003800000 */
.L_x_674:
[----:B------:R-:W-:-:S13]  /*dbd0*/  ISETP.NE.AND P0, PT, R21, 0x2a, PT ;  /* 0x0000002a1500780c */ /* 0x000fda0003f05270 */
[----:B------:R-:W-:Y:S05]  /*dbe0*/  @!P0 BRA `(.L_x_677) ;  /* 0x0000000000108947 */ /* 0x000fea0003800000 */
[----:B------:R-:W-:-:S13]  /*dbf0*/  ISETP.NE.AND P0, PT, R21, 0x41, PT ;  /* 0x000000411500780c */ /* 0x000fda0003f05270 */
[----:B------:R-:W-:Y:S05]  /*dc00*/  @!P0 BRA `(.L_x_660) ;  /* 0x00000000000c8947 */ /* 0x000fea0003800000 */
.L_x_659:
[----:B------:R-:W-:Y:S01]  /*dc10*/  IMAD.MOV.U32 R12, RZ, RZ, 0x16 ;  /* 0x00000016ff0c7424 */ /* 0x000fe200078e00ff */
[----:B------:R-:W-:Y:S06]  /*dc20*/  BRA `(.L_x_660) ;  /* 0x0000000000047947 */ /* 0x000fec0003800000 */
.L_x_677:
[----:B------:R-:W-:-:S07]  /*dc30*/  IMAD.MOV.U32 R12, RZ, RZ, 0x17 ;  /* 0x00000017ff0c7424 */ /* 0x000fce00078e00ff */
.L_x_660:
[----:B------:R-:W-:Y:S05]  /*dc40*/  BSYNC.RECONVERGENT B1 ;  /* 0x0000000000017941 */ /* 0x000fea0003800200 */
.L_x_653:
        /* <DEDUP_REMOVED lines=14> */
.L_x_681:
        /* <DEDUP_REMOVED lines=18> */
.L_x_680:
[----:B------:R-:W0:Y:S02]  /*de50*/  LDC.64 R12, c[0x0][0x398] ;  /* 0x0000e600ff0c7b82 */ /* 0x000e240000000a00 */
[----:B0-----:R-:W2:Y:S04]  /*de60*/  LDG.E.64 R20, desc[UR6][R12.64+0x20] ;  /* 0x000020060c147981 */ /* 0x001ea8000c1e1b00 */
[----:B------:R-:W3:Y:S01]  /*de70*/  LDG.E.64 R14, desc[UR6][R12.64+0x18] ;  /* 0x000018060c0e7981 */ /* 0x000ee2000c1e1b00 */
[----:B--2---:R-:W-:-:S04]  /*de80*/  IMAD.WIDE.U32 R20, R19, 0x4, R20 ;  /* 0x0000000413147825 */ /* 0x004fc800078e0014 */
[----:B---3--:R-:W-:Y:S02]  /*de90*/  IMAD.WIDE.U32 R14, R19, 0x4, R14 ;  /* 0x00000004130e7825 */ /* 0x008fe400078e000e */
        /* <DEDUP_REMOVED lines=24> */
.L_x_683:
[----:B------:R-:W-:Y:S05]  /*e020*/  BSYNC.RECONVERGENT B4 ;  /* 0x0000000000047941 */ /* 0x000fea0003800200 */
.L_x_682:
[----:B------:R-:W-:-:S04]  /*e030*/  ISETP.GT.AND P0, PT, R28, 0x63, PT ;  /* 0x000000631c00780c */ /* 0x000fc80003f04270 */
[----:B------:R-:W-:-:S13]  /*e040*/  ISETP.LT.U32.OR P0, PT, R19, 0x2, P0 ;  /* 0x000000021300780c */ /* 0x000fda0000701470 */
[----:B------:R-:W-:Y:S05]  /*e050*/  @P0 BRA `(.L_x_679) ;  /* 0x0000000400540947 */ /* 0x000fea0003800000 */
[----:B------:R-:W-:Y:S01]  /*e060*/  ISETP.NE.AND P0, PT, R23, -0x2, PT ;  /* 0xfffffffe1700780c */ /* 0x000fe20003f05270 */
[----:B------:R-:W-:-:S12]  /*e070*/  BSSY.RECONVERGENT B4, `(.L_x_684) ;  /* 0x0000010000047945 */ /* 0x000fd80003800200 */
[----:B------:R-:W-:Y:S05]  /*e080*/  @!P0 BRA `(.L_x_685) ;  /* 0x0000000000388947 */ /* 0x000fea0003800000 */
[----:B0-----:R-:W2:Y:S02]  /*e090*/  LDG.E R12, desc[UR6][R20.64+0x4] ;  /* 0x00000406140c7981 */ /* 0x001ea4000c1e1900 */
[----:B--2---:R-:W-:-:S04]  /*e0a0*/  SHF.R.U32.HI R22, RZ, 0x10, R12 ;  /* 0x00000010ff167819 */ /* 0x004fc8000001160c */
        /* <DEDUP_REMOVED lines=12> */
.L_x_685:
[----:B------:R-:W-:Y:S05]  /*e170*/  BSYNC.RECONVERGENT B4 ;  /* 0x0000000000047941 */ /* 0x000fea0003800200 */
.L_x_684:
[----:B------:R-:W-:-:S04]  /*e180*/  ISETP.GT.AND P0, PT, R28, 0x63, PT ;  /* 0x000000631c00780c */ /* 0x000fc80003f04270 */
[----:B------:R-:W-:-:S13]  /*e190*/  ISETP.LT.U32.OR P0, PT, R19, 0x3, P0 ;  /* 0x000000031300780c */ /* 0x000fda0000701470 */
[----:B------:R-:W-:Y:S05]  /*e1a0*/  @P0 BRA `(.L_x_679) ;  /* 0x0000000400000947 */ /* 0x000fea0003800000 */
[----:B01----:R-:W-:Y:S01]  /*e1b0*/  VIADD R13, R23, 0x2 ;  /* 0x00000002170d7836 */ /* 0x003fe20000000000 */
[----:B------:R-:W-:Y:S04]  /*e1c0*/  BSSY.RECONVERGENT B4, `(.L_x_686) ;  /* 0x0000012000047945 */ /* 0x000fe80003800200 */
[----:B------:R-:W-:-:S13]  /*e1d0*/  ISETP.NE.AND P0, PT, R13, -0x1, PT ;  /* 0xffffffff0d00780c */ /* 0x000fda0003f05270 */
[----:B------:R-:W-:Y:S05]  /*e1e0*/  @!P0 BRA `(.L_x_687) ;  /* 0x00000000003c8947 */ /* 0x000fea0003800000 */
[----:B------:R-:W-:-:S06]  /*e1f0*/  IMAD.WIDE.U32 R12, R13, 0x4, R14 ;  /* 0x000000040d0c7825 */ /* 0x000fcc00078e000e */
[----:B------:R-:W2:Y:S02]  /*e200*/  LDG.E R12, desc[UR6][R12.64] ;  /* 0x000000060c0c7981 */ /* 0x000ea4000c1e1900 */
        /* <DEDUP_REMOVED lines=13> */
.L_x_687:
[----:B------:R-:W-:Y:S05]  /*e2e0*/  BSYNC.RECONVERGENT B4 ;  /* 0x0000000000047941 */ /* 0x000fea0003800200 */
.L_x_686:
[----:B------:R-:W-:-:S04]  /*e2f0*/  ISETP.GT.AND P0, PT, R28, 0x63, PT ;  /* 0x000000631c00780c */ /* 0x000fc80003f04270 */
[----:B------:R-:W-:-:S13]  /*e300*/  ISETP.LT.U32.OR P0, PT, R19, 0x4, P0 ;  /* 0x000000041300780c */ /* 0x000fda0000701470 */
[----:B------:R-:W-:Y:S05]  /*e310*/  @P0 BRA `(.L_x_679) ;  /* 0x0000000000a40947 */ /* 0x000fea0003800000 */
[----:B0-----:R-:W-:Y:S01]  /*e320*/  VIADD R13, R23, 0x3 ;  /* 0x00000003170d7836 */ /* 0x001fe20000000000 */
        /* <DEDUP_REMOVED lines=18> */
.L_x_689:
[----:B------:R-:W-:Y:S05]  /*e450*/  BSYNC.RECONVERGENT B4 ;  /* 0x0000000000047941 */ /* 0x000fea0003800200 */
.L_x_688:
[----:B------:R-:W-:-:S04]  /*e460*/  ISETP.GT.AND P0, PT, R28, 0x63, PT ;  /* 0x000000631c00780c */ /* 0x000fc80003f04270 */
[----:B------:R-:W-:-:S13]  /*e470*/  ISETP.LT.U32.OR P0, PT, R19, 0x5, P0 ;  /* 0x000000051300780c */ /* 0x000fda0000701470 */
[----:B------:R-:W-:Y:S05]  /*e480*/  @P0 BRA `(.L_x_679) ;  /* 0x0000000000480947 */ /* 0x000fea0003800000 */
[----:B------:R-:W-:-:S05]  /*e490*/  VIADD R23, R23, 0x4 ;  /* 0x0000000417177836 */ /* 0x000fca0000000000 */
        /* <DEDUP_REMOVED lines=17> */
.L_x_679:
[----:B------:R-:W-:Y:S05]  /*e5b0*/  BSYNC.RECONVERGENT B1 ;  /* 0x0000000000017941 */ /* 0x000fea0003800200 */
.L_x_678:
[C---:B--2---:R-:W-:Y:S01]  /*e5c0*/  VIADD R11, R9.reuse, 0x9 ;  /* 0x00000009090b7836 */ /* 0x044fe20000000000 */
[----:B------:R-:W-:Y:S01]  /*e5d0*/  ISETP.LT.AND P1, PT, R28, 0x64, PT ;  /* 0x000000641c00780c */ /* 0x000fe20003f21270 */
[----:B01----:R-:W-:-:S03]  /*e5e0*/  VIADD R9, R9, 0x1 ;  /* 0x0000000109097836 */ /* 0x003fc60000000000 */
[----:B------:R-:W-:-:S13]  /*e5f0*/  ISETP.GT.U32.AND P0, PT, R11, R6, PT ;  /* 0x000000060b00720c */ /* 0x000fda0003f04070 */
[----:B------:R-:W-:Y:S05]  /*e600*/  @!P0 BRA P1, `(.L_x_690) ;  /* 0xffffffbc00888947 */ /* 0x000fea000083ffff */
[----:B------:R-:W-:Y:S05]  /*e610*/  BSYNC.RECONVERGENT B0 ;  /* 0x0000000000007941 */ /* 0x000fea0003800200 */
.L_x_477:
[----:B------:R-:W0:Y:S02]  /*e620*/  LDCU UR4, c[0x0][0x3b0] ;  /* 0x00007600ff0477ac */ /* 0x000e240008000800 */
[----:B0-----:R-:W-:-:S04]  /*e630*/  ISETP.GE.U32.AND P0, PT, R18, UR4, PT ;  /* 0x0000000412007c0c */ /* 0x001fc8000bf06070 */
[----:B------:R-:W-:-:S13]  /*e640*/  ISETP.LT.OR P0, PT, R28, 0x1, P0 ;  /* 0x000000011c00780c */ /* 0x000fda0000701670 */
[----:B------:R-:W-:Y:S05]  /*e650*/  @P0 BRA `(.L_x_476) ;  /* 0x0000005c00100947 */ /* 0x000fea0003800000 */
[----:B------:R-:W-:-:S07]  /*e660*/  IMAD.MOV.U32 R26, RZ, RZ, RZ ;  /* 0x000000ffff1a7224 */ /* 0x000fce00078e00ff */
.L_x_946:
[----:B0-----:R-:W-:-:S05]  /*e670*/  IMAD R22, R26, 0x14, R17 ;  /* 0x000000141a167824 */ /* 0x001fca00078e0211 */
[----:B--2---:R-:W2:Y:S01]  /*e680*/  LDL.U8 R4, [R22+0x10] ;  /* 0x0000100016047983 */ /* 0x004ea20000100000 */
[----:B------:R-:W-:Y:S01]  /*e690*/  BSSY.RECONVERGENT B4, `(.L_x_691) ;  /* 0x00005bb000047945 */ /* 0x000fe20003800200 */
[----:B--2---:R-:W-:-:S13]  /*e6a0*/  ISETP.NE.AND P0, PT, R4, RZ, PT ;  /* 0x000000ff0400720c */ /* 0x004fda0003f05270 */
[----:B-1----:R-:W-:Y:S05]  /*e6b0*/  @!P0 BRA `(.L_x_692) ;  /* 0x0000005800e08947 */ /* 0x002fea0003800000 */
        /* <DEDUP_REMOVED lines=8> */
.L_x_696:
        /* <DEDUP_REMOVED lines=11> */
[----:B------:R-:W4:Y:S04]  /*e7f0*/  LDL.U8 R12, [R6+0x11] ;  /* 0x00001100060c7983 */ /* 0x000f280000100000 */
[----:B------:R-:W5:Y:S04]  /*e800*/  LDL R7, [R6+0x4] ;  /* 0x0000040006077983 */ /* 0x000f680000100800 */
[----:B------:R-:W5:Y:S04]  /*e810*/  LDL R8, [R6+0x8] ;  /* 0x0000080006087983 */ /* 0x000f680000100800 */
[----:B---3--:R-:W3:Y:S01]  /*e820*/  LDL R9, [R6+0xc] ;  /* 0x00000c0006097983 */ /* 0x008ee20000100800 */
[----:B------:R-:W-:Y:S01]  /*e830*/  IMAD.MOV.U32 R15, RZ, RZ, 0x14 ;  /* 0x00000014ff0f7424 */ /* 0x000fe200078e00ff */
[----:B--2---:R-:W-:-:S02]  /*e840*/  PRMT R10, R11, 0x7770, RZ ;  /* 0x000077700b0a7816 */ /* 0x004fc400000000ff */
[----:B------:R-:W-:Y:S02]  /*e850*/  PRMT R11, R11, 0x7771, RZ ;  /* 0x000077710b0b7816 */ /* 0x000fe400000000ff */
[----:B----4-:R-:W-:Y:S02]  /*e860*/  PRMT R12, R13, 0x3340, R12 ;  /* 0x000033400d0c7816 */ /* 0x010fe4000000000c */
[----:B------:R-:W-:Y:S01]  /*e870*/  PRMT R11, R10, 0x3340, R11 ;  /* 0x000033400a0b7816 */ /* 0x000fe2000000000b */
[C---:B------:R-:W-:Y:S02]  /*e880*/  IMAD R10, R4.reuse, R15, UR5 ;  /* 0x00000005040a7e24 */ /* 0x040fe4000f8e020f */
[----:B------:R-:W-:Y:S01]  /*e890*/  VIADD R4, R4, 0x1 ;  /* 0x0000000104047836 */ /* 0x000fe20000000000 */
[----:B------:R-:W-:Y:S02]  /*e8a0*/  PRMT R11, R12, 0x5410, R11 ;  /* 0x000054100c0b7816 */ /* 0x000fe4000000000b */
[----:B-----5:R0:W-:Y:S04]  /*e8b0*/  STL [R10+0x4], R7 ;  /* 0x000004070a007387 */ /* 0x0201e80000100800 */
[----:B------:R0:W-:Y:S04]  /*e8c0*/  STL [R10+0x8], R8 ;  /* 0x000008080a007387 */ /* 0x0001e80000100800 */
[----:B---3--:R0:W-:Y:S04]  /*e8d0*/  STL [R10+0xc], R9 ;  /* 0x00000c090a007387 */ /* 0x0081e80000100800 */
[----:B------:R0:W-:Y:S04]  /*e8e0*/  STL [R10], R22 ;  /* 0x000000160a007387 */ /* 0x0001e80000100800 */
[----:B------:R0:W-:Y:S04]  /*e8f0*/  STL [R10+0x10], R11 ;  /* 0x0000100b0a007387 */ /* 0x0001e80000100800 */
[----:B------:R0:W-:Y:S02]  /*e900*/  STL.U8 [R6+0x10], RZ ;  /* 0x000010ff06007387 */ /* 0x0001e40000100000 */
.L_x_695:
[----:B------:R-:W-:Y:S05]  /*e910*/  BSYNC.RECONVERGENT B1 ;  /* 0x0000000000017941 */ /* 0x000fea0003800200 */
.L_x_694:
[----:B------:R-:W-:-:S13]  /*e920*/  ISETP.LT.AND P0, PT, R4, 0x14, PT ;  /* 0x000000140400780c */ /* 0x000fda0003f01270 */
[----:B------:R-:W-:Y:S05]  /*e930*/  @!P1 BRA P0, `(.L_x_696) ;  /* 0xfffffffc00809947 */ /* 0x000fea000003ffff */
[----:B------:R-:W-:Y:S05]  /*e940*/  BSYNC.RECONVERGENT B0 ;  /* 0x0000000000007941 */ /* 0x000fea0003800200 */
.L_x_693:
[----:B------:R-:W-:-:S13]  /*e950*/  ISETP.GE.AND P0, PT, R4, 0x1, PT ;  /* 0x000000010400780c */ /* 0x000fda0003f06270 */
[----:B------:R-:W-:Y:S05]  /*e960*/  @!P0 BRA `(.L_x_692) ;  /* 0x0000005800348947 */ /* 0x000fea0003800000 */
[----:B------:R-:W1:Y:S01]  /*e970*/  LDC.64 R40, c[0x0][0x398] ;  /* 0x0000e600ff287b82 */ /* 0x000e620000000a00 */
[----:B------:R-:W2:Y:S04]  /*e980*/  LDL R12, [R1+0x3088] ;  /* 0x00308800010c7983 */ /* 0x000ea80000100800 */
[----:B-1----:R-:W4:Y:S04]  /*e990*/  LDG.E.64 R4, desc[UR6][R40.64+0x50] ;  /* 0x0000500628047981 */ /* 0x002f28000c1e1b00 */
[----:B0--3--:R-:W3:Y:S01]  /*e9a0*/  LDG.E.64 R8, desc[UR6][R40.64+0x48] ;  /* 0x0000480628087981 */ /* 0x009ee2000c1e1b00 */
[----:B----4-:R-:W-:-:S03]  /*e9b0*/  IMAD.WIDE.U32 R6, R22, 0x4, R4 ;  /* 0x0000000416067825 */ /* 0x010fc600078e0004 */
[----:B------:R-:W4:Y:S01]  /*e9c0*/  LDG.E R4, desc[UR6][R40.64+0x8] ;  /* 0x0000080628047981 */ /* 0x000f22000c1e1900 */
[----:B---3--:R-:W-:-:S03]  /*e9d0*/  IMAD.WIDE.U32 R8, R22, 0x2, R8 ;  /* 0x0000000216087825 */ /* 0x008fc600078e0008 */
[----:B------:R-:W3:Y:S04]  /*e9e0*/  LDG.E R7, desc[UR6][R6.64] ;  /* 0x0000000606077981 */ /* 0x000ee8000c1e1900 */
[----:B------:R-:W3:Y:S02]  /*e9f0*/  LDG.E.U16 R31, desc[UR6][R8.64] ;  /* 0x00000006081f7981 */ /* 0x000ee4000c1e1500 */
[----:B---3--:R-:W-:Y:S01]  /*ea00*/  IMAD.IADD R5, R7, 0x1, R31 ;  /* 0x0000000107057824 */ /* 0x008fe200078e021f */
[----:B--2---:R-:W-:-:S04]  /*ea10*/  ISETP.GE.U32.AND P0, PT, R12, R31, PT ;  /* 0x0000001f0c00720c */ /* 0x004fc80003f06070 */
[----:B----4-:R-:W-:-:S04]  /*ea20*/  ISETP.GT.U32.OR P0, PT, R5, R4, P0 ;  /* 0x000000040500720c */ /* 0x010fc80000704470 */
        /* <DEDUP_REMOVED lines=15> */
.L_x_753:
        /* <DEDUP_REMOVED lines=9> */
.L_x_700:
[----:B------:R-:W-:Y:S05]  /*ebb0*/  BSYNC.RECONVERGENT B1 ;  /* 0x0000000000017941 */ /* 0x000fea0003800200 */
.L_x_699:
        /* <DEDUP_REMOVED lines=27> */
.L_x_708:
[----:B------:R-:W-:Y:S01]  /*ed70*/  IMAD.MOV.U32 R9, RZ, RZ, 0x10 ;  /* 0x00000010ff097424 */ /* 0x000fe200078e00ff */
[----:B------:R-:W-:Y:S06]  /*ed80*/  BRA `(.L_x_710) ;  /* 0x0000000400647947 */ /* 0x000fec0003800000 */
.L_x_707:
[----:B------:R-:W-:Y:S01]  /*ed90*/  IMAD.MOV.U32 R9, RZ, RZ, 0xf ;  /* 0x0000000fff097424 */ /* 0x000fe200078e00ff */
[----:B------:R-:W-:Y:S06]  /*eda0*/  BRA `(.L_x_710) ;  /* 0x00000004005c7947 */ /* 0x000fec0003800000 */
.L_x_706:
        /* <DEDUP_REMOVED lines=8> */
.L_x_712:
[----:B------:R-:W-:Y:S01]  /*ee30*/  IMAD.MOV.U32 R9, RZ, RZ, 0x15 ;  /* 0x00000015ff097424 */ /* 0x000fe200078e00ff */
[----:B------:R-:W-:Y:S06]  /*ee40*/  BRA `(.L_x_710) ;  /* 0x0000000400347947 */ /* 0x000fec0003800000 */
.L_x_711:
[----:B------:R-:W-:Y:S01]  /*ee50*/  IMAD.MOV.U32 R9, RZ, RZ, 0x11 ;  /* 0x00000011ff097424 */ /* 0x000fe200078e00ff */
[----:B------:R-:W-:Y:S06]  /*ee60*/  BRA `(.L_x_710) ;  /* 0x00000004002c7947 */ /* 0x000fec0003800000 */
.L_x_705:
        /* <DEDUP_REMOVED lines=10> */
.L_x_715:
[----:B------:R-:W-:Y:S01]  /*ef10*/  IMAD.MOV.U32 R9, RZ, RZ, 0x5 ;  /* 0x00000005ff097424 */ /* 0x000fe200078e00ff */
[----:B------:R-:W-:Y:S06]  /*ef20*/  BRA `(.L_x_710) ;  /* 0x0000000000fc7947 */ /* 0x000fec0003800000 */
.L_x_714:
[----:B------:R-:W-:Y:S01]  /*ef30*/  IMAD.MOV.U32 R9, RZ, RZ, 0xe ;  /* 0x0000000eff097424 */ /* 0x000fe200078e00ff */
[----:B------:R-:W-:Y:S06]  /*ef40*/  BRA `(.L_x_710) ;  /* 0x0000000000f47947 */ /* 0x000fec0003800000 */
.L_x_713:
        /* <DEDUP_REMOVED lines=8> */
.L_x_717:
[----:B------:R-:W-:Y:S01]  /*efd0*/  IMAD.MOV.U32 R9, RZ, RZ, 0xc ;  /* 0x0000000cff097424 */ /* 0x000fe200078e00ff */
[----:B------:R-:W-:Y:S06]  /*efe0*/  BRA `(.L_x_710) ;  /* 0x0000000000cc7947 */ /* 0x000fec0003800000 */
.L_x_716:
[----:B------:R-:W-:Y:S01]  /*eff0*/  IMAD.MOV.U32 R9, RZ, RZ, 0xa ;  /* 0x0000000aff097424 */ /* 0x000fe200078e00ff */
[----:B------:R-:W-:Y:S06]  /*f000*/  BRA `(.L_x_710) ;  /* 0x0000000000c47947 */ /* 0x000fec0003800000 */
.L_x_704:
        /* <DEDUP_REMOVED lines=12> */
.L_x_721:
[----:B------:R-:W-:Y:S01]  /*f0d0*/  IMAD.MOV.U32 R9, RZ, RZ, 0x9 ;  /* 0x00000009ff097424 */ /* 0x000fe200078e00ff */
[----:B------:R-:W-:Y:S06]  /*f0e0*/  BRA `(.L_x_710) ;  /* 0x00000000008c7947 */ /* 0x000fec0003800000 */
.L_x_720:
[----:B------:R-:W-:Y:S01]  /*f0f0*/  IMAD.MOV.U32 R9, RZ, RZ, 0x8 ;  /* 0x00000008ff097424 */ /* 0x000fe200078e00ff */
[----:B------:R-:W-:Y:S06]  /*f100*/  BRA `(.L_x_710) ;  /* 0x0000000000847947 */ /* 0x000fec0003800000 */
.L_x_719:
        /* <DEDUP_REMOVED lines=8> */
.L_x_723:
[----:B------:R-:W-:Y:S01]  /*f190*/  IMAD.MOV.U32 R9, RZ, RZ, 0xd ;  /* 0x0000000dff097424 */ /* 0x000fe200078e00ff */
[----:B------:R-:W-:Y:S06]  /*f1a0*/  BRA `(.L_x_710) ;  /* 0x00000000005c7947 */ /* 0x000fec0003800000 */
.L_x_722:
[----:B------:R-:W-:Y:S01]  /*f1b0*/  IMAD.MOV.U32 R9, RZ, RZ, 0x6 ;  /* 0x00000006ff097424 */ /* 0x000fe200078e00ff */
[----:B------:R-:W-:Y:S06]  /*f1c0*/  BRA `(.L_x_710) ;  /* 0x0000000000547947 */ /* 0x000fec0003800000 */
.L_x_718:
        /* <DEDUP_REMOVED lines=10> */
.L_x_726:
[----:B------:R-:W-:Y:S01]  /*f270*/  IMAD.MOV.U32 R9, RZ, RZ, 0x4 ;  /* 0x00000004ff097424 */ /* 0x000fe200078e00ff */
[----:B------:R-:W-:Y:S06]  /*f280*/  BRA `(.L_x_710) ;  /* 0x0000000000247947 */ /* 0x000fec0003800000 */
.L_x_725:
[----:B------:R-:W-:Y:S01]  /*f290*/  IMAD.MOV.U32 R9, RZ, RZ, 0x14 ;  /* 0x00000014ff097424 */ /* 0x000fe200078e00ff */
[----:B------:R-:W-:Y:S06]  /*f2a0*/  BRA `(.L_x_710) ;  /* 0x00000000001c7947 */ /* 0x000fec0003800000 */
.L_x_724:
[----:B------:R-:W-:-:S13]  /*f2b0*/  ISETP.NE.AND P0, PT, R11, 0x2a, PT ;  /* 0x0000002a0b00780c */ /* 0x000fda0003f05270 */
[----:B------:R-:W-:Y:S05]  /*f2c0*/  @!P0 BRA `(.L_x_727) ;  /* 0x0000000000108947 */ /* 0x000fea0003800000 */
[----:B------:R-:W-:-:S13]  /*f2d0*/  ISETP.NE.AND P0, PT, R11, 0x41, PT ;  /* 0x000000410b00780c */ /* 0x000fda0003f05270 */
[----:B------:R-:W-:Y:S05]  /*f2e0*/  @!P0 BRA `(.L_x_710) ;  /* 0x00000000000c8947 */ /* 0x000fea0003800000 */
.L_x_709:
[----:B------:R-:W-:Y:S01]  /*f2f0*/  IMAD.MOV.U32 R9, RZ, RZ, 0x16 ;  /* 0x00000016ff097424 */ /* 0x000fe200078e00ff */
[----:B------:R-:W-:Y:S06]  /*f300*/  BRA `(.L_x_710) ;  /* 0x0000000000047947 */ /* 0x000fec0003800000 */
.L_x_727:
[----:B------:R-:W-:-:S07]  /*f310*/  IMAD.MOV.U32 R9, RZ, RZ, 0x17 ;  /* 0x00000017ff097424 */ /* 0x000fce00078e00ff */
.L_x_710:
[----:B------:R-:W-:Y:S05]  /*f320*/  BSYNC.RECONVERGENT B5 ;  /* 0x0000000000057941 */ /* 0x000fea0003800200 */
.L_x_703:
        /* <DEDUP_REMOVED lines=16> */
.L_x_733:
[----:B------:R-:W-:Y:S01]  /*f430*/  IMAD.MOV.U32 R6, RZ, RZ, 0x180 ;  /* 0x00000180ff067424 */ /* 0x000fe200078e00ff */
[----:B------:R-:W-:Y:S06]  /*f440*/  BRA `(.L_x_735) ;  /* 0x0000000400647947 */ /* 0x000fec0003800000 */
.L_x_732:
[----:B------:R-:W-:Y:S01]  /*f450*/  IMAD.MOV.U32 R6, RZ, RZ, 0x168 ;  /* 0x00000168ff067424 */ /* 0x000fe200078e00ff */
[----:B------:R-:W-:Y:S06]  /*f460*/  BRA `(.L_x_735) ;  /* 0x00000004005c7947 */ /* 0x000fec0003800000 */
.L_x_731:
        /* <DEDUP_REMOVED lines=8> */
.L_x_737:
[----:B------:R-:W-:Y:S01]  /*f4f0*/  IMAD.MOV.U32 R6, RZ, RZ, 0x1f8 ;  /* 0x000001f8ff067424 */ /* 0x000fe200078e00ff */
[----:B------:R-:W-:Y:S06]  /*f500*/  BRA `(.L_x_735) ;  /* 0x0000000400347947 */ /* 0x000fec0003800000 */
.L_x_736:
[----:B------:R-:W-:Y:S01]  /*f510*/  IMAD.MOV.U32 R6, RZ, RZ, 0x198 ;  /* 0x00000198ff067424 */ /* 0x000fe200078e00ff */
[----:B------:R-:W-:Y:S06]  /*f520*/  BRA `(.L_x_735) ;  /* 0x00000004002c7947 */ /* 0x000fec0003800000 */
.L_x_730:
        /* <DEDUP_REMOVED lines=10> */
.L_x_740:
[----:B------:R-:W-:Y:S01]  /*f5d0*/  IMAD.MOV.U32 R6, RZ, RZ, 0x78 ;  /* 0x00000078ff067424 */ /* 0x000fe200078e00ff */
[----:B------:R-:W-:Y:S06]  /*f5e0*/  BRA `(.L_x_735) ;  /* 0x0000000000fc7947 */ /* 0x000fec0003800000 */
.L_x_739:
[----:B------:R-:W-:Y:S01]  /*f5f0*/  IMAD.MOV.U32 R6, RZ, RZ, 0x150 ;  /* 0x00000150ff067424 */ /* 0x000fe200078e00ff */
[----:B------:R-:W-:Y:S06]  /*f600*/  BRA `(.L_x_735) ;  /* 0x0000000000f47947 */ /* 0x000fec0003800000 */
.L_x_738:
        /* <DEDUP_REMOVED lines=8> */
.L_x_742:
[----:B------:R-:W-:Y:S01]  /*f690*/  IMAD.MOV.U32 R6, RZ, RZ, 0x120 ;  /* 0x00000120ff067424 */ /* 0x000fe200078e00ff */
[----:B------:R-:W-:Y:S06]  /*f6a0*/  BRA `(.L_x_735) ;  /* 0x0000000000cc7947 */ /* 0x000fec0003800000 */
.L_x_741:
[----:B------:R-:W-:Y:S01]  /*f6b0*/  IMAD.MOV.U32 R6, RZ, RZ, 0xf0 ;  /* 0x000000f0ff067424 */ /* 0x000fe200078e00ff */
[----:B------:R-:W-:Y:S06]  /*f6c0*/  BRA `(.L_x_735) ;  /* 0x0000000000c47947 */ /* 0x000fec0003800000 */
.L_x_729:
        /* <DEDUP_REMOVED lines=12> */
.L_x_746:
[----:B------:R-:W-:Y:S01]  /*f790*/  IMAD.MOV.U32 R6, RZ, RZ, 0xd8 ;  /* 0x000000d8ff067424 */ /* 0x000fe200078e00ff */
[----:B------:R-:W-:Y:S06]  /*f7a0*/  BRA `(.L_x_735) ;  /* 0x00000000008c7947 */ /* 0x000fec0003800000 */
.L_x_745:
[----:B------:R-:W-:Y:S01]  /*f7b0*/  IMAD.MOV.U32 R6, RZ, RZ, 0xc0 ;  /* 0x000000c0ff067424 */ /* 0x000fe200078e00ff */
[----:B------:R-:W-:Y:S06]  /*f7c0*/  BRA `(.L_x_735) ;  /* 0x0000000000847947 */ /* 0x000fec0003800000 */
.L_x_744:
        /* <DEDUP_REMOVED lines=8> */
.L_x_748:
[----:B------:R-:W-:Y:S01]  /*f850*/  IMAD.MOV.U32 R6, RZ, RZ, 0x138 ;  /* 0x00000138ff067424 */ /* 0x000fe200078e00ff */
[----:B------:R-:W-:Y:S06]  /*f860*/  BRA `(.L_x_735) ;  /* 0x00000000005c7947 */ /* 0x000fec0003800000 */
.L_x_747:
[----:B------:R-:W-:Y:S01]  /*f870*/  IMAD.MOV.U32 R6, RZ, RZ, 0x90 ;  /* 0x00000090ff067424 */ /* 0x000fe200078e00ff */
[----:B------:R-:W-:Y:S06]  /*f880*/  BRA `(.L_x_735) ;  /* 0x0000000000547947 */ /* 0x000fec0003800000 */
.L_x_743:
        /* <DEDUP_REMOVED lines=10> */
.L_x_751:
[----:B------:R-:W-:Y:S01]  /*f930*/  IMAD.MOV.U32 R6, RZ, RZ, 0x60 ;  /* 0x00000060ff067424 */ /* 0x000fe200078e00ff */
[----:B------:R-:W-:Y:S06]  /*f940*/  BRA `(.L_x_735) ;  /* 0x0000000000247947 */ /* 0x000fec0003800000 */
.L_x_750:
[----:B------:R-:W-:Y:S01]  /*f950*/  IMAD.MOV.U32 R6, RZ, RZ, 0x1e0 ;  /* 0x000001e0ff067424 */ /* 0x000fe200078e00ff */
[----:B------:R-:W-:Y:S06]  /*f960*/  BRA `(.L_x_735) ;  /* 0x00000000001c7947 */ /* 0x000fec0003800000 */
.L_x_749:
[----:B------:R-:W-:-:S13]  /*f970*/  ISETP.NE.AND P0, PT, R8, 0x2a, PT ;  /* 0x0000002a0800780c */ /* 0x000fda0003f05270 */
[----:B------:R-:W-:Y:S05]  /*f980*/  @!P0 BRA `(.L_x_752) ;  /* 0x0000000000108947 */ /* 0x000fea0003800000 */
[----:B------:R-:W-:-:S13]  /*f990*/  ISETP.NE.AND P0, PT, R8, 0x41, PT ;  /* 0x000000410800780c */ /* 0x000fda0003f05270 */
[----:B------:R-:W-:Y:S05]  /*f9a0*/  @!P0 BRA `(.L_x_735) ;  /* 0x00000000000c8947 */ /* 0x000fea0003800000 */
.L_x_734:
[----:B------:R-:W-:Y:S01]  /*f9b0*/  IMAD.MOV.U32 R6, RZ, RZ, 0x210 ;  /* 0x00000210ff067424 */ /* 0x000fe200078e00ff */
[----:B------:R-:W-:Y:S06]  /*f9c0*/  BRA `(.L_x_735) ;  /* 0x0000000000047947 */ /* 0x000fec0003800000 */
.L_x_752:
[----:B------:R-:W-:-:S07]  /*f9d0*/  IMAD.MOV.U32 R6, RZ, RZ, 0x228 ;  /* 0x00000228ff067424 */ /* 0x000fce00078e00ff */
.L_x_735:
[----:B------:R-:W-:Y:S05]  /*f9e0*/  BSYNC.RECONVERGENT B5 ;  /* 0x0000000000057941 */ /* 0x000fea0003800200 */
.L_x_728:
[----:B------:R-:W-:-:S04]  /*f9f0*/  IMAD.IADD R6, R9, 0x1, R6 ;  /* 0x0000000109067824 */ /* 0x000fc800078e0206 */
[----:B------:R-:W-:-:S06]  /*fa00*/  IMAD.SHL.U32 R6, R6, 0x4, RZ ;  /* 0x0000000406067824 */ /* 0x000fcc00078e00ff */
[----:B------:R-:W0:Y:S02]  /*fa10*/  LDC R6, c[0x3][R6+0x40] ;  /* 0x00c0100006067b82 */ /* 0x000e240000000800 */
[----:B0-----:R-:W-:-:S13]  /*fa20*/  FSETP.GT.AND P0, PT, R6, RZ, PT ;  /* 0x000000ff0600720b */ /* 0x001fda0003f04000 */
[----:B------:R-:W-:-:S07]  /*fa30*/  @!P0 VIADD R5, R5, 0x1 ;  /* 0x0000000105058836 */ /* 0x000fce0000000000 */
.L_x_702:
[----:B------:R-:W-:Y:S05]  /*fa40*/  BSYNC.RECONVERGENT B1 ;  /* 0x0000000000017941 */ /* 0x000fea0003800200 */
.L_x_701:
[----:B------:R-:W-:Y:S01]  /*fa50*/  VIADD R9, R7, 0x1 ;  /* 0x0000000107097836 */ /* 0x000fe20000000000 */
[----:B------:R-:W-:-:S04]  /*fa60*/  ISETP.LT.AND P1, PT, R5, 0x4, PT ;  /* 0x000000040500780c */ /* 0x000fc80003f21270 */
[----:B------:R-:W-:-:S04]  /*fa70*/  ISETP.GE.U32.AND P0, PT, R9, R4, PT ;  /* 0x000000040900720c */ /* 0x000fc80003f06070 */
[----:B------:R-:W-:Y:S01]  /*fa80*/  ISETP.LT.U32.AND P0, PT, R7, 0x1d, !P0 ;  /* 0x0000001d0700780c */ /* 0x000fe20004701070 */
[----:B------:R-:W-:-:S12]  /*fa90*/  IMAD.MOV.U32 R7, RZ, RZ, R9 ;  /* 0x000000ffff077224 */ /* 0x000fd800078e0009 */
[----:B------:R-:W-:Y:S05]  /*faa0*/  @P0 BRA P1, `(.L_x_753) ;  /* 0xfffffff0001c0947 */ /* 0x000fea000083ffff */
.L_x_698:
[----:B------:R-:W-:Y:S05]  /*fab0*/  BSYNC.RECONVERGENT B0 ;  /* 0x0000000000007941 */ /* 0x000fea0003800200 */
.L_x_697:
        /* <DEDUP_REMOVED lines=11> */
.L_x_808:
        /* <DEDUP_REMOVED lines=27> */
.L_x_763:
[----:B------:R-:W-:Y:S01]  /*fd20*/  IMAD.MOV.U32 R9, RZ, RZ, 0x10 ;  /* 0x00000010ff097424 */ /* 0x000fe200078e00ff */
[----:B------:R-:W-:Y:S06]  /*fd30*/  BRA `(.L_x_765) ;  /* 0x0000000400647947 */ /* 0x000fec0003800000 */
.L_x_762:
[----:B------:R-:W-:Y:S01]  /*fd40*/  IMAD.MOV.U32 R9, RZ, RZ, 0xf ;  /* 0x0000000fff097424 */ /* 0x000fe200078e00ff */
[----:B------:R-:W-:Y:S06]  /*fd50*/  BRA `(.L_x_765) ;  /* 0x00000004005c7947 */ /* 0x000fec0003800000 */
.L_x_761:
        /* <DEDUP_REMOVED lines=8> */
.L_x_767:
[----:B------:R-:W-:Y:S01]  /*fde0*/  IMAD.MOV.U32 R9, RZ, RZ, 0x15 ;  /* 0x00000015ff097424 */ /* 0x000fe200078e00ff */
[----:B------:R-:W-:Y:S06]  /*fdf0*/  BRA `(.L_x_765) ;  /* 0x0000000400347947 */ /* 0x000fec0003800000 */
.L_x_766:
[----:B------:R-:W-:Y:S01]  /*fe00*/  IMAD.MOV.U32 R9, RZ, RZ, 0x11 ;  /* 0x00000011ff097424 */ /* 0x000fe200078e00ff */
[----:B------:R-:W-:Y:S06]  /*fe10*/  BRA `(.L_x_765) ;  /* 0x00000004002c7947 */ /* 0x000fec0003800000 */
.L_x_760:
        /* <DEDUP_REMOVED lines=10> */
.L_x_770:
[----:B------:R-:W-:Y:S01]  /*fec0*/  IMAD.MOV.U32 R9, RZ, RZ, 0x5 ;  /* 0x00000005ff097424 */ /* 0x000fe200078e00ff */
[----:B------:R-:W-:Y:S06]  /*fed0*/  BRA `(.L_x_765) ;  /* 0x0000000000fc7947 */ /* 0x000fec0003800000 */
.L_x_769:
[----:B------:R-:W-:Y:S01]  /*fee0*/  IMAD.MOV.U32 R9, RZ, RZ, 0xe ;  /* 0x0000000eff097424 */ /* 0x000fe200078e00ff */
[----:B------:R-:W-:Y:S06]  /*fef0*/  BRA `(.L_x_765) ;  /* 0x0000000000f47947 */ /* 0x000fec0003800000 */
.L_x_768:
        /* <DEDUP_REMOVED lines=8> */
.L_x_772:
[----:B------:R-:W-:Y:S01]  /*ff80*/  IMAD.MOV.U32 R9, RZ, RZ, 0xc ;  /* 0x0000000cff097424 */ /* 0x000fe200078e00ff */
[----:B------:R-:W-:Y:S06]  /*ff90*/  BRA `(.L_x_765) ;  /* 0x0000000000cc7947 */ /* 0x000fec0003800000 */
.L_x_771:
[----:B------:R-:W-:Y:S01]  /*ffa0*/  IMAD.MOV.U32 R9, RZ, RZ, 0xa ;  /* 0x0000000aff097424 */ /* 0x000fe200078e00ff */
[----:B------:R-:W-:Y:S06]  /*ffb0*/  BRA `(.L_x_765) ;  /* 0x0000000000c47947 */ /* 0x000fec0003800000 */
.L_x_759:
        /* <DEDUP_REMOVED lines=12> */
.L_x_776:
[----:B------:R-:W-:Y:S01]  /*10080*/  IMAD.MOV.U32 R9, RZ, RZ, 0x9 ;  /* 0x00000009ff097424 */ /* 0x000fe200078e00ff */
[----:B------:R-:W-:Y:S06]  /*10090*/  BRA `(.L_x_765) ;  /* 0x00000000008c7947 */ /* 0x000fec0003800000 */
.L_x_775:
[----:B------:R-:W-:Y:S01]  /*100a0*/  IMAD.MOV.U32 R9, RZ, RZ, 0x8 ;  /* 0x00000008ff097424 */ /* 0x000fe200078e00ff */
[----:B------:R-:W-:Y:S06]  /*100b0*/  BRA `(.L_x_765) ;  /* 0x0000000000847947 */ /* 0x000fec0003800000 */
.L_x_774:
        /* <DEDUP_REMOVED lines=8> */
.L_x_778:
[----:B------:R-:W-:Y:S01]  /*10140*/  IMAD.MOV.U32 R9, RZ, RZ, 0xd ;  /* 0x0000000dff097424 */ /* 0x000fe200078e00ff */
[----:B------:R-:W-:Y:S06]  /*10150*/  BRA `(.L_x_765) ;  /* 0x00000000005c7947 */ /* 0x000fec0003800000 */
.L_x_777:
[----:B------:R-:W-:Y:S01]  /*10160*/  IMAD.MOV.U32 R9, RZ, RZ, 0x6 ;  /* 0x00000006ff097424 */ /* 0x000fe200078e00ff */
[----:B------:R-:W-:Y:S06]  /*10170*/  BRA `(.L_x_765) ;  /* 0x0000000000547947 */ /* 0x000fec0003800000 */
.L_x_773:
        /* <DEDUP_REMOVED lines=10> */
.L_x_781:
[----:B------:R-:W-:Y:S01]  /*10220*/  IMAD.MOV.U32 R9, RZ, RZ, 0x4 ;  /* 0x00000004ff097424 */ /* 0x000fe200078e00ff */
[----:B------:R-:W-:Y:S06]  /*10230*/  BRA `(.L_x_765) ;  /* 0x0000000000247947 */ /* 0x000fec0003800000 */
.L_x_780:
[----:B------:R-:W-:Y:S01]  /*10240*/  IMAD.MOV.U32 R9, RZ, RZ, 0x14 ;  /* 0x00000014ff097424 */ /* 0x000fe200078e00ff */
[----:B------:R-:W-:Y:S06]  /*10250*/  BRA `(.L_x_765) ;  /* 0x00000000001c7947 */ /* 0x000fec0003800000 */
.L_x_779:
[----:B------:R-:W-:-:S13]  /*10260*/  ISETP.NE.AND P0, PT, R38, 0x2a, PT ;  /* 0x0000002a2600780c */ /* 0x000fda0003f05270 */
[----:B------:R-:W-:Y:S05]  /*10270*/  @!P0 BRA `(.L_x_782) ;  /* 0x0000000000108947 */ /* 0x000fea0003800000 */
[----:B------:R-:W-:-:S13]  /*10280*/  ISETP.NE.AND P0, PT, R38, 0x41, PT ;  /* 0x000000412600780c */ /* 0x000fda0003f05270 */
[----:B------:R-:W-:Y:S05]  /*10290*/  @!P0 BRA `(.L_x_765) ;  /* 0x00000000000c8947 */ /* 0x000fea0003800000 */
.L_x_764:
[----:B------:R-:W-:Y:S01]  /*102a0*/  IMAD.MOV.U32 R9, RZ, RZ, 0x16 ;  /* 0x00000016ff097424 */ /* 0x000fe200078e00ff */
[----:B------:R-:W-:Y:S06]  /*102b0*/  BRA `(.L_x_765) ;  /* 0x0000000000047947 */ /* 0x000fec0003800000 */
.L_x_782:
[----:B------:R-:W-:-:S07]  /*102c0*/  IMAD.MOV.U32 R9, RZ, RZ, 0x17 ;  /* 0x00000017ff097424 */ /* 0x000fce00078e00ff */
.L_x_765:
[----:B------:R-:W-:Y:S05]  /*102d0*/  BSYNC.RECONVERGENT B5 ;  /* 0x0000000000057941 */ /* 0x000fea0003800200 */
.L_x_758:
        /* <DEDUP_REMOVED lines=16> */
.L_x_788:
[----:B------:R-:W-:Y:S01]  /*103e0*/  IMAD.MOV.U32 R8, RZ, RZ, 0x180 ;  /* 0x00000180ff087424 */ /* 0x000fe200078e00ff */
[----:B------:R-:W-:Y:S06]  /*103f0*/  BRA `(.L_x_790) ;  /* 0x0000000400647947 */ /* 0x000fec0003800000 */
.L_x_787:
[----:B------:R-:W-:Y:S01]  /*10400*/  IMAD.MOV.U32 R8, RZ, RZ, 0x168 ;  /* 0x00000168ff087424 */ /* 0x000fe200078e00ff */
[----:B------:R-:W-:Y:S06]  /*10410*/  BRA `(.L_x_790) ;  /* 0x00000004005c7947 */ /* 0x000fec0003800000 */
.L_x_786:
        /* <DEDUP_REMOVED lines=8> */
.L_x_792:
[----:B------:R-:W-:Y:S01]  /*104a0*/  IMAD.MOV.U32 R8, RZ, RZ, 0x1f8 ;  /* 0x000001f8ff087424 */ /* 0x000fe200078e00ff */
[----:B------:R-:W-:Y:S06]  /*104b0*/  BRA `(.L_x_790) ;  /* 0x0000000400347947 */ /* 0x000fec0003800000 */
.L_x_791:
[----:B------:R-:W-:Y:S01]  /*104c0*/  IMAD.MOV.U32 R8, RZ, RZ, 0x198 ;  /* 0x00000198ff087424 */ /* 0x000fe200078e00ff */
[----:B------:R-:W-:Y:S06]  /*104d0*/  BRA `(.L_x_790) ;  /* 0x00000004002c7947 */ /* 0x000fec0003800000 */
.L_x_785:
        /* <DEDUP_REMOVED lines=10> */
.L_x_795:
[----:B------:R-:W-:Y:S01]  /*10580*/  IMAD.MOV.U32 R8, RZ, RZ, 0x78 ;  /* 0x00000078ff087424 */ /* 0x000fe200078e00ff */
[----:B------:R-:W-:Y:S06]  /*10590*/  BRA `(.L_x_790) ;  /* 0x0000000000fc7947 */ /* 0x000fec0003800000 */
.L_x_794:
[----:B------:R-:W-:Y:S01]  /*105a0*/  IMAD.MOV.U32 R8, RZ, RZ, 0x150 ;  /* 0x00000150ff087424 */ /* 0x000fe200078e00ff */
[----:B------:R-:W-:Y:S06]  /*105b0*/  BRA `(.L_x_790) ;  /* 0x0000000000f47947 */ /* 0x000fec0003800000 */
.L_x_793:
        /* <DEDUP_REMOVED lines=8> */
.L_x_797:
[----:B------:R-:W-:Y:S01]  /*10640*/  IMAD.MOV.U32 R8, RZ, RZ, 0x120 ;  /* 0x00000120ff087424 */ /* 0x000fe200078e00ff */
[----:B------:R-:W-:Y:S06]  /*10650*/  BRA `(.L_x_790) ;  /* 0x0000000000cc7947 */ /* 0x000fec0003800000 */
.L_x_796:
[----:B------:R-:W-:Y:S01]  /*10660*/  IMAD.MOV.U32 R8, RZ, RZ, 0xf0 ;  /* 0x000000f0ff087424 */ /* 0x000fe200078e00ff */
[----:B------:R-:W-:Y:S06]  /*10670*/  BRA `(.L_x_790) ;  /* 0x0000000000c47947 */ /* 0x000fec0003800000 */
.L_x_784:
        /* <DEDUP_REMOVED lines=12> */
.L_x_801:
[----:B------:R-:W-:Y:S01]  /*10740*/  IMAD.MOV.U32 R8, RZ, RZ, 0xd8 ;  /* 0x000000d8ff087424 */ /* 0x000fe200078e00ff */
[----:B------:R-:W-:Y:S06]  /*10750*/  BRA `(.L_x_790) ;  /* 0x00000000008c7947 */ /* 0x000fec0003800000 */
.L_x_800:
[----:B------:R-:W-:Y:S01]  /*10760*/  IMAD.MOV.U32 R8, RZ, RZ, 0xc0 ;  /* 0x000000c0ff087424 */ /* 0x000fe200078e00ff */
[----:B------:R-:W-:Y:S06]  /*10770*/  BRA `(.L_x_790) ;  /* 0x0000000000847947 */ /* 0x000fec0003800000 */
.L_x_799:
        /* <DEDUP_REMOVED lines=8> */
.L_x_803:
[----:B------:R-:W-:Y:S01]  /*10800*/  IMAD.MOV.U32 R8, RZ, RZ, 0x138 ;  /* 0x00000138ff087424 */ /* 0x000fe200078e00ff */
[----:B------:R-:W-:Y:S06]  /*10810*/  BRA `(.L_x_790) ;  /* 0x00000000005c7947 */ /* 0x000fec0003800000 */
.L_x_802:
[----:B------:R-:W-:Y:S01]  /*10820*/  IMAD.MOV.U32 R8, RZ, RZ, 0x90 ;  /* 0x00000090ff087424 */ /* 0x000fe200078e00ff */
[----:B------:R-:W-:Y:S06]  /*10830*/  BRA `(.L_x_790) ;  /* 0x0000000000547947 */ /* 0x000fec0003800000 */
.L_x_798:
        /* <DEDUP_REMOVED lines=10> */
.L_x_806:
[----:B------:R-:W-:Y:S01]  /*108e0*/  IMAD.MOV.U32 R8, RZ, RZ, 0x60 ;  /* 0x00000060ff087424 */ /* 0x000fe200078e00ff */
[----:B------:R-:W-:Y:S06]  /*108f0*/  BRA `(.L_x_790) ;  /* 0x0000000000247947 */ /* 0x000fec0003800000 */
.L_x_805:
[----:B------:R-:W-:Y:S01]  /*10900*/  IMAD.MOV.U32 R8, RZ, RZ, 0x1e0 ;  /* 0x000001e0ff087424 */ /* 0x000fe200078e00ff */
[----:B------:R-:W-:Y:S06]  /*10910*/  BRA `(.L_x_790) ;  /* 0x00000000001c7947 */ /* 0x000fec0003800000 */
.L_x_804:
[----:B------:R-:W-:-:S13]  /*10920*/  ISETP.NE.AND P0, PT, R11, 0x2a, PT ;  /* 0x0000002a0b00780c */ /* 0x000fda0003f05270 */
[----:B------:R-:W-:Y:S05]  /*10930*/  @!P0 BRA `(.L_x_807) ;  /* 0x0000000000108947 */ /* 0x000fea0003800000 */
[----:B------:R-:W-:-:S13]  /*10940*/  ISETP.NE.AND P0, PT, R11, 0x41, PT ;  /* 0x000000410b00780c */ /* 0x000fda0003f05270 */
[----:B------:R-:W-:Y:S05]  /*10950*/  @!P0 BRA `(.L_x_790) ;  /* 0x00000000000c8947 */ /* 0x000fea0003800000 */
.L_x_789:
[----:B------:R-:W-:Y:S01]  /*10960*/  IMAD.MOV.U32 R8, RZ, RZ, 0x210 ;  /* 0x00000210ff087424 */ /* 0x000fe200078e00ff */
[----:B------:R-:W-:Y:S06]  /*10970*/  BRA `(.L_x_790) ;  /* 0x0000000000047947 */ /* 0x000fec0003800000 */
.L_x_807:
[----:B------:R-:W-:-:S07]  /*10980*/  IMAD.MOV.U32 R8, RZ, RZ, 0x228 ;  /* 0x00000228ff087424 */ /* 0x000fce00078e00ff */
.L_x_790:
[----:B------:R-:W-:Y:S05]  /*10990*/  BSYNC.RECONVERGENT B5 ;  /* 0x0000000000057941 */ /* 0x000fea0003800200 */
.L_x_783:
[----:B------:R-:W-:-:S04]  /*109a0*/  IMAD.IADD R8, R9, 0x1, R8 ;  /* 0x0000000109087824 */ /* 0x000fc800078e0208 */
[----:B------:R-:W-:-:S06]  /*109b0*/  IMAD.SHL.U32 R8, R8, 0x4, RZ ;  /* 0x0000000408087824 */ /* 0x000fcc00078e00ff */
[----:B------:R-:W0:Y:S02]  /*109c0*/  LDC R8, c[0x3][R8+0x40] ;  /* 0x00c0100008087b82 */ /* 0x000e240000000800 */
[----:B0-----:R-:W-:-:S13]  /*109d0*/  FSETP.GT.AND P0, PT, R8, RZ, PT ;  /* 0x000000ff0800720b */ /* 0x001fda0003f04000 */
[----:B------:R-:W-:-:S07]  /*109e0*/  @!P0 VIADD R10, R10, 0x1 ;  /* 0x000000010a0a8836 */ /* 0x000fce0000000000 */
.L_x_757:
[----:B------:R-:W-:Y:S05]  /*109f0*/  BSYNC.RECONVERGENT B1 ;  /* 0x0000000000017941 */ /* 0x000fea0003800200 */
.L_x_756:
        /* <DEDUP_REMOVED lines=9> */
.L_x_755:
[----:B------:R-:W-:Y:S05]  /*10a90*/  BSYNC.RECONVERGENT B0 ;  /* 0x0000000000007941 */ /* 0x000fea0003800200 */
.L_x_754:
        /* <DEDUP_REMOVED lines=38> */
.L_x_810:
[----:B------:R-:W-:Y:S05]  /*10d00*/  BSYNC.RECONVERGENT B5 ;  /* 0x0000000000057941 */ /* 0x000fea0003800200 */
.L_x_809:
        /* <DEDUP_REMOVED lines=23> */
.L_x_812:
[--C-:B------:R-:W-:Y:S02]  /*10e80*/  IMAD.IADD R13, R25, 0x1, R12.reuse ;  /* 0x00000001190d7824 */ /* 0x100fe400078e020c */
[----:B0-----:R-:W-:Y:S02]  /*10e90*/  IMAD.MOV.U32 R8, RZ, RZ, 0x58 ;  /* 0x00000058ff087424 */ /* 0x001fe400078e00ff */
[C---:B------:R-:W-:Y:S01]  /*10ea0*/  VIADD R9, R13.reuse, 0x1 ;  /* 0x000000010d097836 */ /* 0x040fe20000000000 */
[CC--:B------:R-:W-:Y:S01]  /*10eb0*/  ISETP.GE.AND P0, PT, R13.reuse, R4.reuse, PT ;  /* 0x000000040d00720c */ /* 0x0c0fe20003f06270 */
[C---:B------:R-:W-:Y:S02]  /*10ec0*/  VIADD R15, R13.reuse, 0x2 ;  /* 0x000000020d0f7836 */ /* 0x040fe40000000000 */
[----:B------:R-:W-:Y:S01]  /*10ed0*/  VIADD R33, R13, 0x3 ;  /* 0x000000030d217836 */ /* 0x000fe20000000000 */
[-C--:B------:R-:W-:Y:S01]  /*10ee0*/  ISETP.GE.AND P1, PT, R9, R4.reuse, PT ;  /* 0x000000040900720c */ /* 0x080fe20003f26270 */
[----:B------:R-:W-:Y:S01]  /*10ef0*/  IMAD.IADD R14, R1, 0x1, R12 ;  /* 0x00000001010e7824 */ /* 0x000fe200078e020c */
[-C--:B------:R-:W-:Y:S01]  /*10f00*/  ISETP.GE.AND P2, PT, R15, R4.reuse, PT ;  /* 0x000000040f00720c */ /* 0x080fe20003f46270 */
[----:B------:R-:W-:Y:S01]  /*10f10*/  IMAD.MOV.U32 R15, RZ, RZ, 0x58 ;  /* 0x00000058ff0f7424 */ /* 0x000fe200078e00ff */
[----:B------:R-:W-:Y:S01]  /*10f20*/  ISETP.GE.AND P3, PT, R33, R4, PT ;  /* 0x000000042100720c */ /* 0x000fe20003f66270 */
[----:B------:R-:W-:-:S02]  /*10f30*/  IMAD.MOV.U32 R38, RZ, RZ, 0x58 ;  /* 0x00000058ff267424 */ /* 0x000fc400078e00ff */
[----:B------:R-:W-:Y:S02]  /*10f40*/  IMAD.MOV.U32 R43, RZ, RZ, 0x58 ;  /* 0x00000058ff2b7424 */ /* 0x000fe400078e00ff */
[----:B------:R-:W-:Y:S02]  /*10f50*/  @P0 PRMT R27, R8, 0x7610, R27 ;  /* 0x00007610081b0816 */ /* 0x000fe4000000001b */
[----:B------:R-:W-:Y:S01]  /*10f60*/  IADD3 R8, P4, PT, R2, R13, RZ ;  /* 0x0000000d02087210 */ /* 0x000fe20007f9e0ff */
[----:B------:R-:W-:Y:S01]  /*10f70*/  VIADD R12, R12, 0x4 ;  /* 0x000000040c0c7836 */ /* 0x000fe20000000000 */
[----:B------:R1:W-:Y:S02]  /*10f80*/  @P1 STL.U8 [R14+0x323f], R15 ;  /* 0x00323f0f0e001387 */ /* 0x0003e40000100000 */
[----:B------:R-:W-:Y:S02]  /*10f90*/  LEA.HI.X.SX32 R9, R13, R3, 0x1, P4 ;  /* 0x000000030d097211 */ /* 0x000fe400020f0eff */
[----:B------:R1:W-:Y:S04]  /*10fa0*/  @P2 STL.U8 [R14+0x3240], R38 ;  /* 0x003240260e002387 */ /* 0x0003e80000100000 */
[----:B------:R-:W2:Y:S04]  /*10fb0*/  @!P1 LDG.E.U8 R35, desc[UR6][R8.64+0xd1] ;  /* 0x0000d10608239981 */ /* 0x000ea8000c1e1100 */
[----:B------:R-:W3:Y:S04]  /*10fc0*/  @!P2 LDG.E.U8 R37, desc[UR6][R8.64+0xd2] ;  /* 0x0000d2060825a981 */ /* 0x000ee8000c1e1100 */
[----:B------:R-:W4:Y:S04]  /*10fd0*/  @!P3 LDG.E.U8 R39, desc[UR6][R8.64+0xd3] ;  /* 0x0000d3060827b981 */ /* 0x000f28000c1e1100 */
[----:B------:R-:W5:Y:S04]  /*10fe0*/  @!P0 LDG.E.U8 R33, desc[UR6][R8.64+0xd0] ;  /* 0x0000d00608218981 */ /* 0x000f68000c1e1100 */
[----:B------:R1:W-:Y:S04]  /*10ff0*/  @P3 STL.U8 [R14+0x3241], R43 ;  /* 0x0032412b0e003387 */ /* 0x0003e80000100000 */
[----:B------:R1:W-:Y:S04]  /*11000*/  @P0 STL.U8 [R14+0x323e], R27 ;  /* 0x00323e1b0e000387 */ /* 0x0003e80000100000 */
[----:B--2---:R1:W-:Y:S04]  /*11010*/  @!P1 STL.U8 [R14+0x323f], R35 ;  /* 0x00323f230e009387 */ /* 0x0043e80000100000 */
[----:B---3--:R1:W-:Y:S04]  /*11020*/  @!P2 STL.U8 [R14+0x3240], R37 ;  /* 0x003240250e00a387 */ /* 0x0083e80000100000 */
[----:B----4-:R1:W-:Y:S04]  /*11030*/  @!P3 STL.U8 [R14+0x3241], R39 ;  /* 0x003241270e00b387 */ /* 0x0103e80000100000 */
[----:B-----5:R1:W-:Y:S01]  /*11040*/  @!P0 STL.U8 [R14+0x323e], R33 ;  /* 0x00323e210e008387 */ /* 0x0203e20000100000 */
[----:B------:R-:W-:-:S13]  /*11050*/  ISETP.NE.AND P0, PT, R12, R11, PT ;  /* 0x0000000b0c00720c */ /* 0x000fda0003f05270 */
[----:B-1----:R-:W-:Y:S05]  /*11060*/  @P0 BRA `(.L_x_812) ;  /* 0xfffffffc00840947 */ /* 0x002fea000383ffff */
[----:B------:R-:W-:Y:S05]  /*11070*/  BSYNC.RECONVERGENT B0 ;  /* 0x0000000000007941 */ /* 0x000fea0003800200 */
.L_x_811:
        /* <DEDUP_REMOVED lines=12> */
.L_x_816:
[----:B------:R-:W-:Y:S05]  /*11140*/  BSYNC.RECONVERGENT B1 ;  /* 0x0000000000017941 */ /* 0x000fea0003800200 */
.L_x_815:
        /* <DEDUP_REMOVED lines=10> */
.L_x_818:
[----:B------:R-:W-:Y:S05]  /*111f0*/  BSYNC.RECONVERGENT B1 ;  /* 0x0000000000017941 */ /* 0x000fea0003800200 */
.L_x_817:
        /* <DEDUP_REMOVED lines=8> */
.L_x_814:
[----:B------:R-:W-:Y:S05]  /*11280*/  BSYNC.RECONVERGENT B0 ;  /* 0x0000000000007941 */ /* 0x000fea0003800200 */
.L_x_813:
        /* <DEDUP_REMOVED lines=48> */
.L_x_831:
        /* <DEDUP_REMOVED lines=10> */
.L_x_826:
        /* <DEDUP_REMOVED lines=21> */
.L_x_825:
[----:B------:R-:W-:-:S07]  /*11780*/  IMAD.MOV.U32 R5, RZ, RZ, R12 ;  /* 0x000000ffff057224 */ /* 0x000fce00078e000c */
.L_x_824:
[----:B------:R-:W-:Y:S05]  /*11790*/  BSYNC.RECONVERGENT B1 ;  /* 0x0000000000017941 */ /* 0x000fea0003800200 */
.L_x_823:
        /* <DEDUP_REMOVED lines=16> */
.L_x_830:
[----:B------:R-:W-:Y:S05]  /*118a0*/  BSYNC.RECONVERGENT B6 ;  /* 0x0000000000067941 */ /* 0x000fea0003800200 */
.L_x_829:
        /* <DEDUP_REMOVED lines=16> */
.L_x_828:
[----:B------:R-:W-:Y:S05]  /*119b0*/  BSYNC.RECONVERGENT B1 ;  /* 0x0000000000017941 */ /* 0x000fea0003800200 */
.L_x_827:
[----:B------:R-:W-:Y:S05]  /*119c0*/  @P2 BRA `(.L_x_831) ;  /* 0xfffffff800f02947 */ /* 0x000fea000383ffff */
[----:B------:R-:W-:Y:S05]  /*119d0*/  BSYNC.RECONVERGENT B0 ;  /* 0x0000000000007941 */ /* 0x000fea0003800200 */
.L_x_822:
[----:B------:R-:W-:Y:S01]  /*119e0*/  IADD3 R25, P0, PT, R2, R25, RZ ;  /* 0x0000001902197210 */ /* 0x000fe20007f1e0ff */
[----:B------:R-:W-:Y:S01]  /*119f0*/  BSSY.RECONVERGENT B0, `(.L_x_832) ;  /* 0x0000105000007945 */ /* 0x000fe20003800200 */
[----:B------:R-:W-:Y:S01]  /*11a00*/  VIMNMX.U32 R6, PT, PT, R10, 0x1, !PT ;  /* 0x000000010a067848 */ /* 0x000fe20007fe0000 */
[----:B------:R-:W-:Y:S01]  /*11a10*/  IMAD.MOV.U32 R38, RZ, RZ, RZ ;  /* 0x000000ffff267224 */ /* 0x000fe200078e00ff */
[----:B------:R-:W-:Y:S01]  /*11a20*/  CS2R R10, SRZ ;  /* 0x00000000000a7805 */ /* 0x000fe2000001ff00 */
[----:B------:R-:W-:Y:S02]  /*11a30*/  IMAD.MOV.U32 R12, RZ, RZ, 0x1 ;  /* 0x00000001ff0c7424 */ /* 0x000fe400078e00ff */
[----:B012---:R-:W-:-:S07]  /*11a40*/  IMAD.X R9, RZ, RZ, R3, P0 ;  /* 0x000000ffff097224 */ /* 0x007fce00000e0603 */
.L_x_886:
        /* <DEDUP_REMOVED lines=11> */
.L_x_885:
        /* <DEDUP_REMOVED lines=21> */
.L_x_840:
[----:B------:R-:W-:Y:S01]  /*11c50*/  IMAD.MOV.U32 R40, RZ, RZ, 0x10 ;  /* 0x00000010ff287424 */ /* 0x000fe200078e00ff */
[----:B------:R-:W-:Y:S06]  /*11c60*/  BRA `(.L_x_842) ;  /* 0x0000000400647947 */ /* 0x000fec0003800000 */
.L_x_839:
[----:B------:R-:W-:Y:S01]  /*11c70*/  IMAD.MOV.U32 R40, RZ, RZ, 0xf ;  /* 0x0000000fff287424 */ /* 0x000fe200078e00ff */
[----:B------:R-:W-:Y:S06]  /*11c80*/  BRA `(.L_x_842) ;  /* 0x00000004005c7947 */ /* 0x000fec0003800000 */
.L_x_838:
        /* <DEDUP_REMOVED lines=8> */
.L_x_844:
[----:B------:R-:W-:Y:S01]  /*11d10*/  IMAD.MOV.U32 R40, RZ, RZ, 0x15 ;  /* 0x00000015ff287424 */ /* 0x000fe200078e00ff */
[----:B------:R-:W-:Y:S06]  /*11d20*/  BRA `(.L_x_842) ;  /* 0x0000000400347947 */ /* 0x000fec0003800000 */
.L_x_843:
[----:B------:R-:W-:Y:S01]  /*11d30*/  IMAD.MOV.U32 R40, RZ, RZ, 0x11 ;  /* 0x00000011ff287424 */ /* 0x000fe200078e00ff */
[----:B------:R-:W-:Y:S06]  /*11d40*/  BRA `(.L_x_842) ;  /* 0x00000004002c7947 */ /* 0x000fec0003800000 */
.L_x_837:
        /* <DEDUP_REMOVED lines=10> */
.L_x_847:
[----:B------:R-:W-:Y:S01]  /*11df0*/  IMAD.MOV.U32 R40, RZ, RZ, 0x5 ;  /* 0x00000005ff287424 */ /* 0x000fe200078e00ff */
[----:B------:R-:W-:Y:S06]  /*11e00*/  BRA `(.L_x_842) ;  /* 0x0000000000fc7947 */ /* 0x000fec0003800000 */
.L_x_846:
[----:B------:R-:W-:Y:S01]  /*11e10*/  IMAD.MOV.U32 R40, RZ, RZ, 0xe ;  /* 0x0000000eff287424 */ /* 0x000fe200078e00ff */
[----:B------:R-:W-:Y:S06]  /*11e20*/  BRA `(.L_x_842) ;  /* 0x0000000000f47947 */ /* 0x000fec0003800000 */
.L_x_845:
        /* <DEDUP_REMOVED lines=8> */
.L_x_849:
[----:B------:R-:W-:Y:S01]  /*11eb0*/  IMAD.MOV.U32 R40, RZ, RZ, 0xc ;  /* 0x0000000cff287424 */ /* 0x000fe200078e00ff */
[----:B------:R-:W-:Y:S06]  /*11ec0*/  BRA `(.L_x_842) ;  /* 0x0000000000cc7947 */ /* 0x000fec0003800000 */
.L_x_848:
[----:B------:R-:W-:Y:S01]  /*11ed0*/  IMAD.MOV.U32 R40, RZ, RZ, 0xa ;  /* 0x0000000aff287424 */ /* 0x000fe200078e00ff */
[----:B------:R-:W-:Y:S06]  /*11ee0*/  BRA `(.L_x_842) ;  /* 0x0000000000c47947 */ /* 0x000fec0003800000 */
.L_x_836:
        /* <DEDUP_REMOVED lines=12> */
.L_x_853:
[----:B------:R-:W-:Y:S01]  /*11fb0*/  IMAD.MOV.U32 R40, RZ, RZ, 0x9 ;  /* 0x00000009ff287424 */ /* 0x000fe200078e00ff */
[----:B------:R-:W-:Y:S06]  /*11fc0*/  BRA `(.L_x_842) ;  /* 0x00000000008c7947 */ /* 0x000fec0003800000 */
.L_x_852:
[----:B------:R-:W-:Y:S01]  /*11fd0*/  IMAD.MOV.U32 R40, RZ, RZ, 0x8 ;  /* 0x00000008ff287424 */ /* 0x000fe200078e00ff */
[----:B------:R-:W-:Y:S06]  /*11fe0*/  BRA `(.L_x_842) ;  /* 0x0000000000847947 */ /* 0x000fec0003800000 */
.L_x_851:
        /* <DEDUP_REMOVED lines=8> */
.L_x_855:
[----:B------:R-:W-:Y:S01]  /*12070*/  IMAD.MOV.U32 R40, RZ, RZ, 0xd ;  /* 0x0000000dff287424 */ /* 0x000fe200078e00ff */
[----:B------:R-:W-:Y:S06]  /*12080*/  BRA `(.L_x_842) ;  /* 0x00000000005c7947 */ /* 0x000fec0003800000 */
.L_x_854:
[----:B------:R-:W-:Y:S01]  /*12090*/  IMAD.MOV.U32 R40, RZ, RZ, 0x6 ;  /* 0x00000006ff287424 */ /* 0x000fe200078e00ff */
[----:B------:R-:W-:Y:S06]  /*120a0*/  BRA `(.L_x_842) ;  /* 0x0000000000547947 */ /* 0x000fec0003800000 */
.L_x_850:
        /* <DEDUP_REMOVED lines=10> */
.L_x_858:
[----:B------:R-:W-:Y:S01]  /*12150*/  IMAD.MOV.U32 R40, RZ, RZ, 0x4 ;  /* 0x00000004ff287424 */ /* 0x000fe200078e00ff */
[----:B------:R-:W-:Y:S06]  /*12160*/  BRA `(.L_x_842) ;  /* 0x0000000000247947 */ /* 0x000fec0003800000 */
.L_x_857:
[----:B------:R-:W-:Y:S01]  /*12170*/  IMAD.MOV.U32 R40, RZ, RZ, 0x14 ;  /* 0x00000014ff287424 */ /* 0x000fe200078e00ff */
[----:B------:R-:W-:Y:S06]  /*12180*/  BRA `(.L_x_842) ;  /* 0x00000000001c7947 */ /* 0x000fec0003800000 */
.L_x_856:
[----:B------:R-:W-:-:S13]  /*12190*/  ISETP.NE.AND P0, PT, R4, 0x2a, PT ;  /* 0x0000002a0400780c */ /* 0x000fda0003f05270 */
[----:B------:R-:W-:Y:S05]  /*121a0*/  @!P0 BRA `(.L_x_859) ;  /* 0x0000000000108947 */ /* 0x000fea0003800000 */
[----:B------:R-:W-:-:S13]  /*121b0*/  ISETP.NE.AND P0, PT, R4, 0x41, PT ;  /* 0x000000410400780c */ /* 0x000fda0003f05270 */
[----:B------:R-:W-:Y:S05]  /*121c0*/  @!P0 BRA `(.L_x_842) ;  /* 0x00000000000c8947 */ /* 0x000fea0003800000 */
.L_x_841:
[----:B------:R-:W-:Y:S01]  /*121d0*/  IMAD.MOV.U32 R40, RZ, RZ, 0x16 ;  /* 0x00000016ff287424 */ /* 0x000fe200078e00ff */
[----:B------:R-:W-:Y:S06]  /*121e0*/  BRA `(.L_x_842) ;  /* 0x0000000000047947 */ /* 0x000fec0003800000 */
.L_x_859:
[----:B------:R-:W-:-:S07]  /*121f0*/  IMAD.MOV.U32 R40, RZ, RZ, 0x17 ;  /* 0x00000017ff287424 */ /* 0x000fce00078e00ff */
.L_x_842:
[----:B------:R-:W-:Y:S05]  /*12200*/  BSYNC.RECONVERGENT B6 ;  /* 0x0000000000067941 */ /* 0x000fea0003800200 */
.L_x_835:
        /* <DEDUP_REMOVED lines=16> */
.L_x_865:
[----:B------:R-:W-:Y:S01]  /*12310*/  IMAD.MOV.U32 R37, RZ, RZ, 0x180 ;  /* 0x00000180ff257424 */ /* 0x000fe200078e00ff */
[----:B------:R-:W-:Y:S06]  /*12320*/  BRA `(.L_x_867) ;  /* 0x0000000400647947 */ /* 0x000fec0003800000 */
.L_x_864:
[----:B------:R-:W-:Y:S01]  /*12330*/  IMAD.MOV.U32 R37, RZ, RZ, 0x168 ;  /* 0x00000168ff257424 */ /* 0x000fe200078e00ff */
[----:B------:R-:W-:Y:S06]  /*12340*/  BRA `(.L_x_867) ;  /* 0x00000004005c7947 */ /* 0x000fec0003800000 */
.L_x_863:
        /* <DEDUP_REMOVED lines=8> */
.L_x_869:
[----:B------:R-:W-:Y:S01]  /*123d0*/  IMAD.MOV.U32 R37, RZ, RZ, 0x1f8 ;  /* 0x000001f8ff257424 */ /* 0x000fe200078e00ff */
[----:B------:R-:W-:Y:S06]  /*123e0*/  BRA `(.L_x_867) ;  /* 0x0000000400347947 */ /* 0x000fec0003800000 */
.L_x_868:
[----:B------:R-:W-:Y:S01]  /*123f0*/  IMAD.MOV.U32 R37, RZ, RZ, 0x198 ;  /* 0x00000198ff257424 */ /* 0x000fe200078e00ff */
[----:B------:R-:W-:Y:S06]  /*12400*/  BRA `(.L_x_867) ;  /* 0x00000004002c7947 */ /* 0x000fec0003800000 */
.L_x_862:
        /* <DEDUP_REMOVED lines=10> */
.L_x_872:
[----:B------:R-:W-:Y:S01]  /*124b0*/  IMAD.MOV.U32 R37, RZ, RZ, 0x78 ;  /* 0x00000078ff257424 */ /* 0x000fe200078e00ff */
[----:B------:R-:W-:Y:S06]  /*124c0*/  BRA `(.L_x_867) ;  /* 0x0000000000fc7947 */ /* 0x000fec0003800000 */
.L_x_871:
[----:B------:R-:W-:Y:S01]  /*124d0*/  IMAD.MOV.U32 R37, RZ, RZ, 0x150 ;  /* 0x00000150ff257424 */ /* 0x000fe200078e00ff */
[----:B------:R-:W-:Y:S06]  /*124e0*/  BRA `(.L_x_867) ;  /* 0x0000000000f47947 */ /* 0x000fec0003800000 */
.L_x_870:
        /* <DEDUP_REMOVED lines=8> */
.L_x_874:
[----:B------:R-:W-:Y:S01]  /*12570*/  IMAD.MOV.U32 R37, RZ, RZ, 0x120 ;  /* 0x00000120ff257424 */ /* 0x000fe200078e00ff */
[----:B------:R-:W-:Y:S06]  /*12580*/  BRA `(.L_x_867) ;  /* 0x0000000000cc7947 */ /* 0x000fec0003800000 */
.L_x_873:
[----:B------:R-:W-:Y:S01]  /*12590*/  IMAD.MOV.U32 R37, RZ, RZ, 0xf0 ;  /* 0x000000f0ff257424 */ /* 0x000fe200078e00ff */
[----:B------:R-:W-:Y:S06]  /*125a0*/  BRA `(.L_x_867) ;  /* 0x0000000000c47947 */ /* 0x000fec0003800000 */
.L_x_861:
        /* <DEDUP_REMOVED lines=12> */
.L_x_878:
[----:B------:R-:W-:Y:S01]  /*12670*/  IMAD.MOV.U32 R37, RZ, RZ, 0xd8 ;  /* 0x000000d8ff257424 */ /* 0x000fe200078e00ff */
[----:B------:R-:W-:Y:S06]  /*12680*/  BRA `(.L_x_867) ;  /* 0x00000000008c7947 */ /* 0x000fec0003800000 */
.L_x_877:
[----:B------:R-:W-:Y:S01]  /*12690*/  IMAD.MOV.U32 R37, RZ, RZ, 0xc0 ;  /* 0x000000c0ff257424 */ /* 0x000fe200078e00ff */
[----:B------:R-:W-:Y:S06]  /*126a0*/  BRA `(.L_x_867) ;  /* 0x0000000000847947 */ /* 0x000fec0003800000 */
.L_x_876:
        /* <DEDUP_REMOVED lines=8> */
.L_x_880:
[----:B------:R-:W-:Y:S01]  /*12730*/  IMAD.MOV.U32 R37, RZ, RZ, 0x138 ;  /* 0x00000138ff257424 */ /* 0x000fe200078e00ff */
[----:B------:R-:W-:Y:S06]  /*12740*/  BRA `(.L_x_867) ;  /* 0x00000000005c7947 */ /* 0x000fec0003800000 */
.L_x_879:
[----:B------:R-:W-:Y:S01]  /*12750*/  IMAD.MOV.U32 R37, RZ, RZ, 0x90 ;  /* 0x00000090ff257424 */ /* 0x000fe200078e00ff */
[----:B------:R-:W-:Y:S06]  /*12760*/  BRA `(.L_x_867) ;  /* 0x0000000000547947 */ /* 0x000fec0003800000 */
.L_x_875:
        /* <DEDUP_REMOVED lines=10> */
.L_x_883:
[----:B------:R-:W-:Y:S01]  /*12810*/  IMAD.MOV.U32 R37, RZ, RZ, 0x60 ;  /* 0x00000060ff257424 */ /* 0x000fe200078e00ff */
[----:B------:R-:W-:Y:S06]  /*12820*/  BRA `(.L_x_867) ;  /* 0x0000000000247947 */ /* 0x000fec0003800000 */
.L_x_882:
[----:B------:R-:W-:Y:S01]  /*12830*/  IMAD.MOV.U32 R37, RZ, RZ, 0x1e0 ;  /* 0x000001e0ff257424 */ /* 0x000fe200078e00ff */
[----:B------:R-:W-:Y:S06]  /*12840*/  BRA `(.L_x_867) ;  /* 0x00000000001c7947 */ /* 0x000fec0003800000 */
.L_x_881:
[----:B------:R-:W-:-:S13]  /*12850*/  ISETP.NE.AND P0, PT, R14, 0x2a, PT ;  /* 0x0000002a0e00780c */ /* 0x000fda0003f05270 */
[----:B------:R-:W-:Y:S05]  /*12860*/  @!P0 BRA `(.L_x_884) ;  /* 0x0000000000108947 */ /* 0x000fea0003800000 */
[----:B------:R-:W-:-:S13]  /*12870*/  ISETP.NE.AND P0, PT, R14, 0x41, PT ;  /* 0x000000410e00780c */ /* 0x000fda0003f05270 */
[----:B------:R-:W-:Y:S05]  /*12880*/  @!P0 BRA `(.L_x_867) ;  /* 0x00000000000c8947 */ /* 0x000fea0003800000 */
.L_x_866:
[----:B------:R-:W-:Y:S01]  /*12890*/  IMAD.MOV.U32 R37, RZ, RZ, 0x210 ;  /* 0x00000210ff257424 */ /* 0x000fe200078e00ff */
[----:B------:R-:W-:Y:S06]  /*128a0*/  BRA `(.L_x_867) ;  /* 0x0000000000047947 */ /* 0x000fec0003800000 */
.L_x_884:
[----:B------:R-:W-:-:S07]  /*128b0*/  IMAD.MOV.U32 R37, RZ, RZ, 0x228 ;  /* 0x00000228ff257424 */ /* 0x000fce00078e00ff */
.L_x_867:
[----:B------:R-:W-:Y:S05]  /*128c0*/  BSYNC.RECONVERGENT B6 ;  /* 0x0000000000067941 */ /* 0x000fea0003800200 */
.L_x_860:
        /* <DEDUP_REMOVED lines=19> */
.L_x_834:
[----:B------:R-:W-:Y:S05]  /*12a00*/  BSYNC.RECONVERGENT B1 ;  /* 0x0000000000017941 */ /* 0x000fea0003800200 */
.L_x_833:
[C---:B------:R-:W-:Y:S01]  /*12a10*/  ISETP.NE.AND P0, PT, R12.reuse, R6, PT ;  /* 0x000000060c00720c */ /* 0x040fe20003f05270 */
[----:B------:R-:W-:-:S12]  /*12a20*/  VIADD R12, R12, 0x1 ;  /* 0x000000010c0c7836 */ /* 0x000fd80000000000 */
[----:B------:R-:W-:Y:S05]  /*12a30*/  @P0 BRA `(.L_x_886) ;  /* 0xfffffff000040947 */ /* 0x000fea000383ffff */
[----:B------:R-:W-:Y:S05]  /*12a40*/  BSYNC.RECONVERGENT B0 ;  /* 0x0000000000007941 */ /* 0x000fea0003800200 */
.L_x_832:
[----:B------:R-:W-:Y:S01]  /*12a50*/  BSSY.RECONVERGENT B0, `(.L_x_821) ;  /* 0x0000121000007945 */ /* 0x000fe20003800200 */
[----:B------:R-:W-:Y:S02]  /*12a60*/  IMAD.MOV.U32 R36, RZ, RZ, RZ ;  /* 0x000000ffff247224 */ /* 0x000fe400078e00ff */
[----:B------:R-:W-:Y:S02]  /*12a70*/  IMAD.MOV.U32 R13, RZ, RZ, R10 ;  /* 0x000000ffff0d7224 */ /* 0x000fe400078e000a */
[----:B------:R-:W-:-:S07]  /*12a80*/  IMAD.MOV.U32 R12, RZ, RZ, R11 ;  /* 0x000000ffff0c7224 */ /* 0x000fce00078e000b */
.L_x_943:
        /* <DEDUP_REMOVED lines=10> */
[----:B------:R-:W-:Y:S05]  /*12b30*/  @P1 BRA `(.L_x_889) ;  /* 0x0000000000141947 */ /* 0x000fea0003800000 */
[----:B------:R-:W-:-:S13]  /*12b40*/  ISETP.GE.AND P0, PT, R10, 0x1, PT ;  /* 0x000000010a00780c */ /* 0x000fda0003f06270 */
[----:B------:R-:W-:Y:S05]  /*12b50*/  @!P0 BRA `(.L_x_890) ;  /* 0x0000000c00e48947 */ /* 0x000fea0003800000 */
[----:B------:R-:W-:-:S06]  /*12b60*/  IMAD R31, R11, 0x4, R4 ;  /* 0x000000040b1f7824 */ /* 0x000fcc00078e0204 */
[----:B------:R-:W5:Y:S01]  /*12b70*/  LDL R31, [R31] ;  /* 0x000000001f1f7983 */ /* 0x000f620000100800 */
[----:B------:R-:W-:Y:S05]  /*12b80*/  BRA `(.L_x_891) ;  /* 0x0000000c00b07947 */ /* 0x000fea0003800000 */
.L_x_889:
        /* <DEDUP_REMOVED lines=28> */
.L_x_897:
[----:B------:R-:W-:Y:S01]  /*12d50*/  IMAD.MOV.U32 R33, RZ, RZ, 0x10 ;  /* 0x00000010ff217424 */ /* 0x000fe200078e00ff */
[----:B------:R-:W-:Y:S06]  /*12d60*/  BRA `(.L_x_899) ;  /* 0x0000000400647947 */ /* 0x000fec0003800000 */
.L_x_896:
[----:B------:R-:W-:Y:S01]  /*12d70*/  IMAD.MOV.U32 R33, RZ, RZ, 0xf ;  /* 0x0000000fff217424 */ /* 0x000fe200078e00ff */
[----:B------:R-:W-:Y:S06]  /*12d80*/  BRA `(.L_x_899) ;  /* 0x00000004005c7947 */ /* 0x000fec0003800000 */
.L_x_895:
        /* <DEDUP_REMOVED lines=8> */
.L_x_901:
[----:B------:R-:W-:Y:S01]  /*12e10*/  IMAD.MOV.U32 R33, RZ, RZ, 0x15 ;  /* 0x00000015ff217424 */ /* 0x000fe200078e00ff */
[----:B------:R-:W-:Y:S06]  /*12e20*/  BRA `(.L_x_899) ;  /* 0x0000000400347947 */ /* 0x000fec0003800000 */
.L_x_900:
[----:B------:R-:W-:Y:S01]  /*12e30*/  IMAD.MOV.U32 R33, RZ, RZ, 0x11 ;  /* 0x00000011ff217424 */ /* 0x000fe200078e00ff */
[----:B------:R-:W-:Y:S06]  /*12e40*/  BRA `(.L_x_899) ;  /* 0x00000004002c7947 */ /* 0x000fec0003800000 */
.L_x_894:
        /* <DEDUP_REMOVED lines=10> */
.L_x_904:
[----:B------:R-:W-:Y:S01]  /*12ef0*/  IMAD.MOV.U32 R33, RZ, RZ, 0x5 ;  /* 0x00000005ff217424 */ /* 0x000fe200078e00ff */
[----:B------:R-:W-:Y:S06]  /*12f00*/  BRA `(.L_x_899) ;  /* 0x0000000000fc7947 */ /* 0x000fec0003800000 */
.L_x_903:
[----:B------:R-:W-:Y:S01]  /*12f10*/  IMAD.MOV.U32 R33, RZ, RZ, 0xe ;  /* 0x0000000eff217424 */ /* 0x000fe200078e00ff */
[----:B------:R-:W-:Y:S06]  /*12f20*/  BRA `(.L_x_899) ;  /* 0x0000000000f47947 */ /* 0x000fec0003800000 */
.L_x_902:
        /* <DEDUP_REMOVED lines=8> */
.L_x_906:
[----:B------:R-:W-:Y:S01]  /*12fb0*/  IMAD.MOV.U32 R33, RZ, RZ, 0xc ;  /* 0x0000000cff217424 */ /* 0x000fe200078e00ff */
[----:B------:R-:W-:Y:S06]  /*12fc0*/  BRA `(.L_x_899) ;  /* 0x0000000000cc7947 */ /* 0x000fec0003800000 */
.L_x_905:
[----:B------:R-:W-:Y:S01]  /*12fd0*/  IMAD.MOV.U32 R33, RZ, RZ, 0xa ;  /* 0x0000000aff217424 */ /* 0x000fe200078e00ff */
[----:B------:R-:W-:Y:S06]  /*12fe0*/  BRA `(.L_x_899) ;  /* 0x0000000000c47947 */ /* 0x000fec0003800000 */
.L_x_893:
        /* <DEDUP_REMOVED lines=12> */
.L_x_910:
[----:B------:R-:W-:Y:S01]  /*130b0*/  IMAD.MOV.U32 R33, RZ, RZ, 0x9 ;  /* 0x00000009ff217424 */ /* 0x000fe200078e00ff */
[----:B------:R-:W-:Y:S06]  /*130c0*/  BRA `(.L_x_899) ;  /* 0x00000000008c7947 */ /* 0x000fec0003800000 */
.L_x_909:
[----:B------:R-:W-:Y:S01]  /*130d0*/  IMAD.MOV.U32 R33, RZ, RZ, 0x8 ;  /* 0x00000008ff217424 */ /* 0x000fe200078e00ff */
[----:B------:R-:W-:Y:S06]  /*130e0*/  BRA `(.L_x_899) ;  /* 0x0000000000847947 */ /* 0x000fec0003800000 */
.L_x_908:
        /* <DEDUP_REMOVED lines=8> */
.L_x_912:
[----:B------:R-:W-:Y:S01]  /*13170*/  IMAD.MOV.U32 R33, RZ, RZ, 0xd ;  /* 0x0000000dff217424 */ /* 0x000fe200078e00ff */
[----:B------:R-:W-:Y:S06]  /*13180*/  BRA `(.L_x_899) ;  /* 0x00000000005c7947 */ /* 0x000fec0003800000 */
.L_x_911:
[----:B------:R-:W-:Y:S01]  /*13190*/  IMAD.MOV.U32 R33, RZ, RZ, 0x6 ;  /* 0x00000006ff217424 */ /* 0x000fe200078e00ff */
[----:B------:R-:W-:Y:S06]  /*131a0*/  BRA `(.L_x_899) ;  /* 0x0000000000547947 */ /* 0x000fec0003800000 */
.L_x_907:
        /* <DEDUP_REMOVED lines=10> */
.L_x_915:
[----:B------:R-:W-:Y:S01]  /*13250*/  IMAD.MOV.U32 R33, RZ, RZ, 0x4 ;  /* 0x00000004ff217424 */ /* 0x000fe200078e00ff */
[----:B------:R-:W-:Y:S06]  /*13260*/  BRA `(.L_x_899) ;  /* 0x0000000000247947 */ /* 0x000fec0003800000 */
.L_x_914:
[----:B------:R-:W-:Y:S01]  /*13270*/  IMAD.MOV.U32 R33, RZ, RZ, 0x14 ;  /* 0x00000014ff217424 */ /* 0x000fe200078e00ff */
[----:B------:R-:W-:Y:S06]  /*13280*/  BRA `(.L_x_899) ;  /* 0x00000000001c7947 */ /* 0x000fec0003800000 */
.L_x_913:
[----:B------:R-:W-:-:S13]  /*13290*/  ISETP.NE.AND P0, PT, R4, 0x2a, PT ;  /* 0x0000002a0400780c */ /* 0x000fda0003f05270 */
[----:B------:R-:W-:Y:S05]  /*132a0*/  @!P0 BRA `(.L_x_916) ;  /* 0x0000000000108947 */ /* 0x000fea0003800000 */
[----:B------:R-:W-:-:S13]  /*132b0*/  ISETP.NE.AND P0, PT, R4, 0x41, PT ;  /* 0x000000410400780c */ /* 0x000fda0003f05270 */
[----:B------:R-:W-:Y:S05]  /*132c0*/  @!P0 BRA `(.L_x_899) ;  /* 0x00000000000c8947 */ /* 0x000fea0003800000 */
.L_x_898:
[----:B------:R-:W-:Y:S01]  /*132d0*/  IMAD.MOV.U32 R33, RZ, RZ, 0x16 ;  /* 0x00000016ff217424 */ /* 0x000fe200078e00ff */
[----:B------:R-:W-:Y:S06]  /*132e0*/  BRA `(.L_x_899) ;  /* 0x0000000000047947 */ /* 0x000fec0003800000 */
.L_x_916:
[----:B------:R-:W-:-:S07]  /*132f0*/  IMAD.MOV.U32 R33, RZ, RZ, 0x17 ;  /* 0x00000017ff217424 */ /* 0x000fce00078e00ff */
.L_x_899:
[----:B------:R-:W-:Y:S05]  /*13300*/  BSYNC.RECONVERGENT B6 ;  /* 0x0000000000067941 */ /* 0x000fea0003800200 */
.L_x_892:
[----:B-----5:R-:W-:Y:S01]  /*13310*/  ISETP.GT.AND P0, PT, R7, 0x4b, PT ;  /* 0x0000004b0700780c */ /* 0x020fe20003f04270 */
        /* <DEDUP_REMOVED lines=15> */
.L_x_922:
[----:B------:R-:W-:Y:S01]  /*13410*/  IMAD.MOV.U32 R6, RZ, RZ, 0x180 ;  /* 0x00000180ff067424 */ /* 0x000fe200078e00ff */
[----:B------:R-:W-:Y:S06]  /*13420*/  BRA `(.L_x_924) ;  /* 0x0000000400647947 */ /* 0x000fec0003800000 */
.L_x_921:
[----:B------:R-:W-:Y:S01]  /*13430*/  IMAD.MOV.U32 R6, RZ, RZ, 0x168 ;  /* 0x00000168ff067424 */ /* 0x000fe200078e00ff */
[----:B------:R-:W-:Y:S06]  /*13440*/  BRA `(.L_x_924) ;  /* 0x00000004005c7947 */ /* 0x000fec0003800000 */
.L_x_920:
        /* <DEDUP_REMOVED lines=8> */
.L_x_926:
[----:B------:R-:W-:Y:S01]  /*134d0*/  IMAD.MOV.U32 R6, RZ, RZ, 0x1f8 ;  /* 0x000001f8ff067424 */ /* 0x000fe200078e00ff */
[----:B------:R-:W-:Y:S06]  /*134e0*/  BRA `(.L_x_924) ;  /* 0x0000000400347947 */ /* 0x000fec0003800000 */
.L_x_925:
[----:B------:R-:W-:Y:S01]  /*134f0*/  IMAD.MOV.U32 R6, RZ, RZ, 0x198 ;  /* 0x00000198ff067424 */ /* 0x000fe200078e00ff */
[----:B------:R-:W-:Y:S06]  /*13500*/  BRA `(.L_x_924) ;  /* 0x00000004002c7947 */ /* 0x000fec0003800000 */
.L_x_919:
        /* <DEDUP_REMOVED lines=10> */
.L_x_929:
[----:B------:R-:W-:Y:S01]  /*135b0*/  IMAD.MOV.U32 R6, RZ, RZ, 0x78 ;  /* 0x00000078ff067424 */ /* 0x000fe200078e00ff */
[----:B------:R-:W-:Y:S06]  /*135c0*/  BRA `(.L_x_924) ;  /* 0x0000000000fc7947 */ /* 0x000fec0003800000 */
.L_x_928:
[----:B------:R-:W-:Y:S01]  /*135d0*/  IMAD.MOV.U32 R6, RZ, RZ, 0x150 ;  /* 0x00000150ff067424 */ /* 0x000fe200078e00ff */
[----:B------:R-:W-:Y:S06]  /*135e0*/  BRA `(.L_x_924) ;  /* 0x0000000000f47947 */ /* 0x000fec0003800000 */
.L_x_927:
        /* <DEDUP_REMOVED lines=8> */
.L_x_931:
[----:B------:R-:W-:Y:S01]  /*13670*/  IMAD.MOV.U32 R6, RZ, RZ, 0x120 ;  /* 0x00000120ff067424 */ /* 0x000fe200078e00ff */
[----:B------:R-:W-:Y:S06]  /*13680*/  BRA `(.L_x_924) ;  /* 0x0000000000cc7947 */ /* 0x000fec0003800000 */
.L_x_930:
[----:B------:R-:W-:Y:S01]  /*13690*/  IMAD.MOV.U32 R6, RZ, RZ, 0xf0 ;  /* 0x000000f0ff067424 */ /* 0x000fe200078e00ff */
[----:B------:R-:W-:Y:S06]  /*136a0*/  BRA `(.L_x_924) ;  /* 0x0000000000c47947 */ /* 0x000fec0003800000 */
.L_x_918:
        /* <DEDUP_REMOVED lines=12> */
.L_x_935:
[----:B------:R-:W-:Y:S01]  /*13770*/  IMAD.MOV.U32 R6, RZ, RZ, 0xd8 ;  /* 0x000000d8ff067424 */ /* 0x000fe200078e00ff */
[----:B------:R-:W-:Y:S06]  /*13780*/  BRA `(.L_x_924) ;  /* 0x00000000008c7947 */ /* 0x000fec0003800000 */
.L_x_934:
[----:B------:R-:W-:Y:S01]  /*13790*/  IMAD.MOV.U32 R6, RZ, RZ, 0xc0 ;  /* 0x000000c0ff067424 */ /* 0x000fe200078e00ff */
[----:B------:R-:W-:Y:S06]  /*137a0*/  BRA `(.L_x_924) ;  /* 0x0000000000847947 */ /* 0x000fec0003800000 */
.L_x_933:
        /* <DEDUP_REMOVED lines=8> */
.L_x_937:
[----:B------:R-:W-:Y:S01]  /*13830*/  IMAD.MOV.U32 R6, RZ, RZ, 0x138 ;  /* 0x00000138ff067424 */ /* 0x000fe200078e00ff */
[----:B------:R-:W-:Y:S06]  /*13840*/  BRA `(.L_x_924) ;  /* 0x00000000005c7947 */ /* 0x000fec0003800000 */
.L_x_936:
[----:B------:R-:W-:Y:S01]  /*13850*/  IMAD.MOV.U32 R6, RZ, RZ, 0x90 ;  /* 0x00000090ff067424 */ /* 0x000fe200078e00ff */
[----:B------:R-:W-:Y:S06]  /*13860*/  BRA `(.L_x_924) ;  /* 0x0000000000547947 */ /* 0x000fec0003800000 */
.L_x_932:
        /* <DEDUP_REMOVED lines=10> */
.L_x_940:
[----:B------:R-:W-:Y:S01]  /*13910*/  IMAD.MOV.U32 R6, RZ, RZ, 0x60 ;  /* 0x00000060ff067424 */ /* 0x000fe200078e00ff */
[----:B------:R-:W-:Y:S06]  /*13920*/  BRA `(.L_x_924) ;  /* 0x0000000000247947 */ /* 0x000fec0003800000 */
.L_x_939:
[----:B------:R-:W-:Y:S01]  /*13930*/  IMAD.MOV.U32 R6, RZ, RZ, 0x1e0 ;  /* 0x000001e0ff067424 */ /* 0x000fe200078e00ff */
[----:B------:R-:W-:Y:S06]  /*13940*/  BRA `(.L_x_924) ;  /* 0x00000000001c7947 */ /* 0x000fec0003800000 */
.L_x_938:
[----:B------:R-:W-:-:S13]  /*13950*/  ISETP.NE.AND P0, PT, R7, 0x2a, PT ;  /* 0x0000002a0700780c */ /* 0x000fda0003f05270 */
[----:B------:R-:W-:Y:S05]  /*13960*/  @!P0 BRA `(.L_x_941) ;  /* 0x0000000000108947 */ /* 0x000fea0003800000 */
[----:B------:R-:W-:-:S13]  /*13970*/  ISETP.NE.AND P0, PT, R7, 0x41, PT ;  /* 0x000000410700780c */ /* 0x000fda0003f05270 */
[----:B------:R-:W-:Y:S05]  /*13980*/  @!P0 BRA `(.L_x_924) ;  /* 0x00000000000c8947 */ /* 0x000fea0003800000 */
.L_x_923:
[----:B------:R-:W-:Y:S01]  /*13990*/  IMAD.MOV.U32 R6, RZ, RZ, 0x210 ;  /* 0x00000210ff067424 */ /* 0x000fe200078e00ff */
[----:B------:R-:W-:Y:S06]  /*139a0*/  BRA `(.L_x_924) ;  /* 0x0000000000047947 */ /* 0x000fec0003800000 */
.L_x_941:
[----:B------:R-:W-:-:S07]  /*139b0*/  IMAD.MOV.U32 R6, RZ, RZ, 0x228 ;  /* 0x00000228ff067424 */ /* 0x000fce00078e00ff */
.L_x_924:
[----:B------:R-:W-:Y:S05]  /*139c0*/  BSYNC.RECONVERGENT B6 ;  /* 0x0000000000067941 */ /* 0x000fea0003800200 */
.L_x_917:
        /* <DEDUP_REMOVED lines=8> */
.L_x_891:
        /* <DEDUP_REMOVED lines=10> */
.L_x_890:
        /* <DEDUP_REMOVED lines=16> */
.L_x_942:
[----:B------:R-:W-:Y:S05]  /*13bf0*/  BSYNC.RELIABLE B1 ;  /* 0x0000000000017941 */ /* 0x000fea0003800100 */
.L_x_888:
[----:B------:R-:W-:Y:S02]  /*13c00*/  VIADD R36, R36, 0x1 ;  /* 0x0000000124247836 */ /* 0x000fe40000000000 */
[----:B------:R-:W-:Y:S02]  /*13c10*/  IMAD.MOV.U32 R10, RZ, RZ, R14 ;  /* 0x000000ffff0a7224 */ /* 0x000fe400078e000e */
[----:B------:R-:W-:Y:S02]  /*13c20*/  IMAD.MOV.U32 R11, RZ, RZ, R15 ;  /* 0x000000ffff0b7224 */ /* 0x000fe400078e000f */
[----:B------:R-:W-:Y:S02]  /*13c30*/  IMAD.MOV.U32 R13, RZ, RZ, R4 ;  /* 0x000000ffff0d7224 */ /* 0x000fe400078e0004 */
[----:B------:R-:W-:Y:S01]  /*13c40*/  IMAD.MOV.U32 R12, RZ, RZ, R5 ;  /* 0x000000ffff0c7224 */ /* 0x000fe200078e0005 */
[----:B------:R-:W-:Y:S06]  /*13c50*/  BRA `(.L_x_943) ;  /* 0xffffffec008c7947 */ /* 0x000fec000383ffff */
.L_x_887:
[----:B------:R-:W-:Y:S05]  /*13c60*/  BSYNC.RECONVERGENT B0 ;  /* 0x0000000000007941 */ /* 0x000fea0003800200 */
.L_x_821:
        /* <DEDUP_REMOVED lines=27> */
.L_x_945:
[----:B------:R-:W-:Y:S05]  /*13e20*/  BSYNC.RECONVERGENT B6 ;  /* 0x0000000000067941 */ /* 0x000fea0003800200 */
.L_x_944:
        /* <DEDUP_REMOVED lines=12> */
.L_x_820:
[----:B------:R-:W-:Y:S05]  /*13ef0*/  BSYNC.RECONVERGENT B5 ;  /* 0x0000000000057941 */ /* 0x000fea0003800200 */
.L_x_819:
        /* <DEDUP_REMOVED lines=17> */
[----:B------:R-:W-:Y:S02]  /*14010*/  IMAD R31, R31, 0x64, RZ ;  /* 0x000000641f1f7824 */ /* 0x000fe400078e02ff */
[----:B------:R-:W-:Y:S02]  /*14020*/  IMAD.MOV.U32 R34, RZ, RZ, R36 ;  /* 0x000000ffff227224 */ /* 0x000fe400078e0024 */
        /* <DEDUP_REMOVED lines=33> */
.L_x_692:
[----:B------:R-:W-:Y:S05]  /*14240*/  BSYNC.RECONVERGENT B4 ;  /* 0x0000000000047941 */ /* 0x000fea0003800200 */
.L_x_691:
[----:B------:R-:W4:Y:S01]  /*14250*/  LDCU UR4, c[0x0][0x3b0] ;  /* 0x00007600ff0477ac */ /* 0x000f220008000800 */
[----:B------:R-:W-:-:S05]  /*14260*/  VIADD R26, R26, 0x1 ;  /* 0x000000011a1a7836 */ /* 0x000fca0000000000 */
[----:B------:R-:W-:Y:S02]  /*14270*/  ISETP.GE.AND P0, PT, R26, R28, PT ;  /* 0x0000001c1a00720c */ /* 0x000fe40003f06270 */
[----:B----4-:R-:W-:-:S13]  /*14280*/  ISETP.LT.U32.AND P1, PT, R18, UR4, PT ;  /* 0x0000000412007c0c */ /* 0x010fda000bf21070 */
[----:B------:R-:W-:Y:S05]  /*14290*/  @!P0 BRA P1, `(.L_x_946) ;  /* 0xffffffa000f48947 */ /* 0x000fea000083ffff */
.L_x_476:
[----:B------:R-:W-:Y:S05]  /*142a0*/  BSYNC.RECONVERGENT B3 ;  /* 0x0000000000037941 */ /* 0x000fea0003800200 */
.L_x_475:
[----:B------:R-:W-:-:S13]  /*142b0*/  ISETP.NE.AND P0, PT, R16, 0x2, PT ;  /* 0x000000021000780c */ /* 0x000fda0003f05270 */
        /* <DEDUP_REMOVED lines=20> */
.L_x_1162:
        /* <DEDUP_REMOVED lines=18> */
.L_x_955:
[----:B------:R-:W-:Y:S01]  /*14520*/  IMAD.MOV.U32 R14, RZ, RZ, 0x1f0 ;  /* 0x000001f0ff0e7424 */ /* 0x000fe200078e00ff */
[----:B------:R-:W-:Y:S06]  /*14530*/  BRA `(.L_x_957) ;  /* 0x0000000400647947 */ /* 0x000fec0003800000 */
.L_x_954:
[----:B------:R-:W-:Y:S01]  /*14540*/  IMAD.MOV.U32 R14, RZ, RZ, 0x1d1 ;  /* 0x000001d1ff0e7424 */ /* 0x000fe200078e00ff */
[----:B------:R-:W-:Y:S06]  /*14550*/  BRA `(.L_x_957) ;  /* 0x00000004005c7947 */ /* 0x000fec0003800000 */
.L_x_953:
        /* <DEDUP_REMOVED lines=8> */
.L_x_959:
[----:B------:R-:W-:Y:S01]  /*145e0*/  IMAD.MOV.U32 R14, RZ, RZ, 0x28b ;  /* 0x0000028bff0e7424 */ /* 0x000fe200078e00ff */
[----:B------:R-:W-:Y:S06]  /*145f0*/  BRA `(.L_x_957) ;  /* 0x0000000400347947 */ /* 0x000fec0003800000 */
.L_x_958:
[----:B------:R-:W-:Y:S01]  /*14600*/  IMAD.MOV.U32 R14, RZ, RZ, 0x20f ;  /* 0x0000020fff0e7424 */ /* 0x000fe200078e00ff */
[----:B------:R-:W-:Y:S06]  /*14610*/  BRA `(.L_x_957) ;  /* 0x00000004002c7947 */ /* 0x000fec0003800000 */
.L_x_952:
        /* <DEDUP_REMOVED lines=10> */
.L_x_962:
[----:B------:R-:W-:Y:S01]  /*146c0*/  IMAD.MOV.U32 R14, RZ, RZ, 0x9b ;  /* 0x0000009bff0e7424 */ /* 0x000fe200078e00ff */
[----:B------:R-:W-:Y:S06]  /*146d0*/  BRA `(.L_x_957) ;  /* 0x0000000000fc7947 */ /* 0x000fec0003800000 */
.L_x_961:
[----:B------:R-:W-:Y:S01]  /*146e0*/  IMAD.MOV.U32 R14, RZ, RZ, 0x1b2 ;  /* 0x000001b2ff0e7424 */ /* 0x000fe200078e00ff */
[----:B------:R-:W-:Y:S06]  /*146f0*/  BRA `(.L_x_957) ;  /* 0x0000000000f47947 */ /* 0x000fec0003800000 */
.L_x_960:
        /* <DEDUP_REMOVED lines=8> */
.L_x_964:
[----:B------:R-:W-:Y:S01]  /*14780*/  IMAD.MOV.U32 R14, RZ, RZ, 0x174 ;  /* 0x00000174ff0e7424 */ /* 0x000fe200078e00ff */
[----:B------:R-:W-:Y:S06]  /*14790*/  BRA `(.L_x_957) ;  /* 0x0000000000cc7947 */ /* 0x000fec0003800000 */
.L_x_963:
[----:B------:R-:W-:Y:S01]  /*147a0*/  IMAD.MOV.U32 R14, RZ, RZ, 0x136 ;  /* 0x00000136ff0e7424 */ /* 0x000fe200078e00ff */
[----:B------:R-:W-:Y:S06]  /*147b0*/  BRA `(.L_x_957) ;  /* 0x0000000000c47947 */ /* 0x000fec0003800000 */
.L_x_951:
        /* <DEDUP_REMOVED lines=12> */
.L_x_968:
[----:B------:R-:W-:Y:S01]  /*14880*/  IMAD.MOV.U32 R14, RZ, RZ, 0x117 ;  /* 0x00000117ff0e7424 */ /* 0x000fe200078e00ff */
[----:B------:R-:W-:Y:S06]  /*14890*/  BRA `(.L_x_957) ;  /* 0x00000000008c7947 */ /* 0x000fec0003800000 */
.L_x_967:
[----:B------:R-:W-:Y:S01]  /*148a0*/  IMAD.MOV.U32 R14, RZ, RZ, 0xf8 ;  /* 0x000000f8ff0e7424 */ /* 0x000fe200078e00ff */
[----:B------:R-:W-:Y:S06]  /*148b0*/  BRA `(.L_x_957) ;  /* 0x0000000000847947 */ /* 0x000fec0003800000 */
.L_x_966:
        /* <DEDUP_REMOVED lines=8> */
.L_x_970:
[----:B------:R-:W-:Y:S01]  /*14940*/  IMAD.MOV.U32 R14, RZ, RZ, 0x193 ;  /* 0x00000193ff0e7424 */ /* 0x000fe200078e00ff */
[----:B------:R-:W-:Y:S06]  /*14950*/  BRA `(.L_x_957) ;  /* 0x00000000005c7947 */ /* 0x000fec0003800000 */
.L_x_969:
[----:B------:R-:W-:Y:S01]  /*14960*/  IMAD.MOV.U32 R14, RZ, RZ, 0xba ;  /* 0x000000baff0e7424 */ /* 0x000fe200078e00ff */
[----:B------:R-:W-:Y:S06]  /*14970*/  BRA `(.L_x_957) ;  /* 0x0000000000547947 */ /* 0x000fec0003800000 */
.L_x_965:
        /* <DEDUP_REMOVED lines=10> */
.L_x_973:
[----:B------:R-:W-:Y:S01]  /*14a20*/  IMAD.MOV.U32 R14, RZ, RZ, 0x7c ;  /* 0x0000007cff0e7424 */ /* 0x000fe200078e00ff */
[----:B------:R-:W-:Y:S06]  /*14a30*/  BRA `(.L_x_957) ;  /* 0x0000000000247947 */ /* 0x000fec0003800000 */
.L_x_972:
[----:B------:R-:W-:Y:S01]  /*14a40*/  IMAD.MOV.U32 R14, RZ, RZ, 0x26c ;  /* 0x0000026cff0e7424 */ /* 0x000fe200078e00ff */
[----:B------:R-:W-:Y:S06]  /*14a50*/  BRA `(.L_x_957) ;  /* 0x00000000001c7947 */ /* 0x000fec0003800000 */
.L_x_971:
[----:B------:R-:W-:-:S13]  /*14a60*/  ISETP.NE.AND P0, PT, R8, 0x2a, PT ;  /* 0x0000002a0800780c */ /* 0x000fda0003f05270 */
[----:B------:R-:W-:Y:S05]  /*14a70*/  @!P0 BRA `(.L_x_974) ;  /* 0x0000000000108947 */ /* 0x000fea0003800000 */
[----:B------:R-:W-:-:S13]  /*14a80*/  ISETP.NE.AND P0, PT, R8, 0x41, PT ;  /* 0x000000410800780c */ /* 0x000fda0003f05270 */
[----:B------:R-:W-:Y:S05]  /*14a90*/  @!P0 BRA `(.L_x_957) ;  /* 0x00000000000c8947 */ /* 0x000fea0003800000 */
.L_x_956:
[----:B------:R-:W-:Y:S01]  /*14aa0*/  IMAD.MOV.U32 R14, RZ, RZ, 0x2aa ;  /* 0x000002aaff0e7424 */ /* 0x000fe200078e00ff */
[----:B------:R-:W-:Y:S06]  /*14ab0*/  BRA `(.L_x_957) ;  /* 0x0000000000047947 */ /* 0x000fec0003800000 */
.L_x_974:
[----:B------:R-:W-:-:S07]  /*14ac0*/  IMAD.MOV.U32 R14, RZ, RZ, 0x2c9 ;  /* 0x000002c9ff0e7424 */ /* 0x000fce00078e00ff */
.L_x_957:
[----:B------:R-:W-:Y:S05]  /*14ad0*/  BSYNC.RECONVERGENT B1 ;  /* 0x0000000000017941 */ /* 0x000fea0003800200 */
.L_x_950:
        /* <DEDUP_REMOVED lines=21> */
.L_x_980:
[----:B------:R-:W-:Y:S01]  /*14c30*/  IMAD.MOV.U32 R11, RZ, RZ, 0x10 ;  /* 0x00000010ff0b7424 */ /* 0x000fe200078e00ff */
[----:B------:R-:W-:Y:S06]  /*14c40*/  BRA `(.L_x_982) ;  /* 0x0000000400687947 */ /* 0x000fec0003800000 */
.L_x_979:
[----:B------:R-:W-:Y:S01]  /*14c50*/  IMAD.MOV.U32 R11, RZ, RZ, 0xf ;  /* 0x0000000fff0b7424 */ /* 0x000fe200078e00ff */
[----:B------:R-:W-:Y:S06]  /*14c60*/  BRA `(.L_x_982) ;  /* 0x0000000400607947 */ /* 0x000fec0003800000 */
.L_x_978:
        /* <DEDUP_REMOVED lines=8> */
.L_x_984:
[----:B------:R-:W-:Y:S01]  /*14cf0*/  IMAD.MOV.U32 R11, RZ, RZ, 0x15 ;  /* 0x00000015ff0b7424 */ /* 0x000fe200078e00ff */
[----:B------:R-:W-:Y:S06]  /*14d00*/  BRA `(.L_x_982) ;  /* 0x0000000400387947 */ /* 0x000fec0003800000 */
.L_x_983:
[----:B------:R-:W-:Y:S01]  /*14d10*/  IMAD.MOV.U32 R11, RZ, RZ, 0x11 ;  /* 0x00000011ff0b7424 */ /* 0x000fe200078e00ff */
[----:B------:R-:W-:Y:S06]  /*14d20*/  BRA `(.L_x_982) ;  /* 0x0000000400307947 */ /* 0x000fec0003800000 */
.L_x_977:
        /* <DEDUP_REMOVED lines=10> */
.L_x_987:
[----:B------:R-:W-:Y:S01]  /*14dd0*/  IMAD.MOV.U32 R11, RZ, RZ, 0x5 ;  /* 0x00000005ff0b7424 */ /* 0x000fe200078e00ff */
[----:B------:R-:W-:Y:S06]  /*14de0*/  BRA `(.L_x_982) ;  /* 0x0000000400007947 */ /* 0x000fec0003800000 */
.L_x_986:
[----:B------:R-:W-:Y:S01]  /*14df0*/  IMAD.MOV.U32 R11, RZ, RZ, 0xe ;  /* 0x0000000eff0b7424 */ /* 0x000fe200078e00ff */
[----:B------:R-:W-:Y:S06]  /*14e00*/  BRA `(.L_x_982) ;  /* 0x0000000000f87947 */ /* 0x000fec0003800000 */
.L_x_985:
        /* <DEDUP_REMOVED lines=8> */
.L_x_989:
[----:B------:R-:W-:Y:S01]  /*14e90*/  IMAD.MOV.U32 R11, RZ, RZ, 0xc ;  /* 0x0000000cff0b7424 */ /* 0x000fe200078e00ff */
[----:B------:R-:W-:Y:S06]  /*14ea0*/  BRA `(.L_x_982) ;  /* 0x0000000000d07947 */ /* 0x000fec0003800000 */
.L_x_988:
[----:B------:R-:W-:Y:S01]  /*14eb0*/  IMAD.MOV.U32 R11, RZ, RZ, 0xa ;  /* 0x0000000aff0b7424 */ /* 0x000fe200078e00ff */
[----:B------:R-:W-:Y:S06]  /*14ec0*/  BRA `(.L_x_982) ;  /* 0x0000000000c87947 */ /* 0x000fec0003800000 */
.L_x_976:
        /* <DEDUP_REMOVED lines=13> */
.L_x_993:
[----:B------:R-:W-:Y:S01]  /*14fa0*/  IMAD.MOV.U32 R11, RZ, RZ, 0x9 ;  /* 0x00000009ff0b7424 */ /* 0x000fe200078e00ff */
[----:B------:R-:W-:Y:S06]  /*14fb0*/  BRA `(.L_x_982) ;  /* 0x00000000008c7947 */ /* 0x000fec0003800000 */
.L_x_992:
[----:B------:R-:W-:Y:S01]  /*14fc0*/  IMAD.MOV.U32 R11, RZ, RZ, 0x8 ;  /* 0x00000008ff0b7424 */ /* 0x000fe200078e00ff */
[----:B------:R-:W-:Y:S06]  /*14fd0*/  BRA `(.L_x_982) ;  /* 0x0000000000847947 */ /* 0x000fec0003800000 */
.L_x_991:
        /* <DEDUP_REMOVED lines=8> */
.L_x_995:
[----:B------:R-:W-:Y:S01]  /*15060*/  IMAD.MOV.U32 R11, RZ, RZ, 0xd ;  /* 0x0000000dff0b7424 */ /* 0x000fe200078e00ff */
[----:B------:R-:W-:Y:S06]  /*15070*/  BRA `(.L_x_982) ;  /* 0x00000000005c7947 */ /* 0x000fec0003800000 */
.L_x_994:
[----:B------:R-:W-:Y:S01]  /*15080*/  IMAD.MOV.U32 R11, RZ, RZ, 0x6 ;  /* 0x00000006ff0b7424 */ /* 0x000fe200078e00ff */
[----:B------:R-:W-:Y:S06]  /*15090*/  BRA `(.L_x_982) ;  /* 0x0000000000547947 */ /* 0x000fec0003800000 */
.L_x_990:
        /* <DEDUP_REMOVED lines=10> */
.L_x_998:
[----:B------:R-:W-:Y:S01]  /*15140*/  IMAD.MOV.U32 R11, RZ, RZ, 0x4 ;  /* 0x00000004ff0b7424 */ /* 0x000fe200078e00ff */
[----:B------:R-:W-:Y:S06]  /*15150*/  BRA `(.L_x_982) ;  /* 0x0000000000247947 */ /* 0x000fec0003800000 */
.L_x_997:
[----:B------:R-:W-:Y:S01]  /*15160*/  IMAD.MOV.U32 R11, RZ, RZ, 0x14 ;  /* 0x00000014ff0b7424 */ /* 0x000fe200078e00ff */
[----:B------:R-:W-:Y:S06]  /*15170*/  BRA `(.L_x_982) ;  /* 0x00000000001c7947 */ /* 0x000fec0003800000 */
.L_x_996:
[----:B------:R-:W-:-:S13]  /*15180*/  ISETP.NE.AND P0, PT, R19, 0x2a, PT ;  /* 0x0000002a1300780c */ /* 0x000fda0003f05270 */
[----:B------:R-:W-:Y:S05]  /*15190*/  @!P0 BRA `(.L_x_999) ;  /* 0x0000000000108947 */ /* 0x000fea0003800000 */
[----:B------:R-:W-:-:S13]  /*151a0*/  ISETP.NE.AND P0, PT, R19, 0x41, PT ;  /* 0x000000411300780c */ /* 0x000fda0003f05270 */
[----:B------:R-:W-:Y:S05]  /*151b0*/  @!P0 BRA `(.L_x_982) ;  /* 0x00000000000c8947 */ /* 0x000fea0003800000 */
.L_x_981:
[----:B------:R-:W-:Y:S01]  /*151c0*/  IMAD.MOV.U32 R11, RZ, RZ, 0x16 ;  /* 0x00000016ff0b7424 */ /* 0x000fe200078e00ff */
[----:B------:R-:W-:Y:S06]  /*151d0*/  BRA `(.L_x_982) ;  /* 0x0000000000047947 */ /* 0x000fec0003800000 */
.L_x_999:
[----:B------:R-:W-:-:S07]  /*151e0*/  IMAD.MOV.U32 R11, RZ, RZ, 0x17 ;  /* 0x00000017ff0b7424 */ /* 0x000fce00078e00ff */
.L_x_982:
[----:B------:R-:W-:Y:S05]  /*151f0*/  BSYNC.RECONVERGENT B1 ;  /* 0x0000000000017941 */ /* 0x000fea0003800200 */
.L_x_975:
        /* <DEDUP_REMOVED lines=19> */
.L_x_1005:
[----:B------:R-:W-:Y:S01]  /*15330*/  IMAD.MOV.U32 R14, RZ, RZ, 0x10 ;  /* 0x00000010ff0e7424 */ /* 0x000fe200078e00ff */
[----:B------:R-:W-:Y:S06]  /*15340*/  BRA `(.L_x_1007) ;  /* 0x0000000400647947 */ /* 0x000fec0003800000 */
.L_x_1004:
[----:B------:R-:W-:Y:S01]  /*15350*/  IMAD.MOV.U32 R14, RZ, RZ, 0xf ;  /* 0x0000000fff0e7424 */ /* 0x000fe200078e00ff */
[----:B------:R-:W-:Y:S06]  /*15360*/  BRA `(.L_x_1007) ;  /* 0x00000004005c7947 */ /* 0x000fec0003800000 */
.L_x_1003:
        /* <DEDUP_REMOVED lines=8> */
.L_x_1009:
[----:B------:R-:W-:Y:S01]  /*153f0*/  IMAD.MOV.U32 R14, RZ, RZ, 0x15 ;  /* 0x00000015ff0e7424 */ /* 0x000fe200078e00ff */
[----:B------:R-:W-:Y:S06]  /*15400*/  BRA `(.L_x_1007) ;  /* 0x0000000400347947 */ /* 0x000fec0003800000 */
.L_x_1008:
[----:B------:R-:W-:Y:S01]  /*15410*/  IMAD.MOV.U32 R14, RZ, RZ, 0x11 ;  /* 0x00000011ff0e7424 */ /* 0x000fe200078e00ff */
[----:B------:R-:W-:Y:S06]  /*15420*/  BRA `(.L_x_1007) ;  /* 0x00000004002c7947 */ /* 0x000fec0003800000 */
.L_x_1002:
        /* <DEDUP_REMOVED lines=10> */
.L_x_1012:
[----:B------:R-:W-:Y:S01]  /*154d0*/  IMAD.MOV.U32 R14, RZ, RZ, 0x5 ;  /* 0x00000005ff0e7424 */ /* 0x000fe200078e00ff */
[----:B------:R-:W-:Y:S06]  /*154e0*/  BRA `(.L_x_1007) ;  /* 0x0000000000fc7947 */ /* 0x000fec0003800000 */
.L_x_1011:
[----:B------:R-:W-:Y:S01]  /*154f0*/  IMAD.MOV.U32 R14, RZ, RZ, 0xe ;  /* 0x0000000eff0e7424 */ /* 0x000fe200078e00ff */
[----:B------:R-:W-:Y:S06]  /*15500*/  BRA `(.L_x_1007) ;  /* 0x0000000000f47947 */ /* 0x000fec0003800000 */
.L_x_1010:
        /* <DEDUP_REMOVED lines=8> */
.L_x_1014:
[----:B------:R-:W-:Y:S01]  /*15590*/  IMAD.MOV.U32 R14, RZ, RZ, 0xc ;  /* 0x0000000cff0e7424 */ /* 0x000fe200078e00ff */
[----:B------:R-:W-:Y:S06]  /*155a0*/  BRA `(.L_x_1007) ;  /* 0x0000000000cc7947 */ /* 0x000fec0003800000 */
.L_x_1013:
[----:B------:R-:W-:Y:S01]  /*155b0*/  IMAD.MOV.U32 R14, RZ, RZ, 0xa ;  /* 0x0000000aff0e7424 */ /* 0x000fe200078e00ff */
[----:B------:R-:W-:Y:S06]  /*155c0*/  BRA `(.L_x_1007) ;  /* 0x0000000000c47947 */ /* 0x000fec0003800000 */
.L_x_1001:
        /* <DEDUP_REMOVED lines=12> */
.L_x_1018:
[----:B------:R-:W-:Y:S01]  /*15690*/  IMAD.MOV.U32 R14, RZ, RZ, 0x9 ;  /* 0x00000009ff0e7424 */ /* 0x000fe200078e00ff */
[----:B------:R-:W-:Y:S06]  /*156a0*/  BRA `(.L_x_1007) ;  /* 0x00000000008c7947 */ /* 0x000fec0003800000 */
.L_x_1017:
[----:B------:R-:W-:Y:S01]  /*156b0*/  IMAD.MOV.U32 R14, RZ, RZ, 0x8 ;  /* 0x00000008ff0e7424 */ /* 0x000fe200078e00ff */
[----:B------:R-:W-:Y:S06]  /*156c0*/  BRA `(.L_x_1007) ;  /* 0x0000000000847947 */ /* 0x000fec0003800000 */
.L_x_1016:
        /* <DEDUP_REMOVED lines=8> */
.L_x_1020:
[----:B------:R-:W-:Y:S01]  /*15750*/  IMAD.MOV.U32 R14, RZ, RZ, 0xd ;  /* 0x0000000dff0e7424 */ /* 0x000fe200078e00ff */
[----:B------:R-:W-:Y:S06]  /*15760*/  BRA `(.L_x_1007) ;  /* 0x00000000005c7947 */ /* 0x000fec0003800000 */
.L_x_1019:
[----:B------:R-:W-:Y:S01]  /*15770*/  IMAD.MOV.U32 R14, RZ, RZ, 0x6 ;  /* 0x00000006ff0e7424 */ /* 0x000fe200078e00ff */
[----:B------:R-:W-:Y:S06]  /*15780*/  BRA `(.L_x_1007) ;  /* 0x0000000000547947 */ /* 0x000fec0003800000 */
.L_x_1015:
        /* <DEDUP_REMOVED lines=10> */
.L_x_1023:
[----:B------:R-:W-:Y:S01]  /*15830*/  IMAD.MOV.U32 R14, RZ, RZ, 0x4 ;  /* 0x00000004ff0e7424 */ /* 0x000fe200078e00ff */
[----:B------:R-:W-:Y:S06]  /*15840*/  BRA `(.L_x_1007) ;  /* 0x0000000000247947 */ /* 0x000fec0003800000 */
.L_x_1022:
[----:B------:R-:W-:Y:S01]  /*15850*/  IMAD.MOV.U32 R14, RZ, RZ, 0x14 ;  /* 0x00000014ff0e7424 */ /* 0x000fe200078e00ff */
[----:B------:R-:W-:Y:S06]  /*15860*/  BRA `(.L_x_1007) ;  /* 0x00000000001c7947 */ /* 0x000fec0003800000 */
.L_x_1021:
[----:B------:R-:W-:-:S13]  /*15870*/  ISETP.NE.AND P0, PT, R21, 0x2a, PT ;  /* 0x0000002a1500780c */ /* 0x000fda0003f05270 */
[----:B------:R-:W-:Y:S05]  /*15880*/  @!P0 BRA `(.L_x_1024) ;  /* 0x0000000000108947 */ /* 0x000fea0003800000 */
[----:B------:R-:W-:-:S13]  /*15890*/  ISETP.NE.AND P0, PT, R21, 0x41, PT ;  /* 0x000000411500780c */ /* 0x000fda0003f05270 */
[----:B------:R-:W-:Y:S05]  /*158a0*/  @!P0 BRA `(.L_x_1007) ;  /* 0x00000000000c8947 */ /* 0x000fea0003800000 */
.L_x_1006:
[----:B------:R-:W-:Y:S01]  /*158b0*/  IMAD.MOV.U32 R14, RZ, RZ, 0x16 ;  /* 0x00000016ff0e7424 */ /* 0x000fe200078e00ff */
[----:B------:R-:W-:Y:S06]  /*158c0*/  BRA `(.L_x_1007) ;  /* 0x0000000000047947 */ /* 0x000fec0003800000 */
.L_x_1024:
[----:B------:R-:W-:-:S07]  /*158d0*/  IMAD.MOV.U32 R14, RZ, RZ, 0x17 ;  /* 0x00000017ff0e7424 */ /* 0x000fce00078e00ff */
.L_x_1007:
[----:B------:R-:W-:Y:S05]  /*158e0*/  BSYNC.RECONVERGENT B1 ;  /* 0x0000000000017941 */ /* 0x000fea0003800200 */
.L_x_1000:
        /* <DEDUP_REMOVED lines=20> */
.L_x_1030:
[----:B------:R-:W-:Y:S01]  /*15a30*/  IMAD.MOV.U32 R20, RZ, RZ, 0x10 ;  /* 0x00000010ff147424 */ /* 0x000fe200078e00ff */
[----:B------:R-:W-:Y:S06]  /*15a40*/  BRA `(.L_x_1032) ;  /* 0x0000000400647947 */ /* 0x000fec0003800000 */
.L_x_1029:
[----:B------:R-:W-:Y:S01]  /*15a50*/  IMAD.MOV.U32 R20, RZ, RZ, 0xf ;  /* 0x0000000fff147424 */ /* 0x000fe200078e00ff */
[----:B------:R-:W-:Y:S06]  /*15a60*/  BRA `(.L_x_1032) ;  /* 0x00000004005c7947 */ /* 0x000fec0003800000 */
.L_x_1028:
        /* <DEDUP_REMOVED lines=8> */
.L_x_1034:
[----:B------:R-:W-:Y:S01]  /*15af0*/  IMAD.MOV.U32 R20, RZ, RZ, 0x15 ;  /* 0x00000015ff147424 */ /* 0x000fe200078e00ff */
[----:B------:R-:W-:Y:S06]  /*15b00*/  BRA `(.L_x_1032) ;  /* 0x0000000400347947 */ /* 0x000fec0003800000 */
.L_x_1033:
[----:B------:R-:W-:Y:S01]  /*15b10*/  IMAD.MOV.U32 R20, RZ, RZ, 0x11 ;  /* 0x00000011ff147424 */ /* 0x000fe200078e00ff */
[----:B------:R-:W-:Y:S06]  /*15b20*/  BRA `(.L_x_1032) ;  /* 0x00000004002c7947 */ /* 0x000fec0003800000 */
.L_x_1027:
        /* <DEDUP_REMOVED lines=10> */
.L_x_1037:
[----:B------:R-:W-:Y:S01]  /*15bd0*/  IMAD.MOV.U32 R20, RZ, RZ, 0x5 ;  /* 0x00000005ff147424 */ /* 0x000fe200078e00ff */
[----:B------:R-:W-:Y:S06]  /*15be0*/  BRA `(.L_x_1032) ;  /* 0x0000000000fc7947 */ /* 0x000fec0003800000 */
.L_x_1036:
[----:B------:R-:W-:Y:S01]  /*15bf0*/  IMAD.MOV.U32 R20, RZ, RZ, 0xe ;  /* 0x0000000eff147424 */ /* 0x000fe200078e00ff */
[----:B------:R-:W-:Y:S06]  /*15c00*/  BRA `(.L_x_1032) ;  /* 0x0000000000f47947 */ /* 0x000fec0003800000 */
.L_x_1035:
        /* <DEDUP_REMOVED lines=8> */
.L_x_1039:
[----:B------:R-:W-:Y:S01]  /*15c90*/  IMAD.MOV.U32 R20, RZ, RZ, 0xc ;  /* 0x0000000cff147424 */ /* 0x000fe200078e00ff */
[----:B------:R-:W-:Y:S06]  /*15ca0*/  BRA `(.L_x_1032) ;  /* 0x0000000000cc7947 */ /* 0x000fec0003800000 */
.L_x_1038:
[----:B------:R-:W-:Y:S01]  /*15cb0*/  IMAD.MOV.U32 R20, RZ, RZ, 0xa ;  /* 0x0000000aff147424 */ /* 0x000fe200078e00ff */
[----:B------:R-:W-:Y:S06]  /*15cc0*/  BRA `(.L_x_1032) ;  /* 0x0000000000c47947 */ /* 0x000fec0003800000 */
.L_x_1026:
        /* <DEDUP_REMOVED lines=12> */
.L_x_1043:
[----:B------:R-:W-:Y:S01]  /*15d90*/  IMAD.MOV.U32 R20, RZ, RZ, 0x9 ;  /* 0x00000009ff147424 */ /* 0x000fe200078e00ff */
[----:B------:R-:W-:Y:S06]  /*15da0*/  BRA `(.L_x_1032) ;  /* 0x00000000008c7947 */ /* 0x000fec0003800000 */
.L_x_1042:
[----:B------:R-:W-:Y:S01]  /*15db0*/  IMAD.MOV.U32 R20, RZ, RZ, 0x8 ;  /* 0x00000008ff147424 */ /* 0x000fe200078e00ff */
[----:B------:R-:W-:Y:S06]  /*15dc0*/  BRA `(.L_x_1032) ;  /* 0x0000000000847947 */ /* 0x000fec0003800000 */
.L_x_1041:
        /* <DEDUP_REMOVED lines=8> */
.L_x_1045:
[----:B------:R-:W-:Y:S01]  /*15e50*/  IMAD.MOV.U32 R20, RZ, RZ, 0xd ;  /* 0x0000000dff147424 */ /* 0x000fe200078e00ff */
[----:B------:R-:W-:Y:S06]  /*15e60*/  BRA `(.L_x_1032) ;  /* 0x00000000005c7947 */ /* 0x000fec0003800000 */
.L_x_1044:
[----:B------:R-:W-:Y:S01]  /*15e70*/  IMAD.MOV.U32 R20, RZ, RZ, 0x6 ;  /* 0x00000006ff147424 */ /* 0x000fe200078e00ff */
[----:B------:R-:W-:Y:S06]  /*15e80*/  BRA `(.L_x_1032) ;  /* 0x0000000000547947 */ /* 0x000fec0003800000 */
.L_x_1040:
        /* <DEDUP_REMOVED lines=10> */
.L_x_1048:
[----:B------:R-:W-:Y:S01]  /*15f30*/  IMAD.MOV.U32 R20, RZ, RZ, 0x4 ;  /* 0x00000004ff147424 */ /* 0x000fe200078e00ff */
[----:B------:R-:W-:Y:S06]  /*15f40*/  BRA `(.L_x_1032) ;  /* 0x0000000000247947 */ /* 0x000fec0003800000 */
.L_x_1047:
[----:B------:R-:W-:Y:S01]  /*15f50*/  IMAD.MOV.U32 R20, RZ, RZ, 0x14 ;  /* 0x00000014ff147424 */ /* 0x000fe200078e00ff */
[----:B------:R-:W-:Y:S06]  /*15f60*/  BRA `(.L_x_1032) ;  /* 0x00000000001c7947 */ /* 0x000fec0003800000 */
.L_x_1046:
[----:B------:R-:W-:-:S13]  /*15f70*/  ISETP.NE.AND P0, PT, R22, 0x2a, PT ;  /* 0x0000002a1600780c */ /* 0x000fda0003f05270 */
[----:B------:R-:W-:Y:S05]  /*15f80*/  @!P0 BRA `(.L_x_1049) ;  /* 0x0000000000108947 */ /* 0x000fea0003800000 */
[----:B------:R-:W-:-:S13]  /*15f90*/  ISETP.NE.AND P0, PT, R22, 0x41, PT ;  /* 0x000000411600780c */ /* 0x000fda0003f05270 */
[----:B------:R-:W-:Y:S05]  /*15fa0*/  @!P0 BRA `(.L_x_1032) ;  /* 0x00000000000c8947 */ /* 0x000fea0003800000 */
.L_x_1031:
[----:B------:R-:W-:Y:S01]  /*15fb0*/  IMAD.MOV.U32 R20, RZ, RZ, 0x16 ;  /* 0x00000016ff147424 */ /* 0x000fe200078e00ff */
[----:B------:R-:W-:Y:S06]  /*15fc0*/  BRA `(.L_x_1032) ;  /* 0x0000000000047947 */ /* 0x000fec0003800000 */
.L_x_1049:
[----:B------:R-:W-:-:S07]  /*15fd0*/  IMAD.MOV.U32 R20, RZ, RZ, 0x17 ;  /* 0x00000017ff147424 */ /* 0x000fce00078e00ff */
.L_x_1032:
[----:B------:R-:W-:Y:S05]  /*15fe0*/  BSYNC.RECONVERGENT B1 ;  /* 0x0000000000017941 */ /* 0x000fea0003800200 */
.L_x_1025:
        /* <DEDUP_REMOVED lines=20> */
.L_x_1055:
[----:B------:R-:W-:Y:S01]  /*16130*/  IMAD.MOV.U32 R20, RZ, RZ, 0x10 ;  /* 0x00000010ff147424 */ /* 0x000fe200078e00ff */
[----:B------:R-:W-:Y:S06]  /*16140*/  BRA `(.L_x_1057) ;  /* 0x0000000400647947 */ /* 0x000fec0003800000 */
.L_x_1054:
[----:B------:R-:W-:Y:S01]  /*16150*/  IMAD.MOV.U32 R20, RZ, RZ, 0xf ;  /* 0x0000000fff147424 */ /* 0x000fe200078e00ff */
[----:B------:R-:W-:Y:S06]  /*16160*/  BRA `(.L_x_1057) ;  /* 0x00000004005c7947 */ /* 0x000fec0003800000 */
.L_x_1053:
        /* <DEDUP_REMOVED lines=8> */
.L_x_1059:
[----:B------:R-:W-:Y:S01]  /*161f0*/  IMAD.MOV.U32 R20, RZ, RZ, 0x15 ;  /* 0x00000015ff147424 */ /* 0x000fe200078e00ff */
[----:B------:R-:W-:Y:S06]  /*16200*/  BRA `(.L_x_1057) ;  /* 0x0000000400347947 */ /* 0x000fec0003800000 */
.L_x_1058:
[----:B------:R-:W-:Y:S01]  /*16210*/  IMAD.MOV.U32 R20, RZ, RZ, 0x11 ;  /* 0x00000011ff147424 */ /* 0x000fe200078e00ff */
[----:B------:R-:W-:Y:S06]  /*16220*/  BRA `(.L_x_1057) ;  /* 0x00000004002c7947 */ /* 0x000fec0003800000 */
.L_x_1052:
        /* <DEDUP_REMOVED lines=10> */
.L_x_1062:
[----:B------:R-:W-:Y:S01]  /*162d0*/  IMAD.MOV.U32 R20, RZ, RZ, 0x5 ;  /* 0x00000005ff147424 */ /* 0x000fe200078e00ff */
[----:B------:R-:W-:Y:S06]  /*162e0*/  BRA `(.L_x_1057) ;  /* 0x0000000000fc7947 */ /* 0x000fec0003800000 */
.L_x_1061:
[----:B------:R-:W-:Y:S01]  /*162f0*/  IMAD.MOV.U32 R20, RZ, RZ, 0xe ;  /* 0x0000000eff147424 */ /* 0x000fe200078e00ff */
[----:B------:R-:W-:Y:S06]  /*16300*/  BRA `(.L_x_1057) ;  /* 0x0000000000f47947 */ /* 0x000fec0003800000 */
.L_x_1060:
        /* <DEDUP_REMOVED lines=8> */
.L_x_1064:
[----:B------:R-:W-:Y:S01]  /*16390*/  IMAD.MOV.U32 R20, RZ, RZ, 0xc ;  /* 0x0000000cff147424 */ /* 0x000fe200078e00ff */
[----:B------:R-:W-:Y:S06]  /*163a0*/  BRA `(.L_x_1057) ;  /* 0x0000000000cc7947 */ /* 0x000fec0003800000 */
.L_x_1063:
[----:B------:R-:W-:Y:S01]  /*163b0*/  IMAD.MOV.U32 R20, RZ, RZ, 0xa ;  /* 0x0000000aff147424 */ /* 0x000fe200078e00ff */
[----:B------:R-:W-:Y:S06]  /*163c0*/  BRA `(.L_x_1057) ;  /* 0x0000000000c47947 */ /* 0x000fec0003800000 */
.L_x_1051:
        /* <DEDUP_REMOVED lines=12> */
.L_x_1068:
[----:B------:R-:W-:Y:S01]  /*16490*/  IMAD.MOV.U32 R20, RZ, RZ, 0x9 ;  /* 0x00000009ff147424 */ /* 0x000fe200078e00ff */
[----:B------:R-:W-:Y:S06]  /*164a0*/  BRA `(.L_x_1057) ;  /* 0x00000000008c7947 */ /* 0x000fec0003800000 */
.L_x_1067:
[----:B------:R-:W-:Y:S01]  /*164b0*/  IMAD.MOV.U32 R20, RZ, RZ, 0x8 ;  /* 0x00000008ff147424 */ /* 0x000fe200078e00ff */
[----:B------:R-:W-:Y:S06]  /*164c0*/  BRA `(.L_x_1057) ;  /* 0x0000000000847947 */ /* 0x000fec0003800000 */
.L_x_1066:
        /* <DEDUP_REMOVED lines=8> */
.L_x_1070:
[----:B------:R-:W-:Y:S01]  /*16550*/  IMAD.MOV.U32 R20, RZ, RZ, 0xd ;  /* 0x0000000dff147424 */ /* 0x000fe200078e00ff */
[----:B------:R-:W-:Y:S06]  /*16560*/  BRA `(.L_x_1057) ;  /* 0x00000000005c7947 */ /* 0x000fec0003800000 */
.L_x_1069:
[----:B------:R-:W-:Y:S01]  /*16570*/  IMAD.MOV.U32 R20, RZ, RZ, 0x6 ;  /* 0x00000006ff147424 */ /* 0x000fe200078e00ff */
[----:B------:R-:W-:Y:S06]  /*16580*/  BRA `(.L_x_1057) ;  /* 0x0000000000547947 */ /* 0x000fec0003800000 */
.L_x_1065:
        /* <DEDUP_REMOVED lines=10> */
.L_x_1073:
[----:B------:R-:W-:Y:S01]  /*16630*/  IMAD.MOV.U32 R20, RZ, RZ, 0x4 ;  /* 0x00000004ff147424 */ /* 0x000fe200078e00ff */
[----:B------:R-:W-:Y:S06]  /*16640*/  BRA `(.L_x_1057) ;  /* 0x0000000000247947 */ /* 0x000fec0003800000 */
.L_x_1072:
[----:B------:R-:W-:Y:S01]  /*16650*/  IMAD.MOV.U32 R20, RZ, RZ, 0x14 ;  /* 0x00000014ff147424 */ /* 0x000fe200078e00ff */
[----:B------:R-:W-:Y:S06]  /*16660*/  BRA `(.L_x_1057) ;  /* 0x00000000001c7947 */ /* 0x000fec0003800000 */
.L_x_1071:
[----:B------:R-:W-:-:S13]  /*16670*/  ISETP.NE.AND P0, PT, R19, 0x2a, PT ;  /* 0x0000002a1300780c */ /* 0x000fda0003f05270 */
[----:B------:R-:W-:Y:S05]  /*16680*/  @!P0 BRA `(.L_x_1074) ;  /* 0x0000000000108947 */ /* 0x000fea0003800000 */
[----:B------:R-:W-:-:S13]  /*16690*/  ISETP.NE.AND P0, PT, R19, 0x41, PT ;  /* 0x000000411300780c */ /* 0x000fda0003f05270 */
[----:B------:R-:W-:Y:S05]  /*166a0*/  @!P0 BRA `(.L_x_1057) ;  /* 0x00000000000c8947 */ /* 0x000fea0003800000 */
.L_x_1056:
[----:B------:R-:W-:Y:S01]  /*166b0*/  IMAD.MOV.U32 R20, RZ, RZ, 0x16 ;  /* 0x00000016ff147424 */ /* 0x000fe200078e00ff */
[----:B------:R-:W-:Y:S06]  /*166c0*/  BRA `(.L_x_1057) ;  /* 0x0000000000047947 */ /* 0x000fec0003800000 */
.L_x_1074:
[----:B------:R-:W-:-:S07]  /*166d0*/  IMAD.MOV.U32 R20, RZ, RZ, 0x17 ;  /* 0x00000017ff147424 */ /* 0x000fce00078e00ff */
.L_x_1057:
[----:B------:R-:W-:Y:S05]  /*166e0*/  BSYNC.RECONVERGENT B1 ;  /* 0x0000000000017941 */ /* 0x000fea0003800200 */
.L_x_1050:
        /* <DEDUP_REMOVED lines=20> */
.L_x_1080:
[----:B------:R-:W-:Y:S01]  /*16830*/  IMAD.MOV.U32 R20, RZ, RZ, 0x10 ;  /* 0x00000010ff147424 */ /* 0x000fe200078e00ff */
[----:B------:R-:W-:Y:S06]  /*16840*/  BRA `(.L_x_1082) ;  /* 0x0000000400647947 */ /* 0x000fec0003800000 */
.L_x_1079:
[----:B------:R-:W-:Y:S01]  /*16850*/  IMAD.MOV.U32 R20, RZ, RZ, 0xf ;  /* 0x0000000fff147424 */ /* 0x000fe200078e00ff */
[----:B------:R-:W-:Y:S06]  /*16860*/  BRA `(.L_x_1082) ;  /* 0x00000004005c7947 */ /* 0x000fec0003800000 */
.L_x_1078:
        /* <DEDUP_REMOVED lines=8> */
.L_x_1084:
[----:B------:R-:W-:Y:S01]  /*168f0*/  IMAD.MOV.U32 R20, RZ, RZ, 0x15 ;  /* 0x00000015ff147424 */ /* 0x000fe200078e00ff */
[----:B------:R-:W-:Y:S06]  /*16900*/  BRA `(.L_x_1082) ;  /* 0x0000000400347947 */ /* 0x000fec0003800000 */
.L_x_1083:
[----:B------:R-:W-:Y:S01]  /*16910*/  IMAD.MOV.U32 R20, RZ, RZ, 0x11 ;  /* 0x00000011ff147424 */ /* 0x000fe200078e00ff */
[----:B------:R-:W-:Y:S06]  /*16920*/  BRA `(.L_x_1082) ;  /* 0x00000004002c7947 */ /* 0x000fec0003800000 */
.L_x_1077:
        /* <DEDUP_REMOVED lines=10> */
.L_x_1087:
[----:B------:R-:W-:Y:S01]  /*169d0*/  IMAD.MOV.U32 R20, RZ, RZ, 0x5 ;  /* 0x00000005ff147424 */ /* 0x000fe200078e00ff */
[----:B------:R-:W-:Y:S06]  /*169e0*/  BRA `(.L_x_1082) ;  /* 0x0000000000fc7947 */ /* 0x000fec0003800000 */
.L_x_1086:
[----:B------:R-:W-:Y:S01]  /*169f0*/  IMAD.MOV.U32 R20, RZ, RZ, 0xe ;  /* 0x0000000eff147424 */ /* 0x000fe200078e00ff */
[----:B------:R-:W-:Y:S06]  /*16a00*/  BRA `(.L_x_1082) ;  /* 0x0000000000f47947 */ /* 0x000fec0003800000 */
.L_x_1085:
        /* <DEDUP_REMOVED lines=8> */
.L_x_1089:
[----:B------:R-:W-:Y:S01]  /*16a90*/  IMAD.MOV.U32 R20, RZ, RZ, 0xc ;  /* 0x0000000cff147424 */ /* 0x000fe200078e00ff */
[----:B------:R-:W-:Y:S06]  /*16aa0*/  BRA `(.L_x_1082) ;  /* 0x0000000000cc7947 */ /* 0x000fec0003800000 */
.L_x_1088:
[----:B------:R-:W-:Y:S01]  /*16ab0*/  IMAD.MOV.U32 R20, RZ, RZ, 0xa ;  /* 0x0000000aff147424 */ /* 0x000fe200078e00ff */
[----:B------:R-:W-:Y:S06]  /*16ac0*/  BRA `(.L_x_1082) ;  /* 0x0000000000c47947 */ /* 0x000fec0003800000 */
.L_x_1076:
        /* <DEDUP_REMOVED lines=12> */
.L_x_1093:
[----:B------:R-:W-:Y:S01]  /*16b90*/  IMAD.MOV.U32 R20, RZ, RZ, 0x9 ;  /* 0x00000009ff147424 */ /* 0x000fe200078e00ff */
[----:B------:R-:W-:Y:S06]  /*16ba0*/  BRA `(.L_x_1082) ;  /* 0x00000000008c7947 */ /* 0x000fec0003800000 */
.L_x_1092:
[----:B------:R-:W-:Y:S01]  /*16bb0*/  IMAD.MOV.U32 R20, RZ, RZ, 0x8 ;  /* 0x00000008ff147424 */ /* 0x000fe200078e00ff */
[----:B------:R-:W-:Y:S06]  /*16bc0*/  BRA `(.L_x_1082) ;  /* 0x0000000000847947 */ /* 0x000fec0003800000 */
.L_x_1091:
        /* <DEDUP_REMOVED lines=8> */
.L_x_1095:
[----:B------:R-:W-:Y:S01]  /*16c50*/  IMAD.MOV.U32 R20, RZ, RZ, 0xd ;  /* 0x0000000dff147424 */ /* 0x000fe200078e00ff */
[----:B------:R-:W-:Y:S06]  /*16c60*/  BRA `(.L_x_1082) ;  /* 0x00000000005c7947 */ /* 0x000fec0003800000 */
.L_x_1094:
[----:B------:R-:W-:Y:S01]  /*16c70*/  IMAD.MOV.U32 R20, RZ, RZ, 0x6 ;  /* 0x00000006ff147424 */ /* 0x000fe200078e00ff */
[----:B------:R-:W-:Y:S06]  /*16c80*/  BRA `(.L_x_1082) ;  /* 0x0000000000547947 */ /* 0x000fec0003800000 */
.L_x_1090:
        /* <DEDUP_REMOVED lines=10> */
.L_x_1098:
[----:B------:R-:W-:Y:S01]  /*16d30*/  IMAD.MOV.U32 R20, RZ, RZ, 0x4 ;  /* 0x00000004ff147424 */ /* 0x000fe200078e00ff */
[----:B------:R-:W-:Y:S06]  /*16d40*/  BRA `(.L_x_1082) ;  /* 0x0000000000247947 */ /* 0x000fec0003800000 */
.L_x_1097:
[----:B------:R-:W-:Y:S01]  /*16d50*/  IMAD.MOV.U32 R20, RZ, RZ, 0x14 ;  /* 0x00000014ff147424 */ /* 0x000fe200078e00ff */
[----:B------:R-:W-:Y:S06]  /*16d60*/  BRA `(.L_x_1082) ;  /* 0x00000000001c7947 */ /* 0x000fec0003800000 */
.L_x_1096:
[----:B------:R-:W-:-:S13]  /*16d70*/  ISETP.NE.AND P0, PT, R19, 0x2a, PT ;  /* 0x0000002a1300780c */ /* 0x000fda0003f05270 */
[----:B------:R-:W-:Y:S05]  /*16d80*/  @!P0 BRA `(.L_x_1099) ;  /* 0x0000000000108947 */ /* 0x000fea0003800000 */
[----:B------:R-:W-:-:S13]  /*16d90*/  ISETP.NE.AND P0, PT, R19, 0x41, PT ;  /* 0x000000411300780c */ /* 0x000fda0003f05270 */
[----:B------:R-:W-:Y:S05]  /*16da0*/  @!P0 BRA `(.L_x_1082) ;  /* 0x00000000000c8947 */ /* 0x000fea0003800000 */
.L_x_1081:
[----:B------:R-:W-:Y:S01]  /*16db0*/  IMAD.MOV.U32 R20, RZ, RZ, 0x16 ;  /* 0x00000016ff147424 */ /* 0x000fe200078e00ff */
[----:B------:R-:W-:Y:S06]  /*16dc0*/  BRA `(.L_x_1082) ;  /* 0x0000000000047947 */ /* 0x000fec0003800000 */
.L_x_1099:
[----:B------:R-:W-:-:S07]  /*16dd0*/  IMAD.MOV.U32 R20, RZ, RZ, 0x17 ;  /* 0x00000017ff147424 */ /* 0x000fce00078e00ff */
.L_x_1082:
[----:B------:R-:W-:Y:S05]  /*16de0*/  BSYNC.RECONVERGENT B1 ;  /* 0x0000000000017941 */ /* 0x000fea0003800200 */
.L_x_1075:
        /* <DEDUP_REMOVED lines=21> */
.L_x_1105:
[----:B------:R-:W-:Y:S01]  /*16f40*/  IMAD.MOV.U32 R11, RZ, RZ, 0x10 ;  /* 0x00000010ff0b7424 */ /* 0x000fe200078e00ff */
[----:B------:R-:W-:Y:S06]  /*16f50*/  BRA `(.L_x_1107) ;  /* 0x0000000400647947 */ /* 0x000fec0003800000 */
.L_x_1104:
[----:B------:R-:W-:Y:S01]  /*16f60*/  IMAD.MOV.U32 R11, RZ, RZ, 0xf ;  /* 0x0000000fff0b7424 */ /* 0x000fe200078e00ff */
[----:B------:R-:W-:Y:S06]  /*16f70*/  BRA `(.L_x_1107) ;  /* 0x00000004005c7947 */ /* 0x000fec0003800000 */
.L_x_1103:
        /* <DEDUP_REMOVED lines=8> */
.L_x_1109:
[----:B------:R-:W-:Y:S01]  /*17000*/  IMAD.MOV.U32 R11, RZ, RZ, 0x15 ;  /* 0x00000015ff0b7424 */ /* 0x000fe200078e00ff */
[----:B------:R-:W-:Y:S06]  /*17010*/  BRA `(.L_x_1107) ;  /* 0x0000000400347947 */ /* 0x000fec0003800000 */
.L_x_1108:
[----:B------:R-:W-:Y:S01]  /*17020*/  IMAD.MOV.U32 R11, RZ, RZ, 0x11 ;  /* 0x00000011ff0b7424 */ /* 0x000fe200078e00ff */
[----:B------:R-:W-:Y:S06]  /*17030*/  BRA `(.L_x_1107) ;  /* 0x00000004002c7947 */ /* 0x000fec0003800000 */
.L_x_1102:
        /* <DEDUP_REMOVED lines=10> */
.L_x_1112:
[----:B------:R-:W-:Y:S01]  /*170e0*/  IMAD.MOV.U32 R11, RZ, RZ, 0x5 ;  /* 0x00000005ff0b7424 */ /* 0x000fe200078e00ff */
[----:B------:R-:W-:Y:S06]  /*170f0*/  BRA `(.L_x_1107) ;  /* 0x0000000000fc7947 */ /* 0x000fec0003800000 */
.L_x_1111:
[----:B------:R-:W-:Y:S01]  /*17100*/  IMAD.MOV.U32 R11, RZ, RZ, 0xe ;  /* 0x0000000eff0b7424 */ /* 0x000fe200078e00ff */
[----:B------:R-:W-:Y:S06]  /*17110*/  BRA `(.L_x_1107) ;  /* 0x0000000000f47947 */ /* 0x000fec0003800000 */
.L_x_1110:
        /* <DEDUP_REMOVED lines=8> */
.L_x_1114:
[----:B------:R-:W-:Y:S01]  /*171a0*/  IMAD.MOV.U32 R11, RZ, RZ, 0xc ;  /* 0x0000000cff0b7424 */ /* 0x000fe200078e00ff */
[----:B------:R-:W-:Y:S06]  /*171b0*/  BRA `(.L_x_1107) ;  /* 0x0000000000cc7947 */ /* 0x000fec0003800000 */
.L_x_1113:
[----:B------:R-:W-:Y:S01]  /*171c0*/  IMAD.MOV.U32 R11, RZ, RZ, 0xa ;  /* 0x0000000aff0b7424 */ /* 0x000fe200078e00ff */
[----:B------:R-:W-:Y:S06]  /*171d0*/  BRA `(.L_x_1107) ;  /* 0x0000000000c47947 */ /* 0x000fec0003800000 */
.L_x_1101:
        /* <DEDUP_REMOVED lines=12> */
.L_x_1118:
[----:B------:R-:W-:Y:S01]  /*172a0*/  IMAD.MOV.U32 R11, RZ, RZ, 0x9 ;  /* 0x00000009ff0b7424 */ /* 0x000fe200078e00ff */
[----:B------:R-:W-:Y:S06]  /*172b0*/  BRA `(.L_x_1107) ;  /* 0x00000000008c7947 */ /* 0x000fec0003800000 */
.L_x_1117:
[----:B------:R-:W-:Y:S01]  /*172c0*/  IMAD.MOV.U32 R11, RZ, RZ, 0x8 ;  /* 0x00000008ff0b7424 */ /* 0x000fe200078e00ff */
[----:B------:R-:W-:Y:S06]  /*172d0*/  BRA `(.L_x_1107) ;  /* 0x0000000000847947 */ /* 0x000fec0003800000 */
.L_x_1116:
        /* <DEDUP_REMOVED lines=8> */
.L_x_1120:
[----:B------:R-:W-:Y:S01]  /*17360*/  IMAD.MOV.U32 R11, RZ, RZ, 0xd ;  /* 0x0000000dff0b7424 */ /* 0x000fe200078e00ff */
[----:B------:R-:W-:Y:S06]  /*17370*/  BRA `(.L_x_1107) ;  /* 0x00000000005c7947 */ /* 0x000fec0003800000 */
.L_x_1119:
[----:B------:R-:W-:Y:S01]  /*17380*/  IMAD.MOV.U32 R11, RZ, RZ, 0x6 ;  /* 0x00000006ff0b7424 */ /* 0x000fe200078e00ff */
[----:B------:R-:W-:Y:S06]  /*17390*/  BRA `(.L_x_1107) ;  /* 0x0000000000547947 */ /* 0x000fec0003800000 */
.L_x_1115:
        /* <DEDUP_REMOVED lines=10> */
.L_x_1123:
[----:B------:R-:W-:Y:S01]  /*17440*/  IMAD.MOV.U32 R11, RZ, RZ, 0x4 ;  /* 0x00000004ff0b7424 */ /* 0x000fe200078e00ff */
[----:B------:R-:W-:Y:S06]  /*17450*/  BRA `(.L_x_1107) ;  /* 0x0000000000247947 */ /* 0x000fec0003800000 */
.L_x_1122:
[----:B------:R-:W-:Y:S01]  /*17460*/  IMAD.MOV.U32 R11, RZ, RZ, 0x14 ;  /* 0x00000014ff0b7424 */ /* 0x000fe200078e00ff */
[----:B------:R-:W-:Y:S06]  /*17470*/  BRA `(.L_x_1107) ;  /* 0x00000000001c7947 */ /* 0x000fec0003800000 */
.L_x_1121:
[----:B------:R-:W-:-:S13]  /*17480*/  ISETP.NE.AND P0, PT, R22, 0x2a, PT ;  /* 0x0000002a1600780c */ /* 0x000fda0003f05270 */
[----:B------:R-:W-:Y:S05]  /*17490*/  @!P0 BRA `(.L_x_1124) ;  /* 0x0000000000108947 */ /* 0x000fea0003800000 */
[----:B------:R-:W-:-:S13]  /*174a0*/  ISETP.NE.AND P0, PT, R22, 0x41, PT ;  /* 0x000000411600780c */ /* 0x000fda0003f05270 */
[----:B------:R-:W-:Y:S05]  /*174b0*/  @!P0 BRA `(.L_x_1107) ;  /* 0x00000000000c8947 */ /* 0x000fea0003800000 */
.L_x_1106:
[----:B------:R-:W-:Y:S01]  /*174c0*/  IMAD.MOV.U32 R11, RZ, RZ, 0x16 ;  /* 0x00000016ff0b7424 */ /* 0x000fe200078e00ff */
[----:B------:R-:W-:Y:S06]  /*174d0*/  BRA `(.L_x_1107) ;  /* 0x0000000000047947 */ /* 0x000fec0003800000 */
.L_x_1124:
[----:B------:R-:W-:-:S07]  /*174e0*/  IMAD.MOV.U32 R11, RZ, RZ, 0x17 ;  /* 0x00000017ff0b7424 */ /* 0x000fce00078e00ff */
.L_x_1107:
[----:B------:R-:W-:Y:S05]  /*174f0*/  BSYNC.RECONVERGENT B1 ;  /* 0x0000000000017941 */ /* 0x000fea0003800200 */
.L_x_1100:
        /* <DEDUP_REMOVED lines=22> */
.L_x_1130:
[----:B------:R-:W-:Y:S01]  /*17660*/  IMAD.MOV.U32 R12, RZ, RZ, 0x10 ;  /* 0x00000010ff0c7424 */ /* 0x000fe200078e00ff */
[----:B------:R-:W-:Y:S06]  /*17670*/  BRA `(.L_x_1132) ;  /* 0x0000000400647947 */ /* 0x000fec0003800000 */
.L_x_1129:
[----:B------:R-:W-:Y:S01]  /*17680*/  IMAD.MOV.U32 R12, RZ, RZ, 0xf ;  /* 0x0000000fff0c7424 */ /* 0x000fe200078e00ff */
[----:B------:R-:W-:Y:S06]  /*17690*/  BRA `(.L_x_1132) ;  /* 0x00000004005c7947 */ /* 0x000fec0003800000 */
.L_x_1128:
        /* <DEDUP_REMOVED lines=8> */
.L_x_1134:
[----:B------:R-:W-:Y:S01]  /*17720*/  IMAD.MOV.U32 R12, RZ, RZ, 0x15 ;  /* 0x00000015ff0c7424 */ /* 0x000fe200078e00ff */
[----:B------:R-:W-:Y:S06]  /*17730*/  BRA `(.L_x_1132) ;  /* 0x0000000400347947 */ /* 0x000fec0003800000 */
.L_x_1133:
[----:B------:R-:W-:Y:S01]  /*17740*/  IMAD.MOV.U32 R12, RZ, RZ, 0x11 ;  /* 0x00000011ff0c7424 */ /* 0x000fe200078e00ff */
[----:B------:R-:W-:Y:S06]  /*17750*/  BRA `(.L_x_1132) ;  /* 0x00000004002c7947 */ /* 0x000fec0003800000 */
.L_x_1127:
        /* <DEDUP_REMOVED lines=10> */
.L_x_1137:
[----:B------:R-:W-:Y:S01]  /*17800*/  IMAD.MOV.U32 R12, RZ, RZ, 0x5 ;  /* 0x00000005ff0c7424 */ /* 0x000fe200078e00ff */
[----:B------:R-:W-:Y:S06]  /*17810*/  BRA `(.L_x_1132) ;  /* 0x0000000000fc7947 */ /* 0x000fec0003800000 */
.L_x_1136:
[----:B------:R-:W-:Y:S01]  /*17820*/  IMAD.MOV.U32 R12, RZ, RZ, 0xe ;  /* 0x0000000eff0c7424 */ /* 0x000fe200078e00ff */
[----:B------:R-:W-:Y:S06]  /*17830*/  BRA `(.L_x_1132) ;  /* 0x0000000000f47947 */ /* 0x000fec0003800000 */
.L_x_1135:
        /* <DEDUP_REMOVED lines=8> */
.L_x_1139:
[----:B------:R-:W-:Y:S01]  /*178c0*/  IMAD.MOV.U32 R12, RZ, RZ, 0xc ;  /* 0x0000000cff0c7424 */ /* 0x000fe200078e00ff */
[----:B------:R-:W-:Y:S06]  /*178d0*/  BRA `(.L_x_1132) ;  /* 0x0000000000cc7947 */ /* 0x000fec0003800000 */
.L_x_1138:
[----:B------:R-:W-:Y:S01]  /*178e0*/  IMAD.MOV.U32 R12, RZ, RZ, 0xa ;  /* 0x0000000aff0c7424 */ /* 0x000fe200078e00ff */
[----:B------:R-:W-:Y:S06]  /*178f0*/  BRA `(.L_x_1132) ;  /* 0x0000000000c47947 */ /* 0x000fec0003800000 */
.L_x_1126:
        /* <DEDUP_REMOVED lines=12> */
.L_x_1143:
[----:B------:R-:W-:Y:S01]  /*179c0*/  IMAD.MOV.U32 R12, RZ, RZ, 0x9 ;  /* 0x00000009ff0c7424 */ /* 0x000fe200078e00ff */
[----:B------:R-:W-:Y:S06]  /*179d0*/  BRA `(.L_x_1132) ;  /* 0x00000000008c7947 */ /* 0x000fec0003800000 */
.L_x_1142:
[----:B------:R-:W-:Y:S01]  /*179e0*/  IMAD.MOV.U32 R12, RZ, RZ, 0x8 ;  /* 0x00000008ff0c7424 */ /* 0x000fe200078e00ff */
[----:B------:R-:W-:Y:S06]  /*179f0*/  BRA `(.L_x_1132) ;  /* 0x0000000000847947 */ /* 0x000fec0003800000 */
.L_x_1141:
        /* <DEDUP_REMOVED lines=8> */
.L_x_1145:
[----:B------:R-:W-:Y:S01]  /*17a80*/  IMAD.MOV.U32 R12, RZ, RZ, 0xd ;  /* 0x0000000dff0c7424 */ /* 0x000fe200078e00ff */
[----:B------:R-:W-:Y:S06]  /*17a90*/  BRA `(.L_x_1132) ;  /* 0x00000000005c7947 */ /* 0x000fec0003800000 */
.L_x_1144:
[----:B------:R-:W-:Y:S01]  /*17aa0*/  IMAD.MOV.U32 R12, RZ, RZ, 0x6 ;  /* 0x00000006ff0c7424 */ /* 0x000fe200078e00ff */
[----:B------:R-:W-:Y:S06]  /*17ab0*/  BRA `(.L_x_1132) ;  /* 0x0000000000547947 */ /* 0x000fec0003800000 */
.L_x_1140:
        /* <DEDUP_REMOVED lines=10> */
.L_x_1148:
[----:B------:R-:W-:Y:S01]  /*17b60*/  IMAD.MOV.U32 R12, RZ, RZ, 0x4 ;  /* 0x00000004ff0c7424 */ /* 0x000fe200078e00ff */
[----:B------:R-:W-:Y:S06]  /*17b70*/  BRA `(.L_x_1132) ;  /* 0x0000000000247947 */ /* 0x000fec0003800000 */
.L_x_1147:
[----:B------:R-:W-:Y:S01]  /*17b80*/  IMAD.MOV.U32 R12, RZ, RZ, 0x14 ;  /* 0x00000014ff0c7424 */ /* 0x000fe200078e00ff */
[----:B------:R-:W-:Y:S06]  /*17b90*/  BRA `(.L_x_1132) ;  /* 0x00000000001c7947 */ /* 0x000fec0003800000 */
.L_x_1146:
[----:B------:R-:W-:-:S13]  /*17ba0*/  ISETP.NE.AND P0, PT, R21, 0x2a, PT ;  /* 0x0000002a1500780c */ /* 0x000fda0003f05270 */
[----:B------:R-:W-:Y:S05]  /*17bb0*/  @!P0 BRA `(.L_x_1149) ;  /* 0x0000000000108947 */ /* 0x000fea0003800000 */
[----:B------:R-:W-:-:S13]  /*17bc0*/  ISETP.NE.AND P0, PT, R21, 0x41, PT ;  /* 0x000000411500780c */ /* 0x000fda0003f05270 */
[----:B------:R-:W-:Y:S05]  /*17bd0*/  @!P0 BRA `(.L_x_1132) ;  /* 0x00000000000c8947 */ /* 0x000fea0003800000 */
.L_x_1131:
[----:B------:R-:W-:Y:S01]  /*17be0*/  IMAD.MOV.U32 R12, RZ, RZ, 0x16 ;  /* 0x00000016ff0c7424 */ /* 0x000fe200078e00ff */
[----:B------:R-:W-:Y:S06]  /*17bf0*/  BRA `(.L_x_1132) ;  /* 0x0000000000047947 */ /* 0x000fec0003800000 */
.L_x_1149:
[----:B------:R-:W-:-:S07]  /*17c00*/  IMAD.MOV.U32 R12, RZ, RZ, 0x17 ;  /* 0x00000017ff0c7424 */ /* 0x000fce00078e00ff */
.L_x_1132:
[----:B------:R-:W-:Y:S05]  /*17c10*/  BSYNC.RECONVERGENT B1 ;  /* 0x0000000000017941 */ /* 0x000fea0003800200 */
.L_x_1125:
        /* <DEDUP_REMOVED lines=14> */
.L_x_1153:
        /* <DEDUP_REMOVED lines=18> */
.L_x_1152:
        /* <DEDUP_REMOVED lines=29> */
.L_x_1155:
[----:B------:R-:W-:Y:S05]  /*17ff0*/  BSYNC.RECONVERGENT B4 ;  /* 0x0000000000047941 */ /* 0x000fea0003800200 */
.L_x_1154:
        /* <DEDUP_REMOVED lines=20> */
.L_x_1157:
[----:B------:R-:W-:Y:S05]  /*18140*/  BSYNC.RECONVERGENT B4 ;  /* 0x0000000000047941 */ /* 0x000fea0003800200 */
.L_x_1156:
        /* <DEDUP_REMOVED lines=22> */
.L_x_1159:
[----:B------:R-:W-:Y:S05]  /*182b0*/  BSYNC.RECONVERGENT B4 ;  /* 0x0000000000047941 */ /* 0x000fea0003800200 */
.L_x_1158:
        /* <DEDUP_REMOVED lines=22> */
.L_x_1161:
[----:B------:R-:W-:Y:S05]  /*18420*/  BSYNC.RECONVERGENT B4 ;  /* 0x0000000000047941 */ /* 0x000fea0003800200 */
.L_x_1160:
        /* <DEDUP_REMOVED lines=21> */
.L_x_1151:
[----:B------:R-:W-:Y:S05]  /*18580*/  BSYNC.RECONVERGENT B1 ;  /* 0x0000000000017941 */ /* 0x000fea0003800200 */
.L_x_1150:
[C---:B--2---:R-:W-:Y:S01]  /*18590*/  VIADD R11, R9.reuse, 0x9 ;  /* 0x00000009090b7836 */ /* 0x044fe20000000000 */
[----:B------:R-:W-:Y:S01]  /*185a0*/  ISETP.LT.AND P1, PT, R28, 0x64, PT ;  /* 0x000000641c00780c */ /* 0x000fe20003f21270 */
[----:B01----:R-:W-:-:S03]  /*185b0*/  VIADD R9, R9, 0x1 ;  /* 0x0000000109097836 */ /* 0x003fc60000000000 */
[----:B------:R-:W-:-:S13]  /*185c0*/  ISETP.GT.U32.AND P0, PT, R11, R6, PT ;  /* 0x000000060b00720c */ /* 0x000fda0003f04070 */
[----:B------:R-:W-:Y:S05]  /*185d0*/  @!P0 BRA P1, `(.L_x_1162) ;  /* 0xffffffbc00888947 */ /* 0x000fea000083ffff */
[----:B------:R-:W-:Y:S05]  /*185e0*/  BSYNC.RECONVERGENT B0 ;  /* 0x0000000000007941 */ /* 0x000fea0003800200 */
.L_x_949:
[----:B------:R-:W0:Y:S02]  /*185f0*/  LDCU UR4, c[0x0][0x3b0] ;  /* 0x00007600ff0477ac */ /* 0x000e240008000800 */
[----:B0-----:R-:W-:-:S04]  /*18600*/  ISETP.GE.U32.AND P0, PT, R18, UR4, PT ;  /* 0x0000000412007c0c */ /* 0x001fc8000bf06070 */
[----:B------:R-:W-:-:S13]  /*18610*/  ISETP.LT.OR P0, PT, R28, 0x1, P0 ;  /* 0x000000011c00780c */ /* 0x000fda0000701670 */
[----:B------:R-:W-:Y:S05]  /*18620*/  @P0 BRA `(.L_x_948) ;  /* 0x0000005c00100947 */ /* 0x000fea0003800000 */
[----:B------:R-:W-:-:S07]  /*18630*/  IMAD.MOV.U32 R26, RZ, RZ, RZ ;  /* 0x000000ffff1a7224 */ /* 0x000fce00078e00ff */
.L_x_1418:
        /* <DEDUP_REMOVED lines=13> */
.L_x_1168:
        /* <DEDUP_REMOVED lines=29> */
.L_x_1167:
[----:B------:R-:W-:Y:S05]  /*188e0*/  BSYNC.RECONVERGENT B1 ;  /* 0x0000000000017941 */ /* 0x000fea0003800200 */
.L_x_1166:
[----:B------:R-:W-:-:S13]  /*188f0*/  ISETP.LT.AND P0, PT, R4, 0x14, PT ;  /* 0x000000140400780c */ /* 0x000fda0003f01270 */
[----:B------:R-:W-:Y:S05]  /*18900*/  @!P1 BRA P0, `(.L_x_1168) ;  /* 0xfffffffc00809947 */ /* 0x000fea000003ffff */
[----:B------:R-:W-:Y:S05]  /*18910*/  BSYNC.RECONVERGENT B0 ;  /* 0x0000000000007941 */ /* 0x000fea0003800200 */
.L_x_1165:
        /* <DEDUP_REMOVED lines=29> */
.L_x_1225:
        /* <DEDUP_REMOVED lines=9> */
.L_x_1172:
[----:B------:R-:W-:Y:S05]  /*18b80*/  BSYNC.RECONVERGENT B1 ;  /* 0x0000000000017941 */ /* 0x000fea0003800200 */
.L_x_1171:
        /* <DEDUP_REMOVED lines=27> */
.L_x_1180:
[----:B------:R-:W-:Y:S01]  /*18d40*/  IMAD.MOV.U32 R9, RZ, RZ, 0x10 ;  /* 0x00000010ff097424 */ /* 0x000fe200078e00ff */
[----:B------:R-:W-:Y:S06]  /*18d50*/  BRA `(.L_x_1182) ;  /* 0x0000000400647947 */ /* 0x000fec0003800000 */
.L_x_1179:
[----:B------:R-:W-:Y:S01]  /*18d60*/  IMAD.MOV.U32 R9, RZ, RZ, 0xf ;  /* 0x0000000fff097424 */ /* 0x000fe200078e00ff */
[----:B------:R-:W-:Y:S06]  /*18d70*/  BRA `(.L_x_1182) ;  /* 0x00000004005c7947 */ /* 0x000fec0003800000 */
.L_x_1178:
        /* <DEDUP_REMOVED lines=8> */
.L_x_1184:
[----:B------:R-:W-:Y:S01]  /*18e00*/  IMAD.MOV.U32 R9, RZ, RZ, 0x15 ;  /* 0x00000015ff097424 */ /* 0x000fe200078e00ff */
[----:B------:R-:W-:Y:S06]  /*18e10*/  BRA `(.L_x_1182) ;  /* 0x0000000400347947 */ /* 0x000fec0003800000 */
.L_x_1183:
[----:B------:R-:W-:Y:S01]  /*18e20*/  IMAD.MOV.U32 R9, RZ, RZ, 0x11 ;  /* 0x00000011ff097424 */ /* 0x000fe200078e00ff */
[----:B------:R-:W-:Y:S06]  /*18e30*/  BRA `(.L_x_1182) ;  /* 0x00000004002c7947 */ /* 0x000fec0003800000 */
.L_x_1177:
        /* <DEDUP_REMOVED lines=10> */
.L_x_1187:
[----:B------:R-:W-:Y:S01]  /*18ee0*/  IMAD.MOV.U32 R9, RZ, RZ, 0x5 ;  /* 0x00000005ff097424 */ /* 0x000fe200078e00ff */
[----:B------:R-:W-:Y:S06]  /*18ef0*/  BRA `(.L_x_1182) ;  /* 0x0000000000fc7947 */ /* 0x000fec0003800000 */
.L_x_1186:
[----:B------:R-:W-:Y:S01]  /*18f00*/  IMAD.MOV.U32 R9, RZ, RZ, 0xe ;  /* 0x0000000eff097424 */ /* 0x000fe200078e00ff */
[----:B------:R-:W-:Y:S06]  /*18f10*/  BRA `(.L_x_1182) ;  /* 0x0000000000f47947 */ /* 0x000fec0003800000 */
.L_x_1185:
        /* <DEDUP_REMOVED lines=8> */
.L_x_1189:
[----:B------:R-:W-:Y:S01]  /*18fa0*/  IMAD.MOV.U32 R9, RZ, RZ, 0xc ;  /* 0x0000000cff097424 */ /* 0x000fe200078e00ff */
[----:B------:R-:W-:Y:S06]  /*18fb0*/  BRA `(.L_x_1182) ;  /* 0x0000000000cc7947 */ /* 0x000fec0003800000 */
.L_x_1188:
[----:B------:R-:W-:Y:S01]  /*18fc0*/  IMAD.MOV.U32 R9, RZ, RZ, 0xa ;  /* 0x0000000aff097424 */ /* 0x000fe200078e00ff */
[----:B------:R-:W-:Y:S06]  /*18fd0*/  BRA `(.L_x_1182) ;  /* 0x0000000000c47947 */ /* 0x000fec0003800000 */
.L_x_1176:
        /* <DEDUP_REMOVED lines=12> */
.L_x_1193:
[----:B------:R-:W-:Y:S01]  /*190a0*/  IMAD.MOV.U32 R9, RZ, RZ, 0x9 ;  /* 0x00000009ff097424 */ /* 0x000fe200078e00ff */
[----:B------:R-:W-:Y:S06]  /*190b0*/  BRA `(.L_x_1182) ;  /* 0x00000000008c7947 */ /* 0x000fec0003800000 */
.L_x_1192:
[----:B------:R-:W-:Y:S01]  /*190c0*/  IMAD.MOV.U32 R9, RZ, RZ, 0x8 ;  /* 0x00000008ff097424 */ /* 0x000fe200078e00ff */
[----:B------:R-:W-:Y:S06]  /*190d0*/  BRA `(.L_x_1182) ;  /* 0x0000000000847947 */ /* 0x000fec0003800000 */
.L_x_1191:
        /* <DEDUP_REMOVED lines=8> */
.L_x_1195:
[----:B------:R-:W-:Y:S01]  /*19160*/  IMAD.MOV.U32 R9, RZ, RZ, 0xd ;  /* 0x0000000dff097424 */ /* 0x000fe200078e00ff */
[----:B------:R-:W-:Y:S06]  /*19170*/  BRA `(.L_x_1182) ;  /* 0x00000000005c7947 */ /* 0x000fec0003800000 */
.L_x_1194:
[----:B------:R-:W-:Y:S01]  /*19180*/  IMAD.MOV.U32 R9, RZ, RZ, 0x6 ;  /* 0x00000006ff097424 */ /* 0x000fe200078e00ff */
[----:B------:R-:W-:Y:S06]  /*19190*/  BRA `(.L_x_1182) ;  /* 0x0000000000547947 */ /* 0x000fec0003800000 */
.L_x_1190:
        /* <DEDUP_REMOVED lines=10> */
.L_x_1198:
[----:B------:R-:W-:Y:S01]  /*19240*/  IMAD.MOV.U32 R9, RZ, RZ, 0x4 ;  /* 0x00000004ff097424 */ /* 0x000fe200078e00ff */
[----:B------:R-:W-:Y:S06]  /*19250*/  BRA `(.L_x_1182) ;  /* 0x0000000000247947 */ /* 0x000fec0003800000 */
.L_x_1197:
[----:B------:R-:W-:Y:S01]  /*19260*/  IMAD.MOV.U32 R9, RZ, RZ, 0x14 ;  /* 0x00000014ff097424 */ /* 0x000fe200078e00ff */
[----:B------:R-:W-:Y:S06]  /*19270*/  BRA `(.L_x_1182) ;  /* 0x00000000001c7947 */ /* 0x000fec0003800000 */
.L_x_1196:
[----:B------:R-:W-:-:S13]  /*19280*/  ISETP.NE.AND P0, PT, R11, 0x2a, PT ;  /* 0x0000002a0b00780c */ /* 0x000fda0003f05270 */
[----:B------:R-:W-:Y:S05]  /*19290*/  @!P0 BRA `(.L_x_1199) ;  /* 0x0000000000108947 */ /* 0x000fea0003800000 */
[----:B------:R-:W-:-:S13]  /*192a0*/  ISETP.NE.AND P0, PT, R11, 0x41, PT ;  /* 0x000000410b00780c */ /* 0x000fda0003f05270 */
[----:B------:R-:W-:Y:S05]  /*192b0*/  @!P0 BRA `(.L_x_1182) ;  /* 0x00000000000c8947 */ /* 0x000fea0003800000 */
.L_x_1181:
[----:B------:R-:W-:Y:S01]  /*192c0*/  IMAD.MOV.U32 R9, RZ, RZ, 0x16 ;  /* 0x00000016ff097424 */ /* 0x000fe200078e00ff */
[----:B------:R-:W-:Y:S06]  /*192d0*/  BRA `(.L_x_1182) ;  /* 0x0000000000047947 */ /* 0x000fec0003800000 */
.L_x_1199:
[----:B------:R-:W-:-:S07]  /*192e0*/  IMAD.MOV.U32 R9, RZ, RZ, 0x17 ;  /* 0x00000017ff097424 */ /* 0x000fce00078e00ff */
.L_x_1182:
[----:B------:R-:W-:Y:S05]  /*192f0*/  BSYNC.RECONVERGENT B5 ;  /* 0x0000000000057941 */ /* 0x000fea0003800200 */
.L_x_1175:
        /* <DEDUP_REMOVED lines=16> */
.L_x_1205:
[----:B------:R-:W-:Y:S01]  /*19400*/  IMAD.MOV.U32 R6, RZ, RZ, 0x180 ;  /* 0x00000180ff067424 */ /* 0x000fe200078e00ff */
[----:B------:R-:W-:Y:S06]  /*19410*/  BRA `(.L_x_1207) ;  /* 0x0000000400647947 */ /* 0x000fec0003800000 */
.L_x_1204:
[----:B------:R-:W-:Y:S01]  /*19420*/  IMAD.MOV.U32 R6, RZ, RZ, 0x168 ;  /* 0x00000168ff067424 */ /* 0x000fe200078e00ff */
[----:B------:R-:W-:Y:S06]  /*19430*/  BRA `(.L_x_1207) ;  /* 0x00000004005c7947 */ /* 0x000fec0003800000 */
.L_x_1203:
        /* <DEDUP_REMOVED lines=8> */
.L_x_1209:
[----:B------:R-:W-:Y:S01]  /*194c0*/  IMAD.MOV.U32 R6, RZ, RZ, 0x1f8 ;  /* 0x000001f8ff067424 */ /* 0x000fe200078e00ff */
[----:B------:R-:W-:Y:S06]  /*194d0*/  BRA `(.L_x_1207) ;  /* 0x0000000400347947 */ /* 0x000fec0003800000 */
.L_x_1208:
[----:B------:R-:W-:Y:S01]  /*194e0*/  IMAD.MOV.U32 R6, RZ, RZ, 0x198 ;  /* 0x00000198ff067424 */ /* 0x000fe200078e00ff */
[----:B------:R-:W-:Y:S06]  /*194f0*/  BRA `(.L_x_1207) ;  /* 0x00000004002c7947 */ /* 0x000fec0003800000 */
.L_x_1202:
        /* <DEDUP_REMOVED lines=10> */
.L_x_1212:
[----:B------:R-:W-:Y:S01]  /*195a0*/  IMAD.MOV.U32 R6, RZ, RZ, 0x78 ;  /* 0x00000078ff067424 */ /* 0x000fe200078e00ff */
[----:B------:R-:W-:Y:S06]  /*195b0*/  BRA `(.L_x_1207) ;  /* 0x0000000000fc7947 */ /* 0x000fec0003800000 */
.L_x_1211:
[----:B------:R-:W-:Y:S01]  /*195c0*/  IMAD.MOV.U32 R6, RZ, RZ, 0x150 ;  /* 0x00000150ff067424 */ /* 0x000fe200078e00ff */
[----:B------:R-:W-:Y:S06]  /*195d0*/  BRA `(.L_x_1207) ;  /* 0x0000000000f47947 */ /* 0x000fec0003800000 */
.L_x_1210:
        /* <DEDUP_REMOVED lines=8> */
.L_x_1214:
[----:B------:R-:W-:Y:S01]  /*19660*/  IMAD.MOV.U32 R6, RZ, RZ, 0x120 ;  /* 0x00000120ff067424 */ /* 0x000fe200078e00ff */
[----:B------:R-:W-:Y:S06]  /*19670*/  BRA `(.L_x_1207) ;  /* 0x0000000000cc7947 */ /* 0x000fec0003800000 */
.L_x_1213:
[----:B------:R-:W-:Y:S01]  /*19680*/  IMAD.MOV.U32 R6, RZ, RZ, 0xf0 ;  /* 0x000000f0ff067424 */ /* 0x000fe200078e00ff */
[----:B------:R-:W-:Y:S06]  /*19690*/  BRA `(.L_x_1207) ;  /* 0x0000000000c47947 */ /* 0x000fec0003800000 */
.L_x_1201:
        /* <DEDUP_REMOVED lines=12> */
.L_x_1218:
[----:B------:R-:W-:Y:S01]  /*19760*/  IMAD.MOV.U32 R6, RZ, RZ, 0xd8 ;  /* 0x000000d8ff067424 */ /* 0x000fe200078e00ff */
[----:B------:R-:W-:Y:S06]  /*19770*/  BRA `(.L_x_1207) ;  /* 0x00000000008c7947 */ /* 0x000fec0003800000 */
.L_x_1217:
[----:B------:R-:W-:Y:S01]  /*19780*/  IMAD.MOV.U32 R6, RZ, RZ, 0xc0 ;  /* 0x000000c0ff067424 */ /* 0x000fe200078e00ff */
[----:B------:R-:W-:Y:S06]  /*19790*/  BRA `(.L_x_1207) ;  /* 0x0000000000847947 */ /* 0x000fec0003800000 */
.L_x_1216:
        /* <DEDUP_REMOVED lines=8> */
.L_x_1220:
[----:B------:R-:W-:Y:S01]  /*19820*/  IMAD.MOV.U32 R6, RZ, RZ, 0x138 ;  /* 0x00000138ff067424 */ /* 0x000fe200078e00ff */
[----:B------:R-:W-:Y:S06]  /*19830*/  BRA `(.L_x_1207) ;  /* 0x00000000005c7947 */ /* 0x000fec0003800000 */
.L_x_1219:
[----:B------:R-:W-:Y:S01]  /*19840*/  IMAD.MOV.U32 R6, RZ, RZ, 0x90 ;  /* 0x00000090ff067424 */ /* 0x000fe200078e00ff */
[----:B------:R-:W-:Y:S06]  /*19850*/  BRA `(.L_x_1207) ;  /* 0x0000000000547947 */ /* 0x000fec0003800000 */
.L_x_1215:
        /* <DEDUP_REMOVED lines=10> */
.L_x_1223:
[----:B------:R-:W-:Y:S01]  /*19900*/  IMAD.MOV.U32 R6, RZ, RZ, 0x60 ;  /* 0x00000060ff067424 */ /* 0x000fe200078e00ff */
[----:B------:R-:W-:Y:S06]  /*19910*/  BRA `(.L_x_1207) ;  /* 0x0000000000247947 */ /* 0x000fec0003800000 */
.L_x_1222:
[----:B------:R-:W-:Y:S01]  /*19920*/  IMAD.MOV.U32 R6, RZ, RZ, 0x1e0 ;  /* 0x000001e0ff067424 */ /* 0x000fe200078e00ff */
[----:B------:R-:W-:Y:S06]  /*19930*/  BRA `(.L_x_1207) ;  /* 0x00000000001c7947 */ /* 0x000fec0003800000 */
.L_x_1221:
[----:B------:R-:W-:-:S13]  /*19940*/  ISETP.NE.AND P0, PT, R8, 0x2a, PT ;  /* 0x0000002a0800780c */ /* 0x000fda0003f05270 */
[----:B------:R-:W-:Y:S05]  /*19950*/  @!P0 BRA `(.L_x_1224) ;  /* 0x0000000000108947 */ /* 0x000fea0003800000 */
[----:B------:R-:W-:-:S13]  /*19960*/  ISETP.NE.AND P0, PT, R8, 0x41, PT ;  /* 0x000000410800780c */ /* 0x000fda0003f05270 */
[----:B------:R-:W-:Y:S05]  /*19970*/  @!P0 BRA `(.L_x_1207) ;  /* 0x00000000000c8947 */ /* 0x000fea0003800000 */
.L_x_1206:
[----:B------:R-:W-:Y:S01]  /*19980*/  IMAD.MOV.U32 R6, RZ, RZ, 0x210 ;  /* 0x00000210ff067424 */ /* 0x000fe200078e00ff */
[----:B------:R-:W-:Y:S06]  /*19990*/  BRA `(.L_x_1207) ;  /* 0x0000000000047947 */ /* 0x000fec0003800000 */
.L_x_1224:
[----:B------:R-:W-:-:S07]  /*199a0*/  IMAD.MOV.U32 R6, RZ, RZ, 0x228 ;  /* 0x00000228ff067424 */ /* 0x000fce00078e00ff */
.L_x_1207:
[----:B------:R-:W-:Y:S05]  /*199b0*/  BSYNC.RECONVERGENT B5 ;  /* 0x0000000000057941 */ /* 0x000fea0003800200 */
.L_x_1200:
[----:B------:R-:W-:-:S04]  /*199c0*/  IMAD.IADD R6, R9, 0x1, R6 ;  /* 0x0000000109067824 */ /* 0x000fc800078e0206 */
[----:B------:R-:W-:-:S06]  /*199d0*/  IMAD.SHL.U32 R6, R6, 0x4, RZ ;  /* 0x0000000406067824 */ /* 0x000fcc00078e00ff */
[----:B------:R-:W0:Y:S02]  /*199e0*/  LDC R6, c[0x3][R6+0x40] ;  /* 0x00c0100006067b82 */ /* 0x000e240000000800 */
[----:B0-----:R-:W-:-:S13]  /*199f0*/  FSETP.GT.AND P0, PT, R6, RZ, PT ;  /* 0x000000ff0600720b */ /* 0x001fda0003f04000 */
[----:B------:R-:W-:-:S07]  /*19a00*/  @!P0 VIADD R5, R5, 0x1 ;  /* 0x0000000105058836 */ /* 0x000fce0000000000 */
.L_x_1174:
[----:B------:R-:W-:Y:S05]  /*19a10*/  BSYNC.RECONVERGENT B1 ;  /* 0x0000000000017941 */ /* 0x000fea0003800200 */
.L_x_1173:
[----:B------:R-:W-:Y:S01]  /*19a20*/  VIADD R9, R7, 0x1 ;  /* 0x0000000107097836 */ /* 0x000fe20000000000 */
[----:B------:R-:W-:-:S04]  /*19a30*/  ISETP.LT.AND P1, PT, R5, 0x4, PT ;  /* 0x000000040500780c */ /* 0x000fc80003f21270 */
[----:B------:R-:W-:-:S04]  /*19a40*/  ISETP.GE.U32.AND P0, PT, R9, R4, PT ;  /* 0x000000040900720c */ /* 0x000fc80003f06070 */
[----:B------:R-:W-:Y:S01]  /*19a50*/  ISETP.LT.U32.AND P0, PT, R7, 0x1d, !P0 ;  /* 0x0000001d0700780c */ /* 0x000fe20004701070 */
[----:B------:R-:W-:-:S12]  /*19a60*/  IMAD.MOV.U32 R7, RZ, RZ, R9 ;  /* 0x000000ffff077224 */ /* 0x000fd800078e0009 */
[----:B------:R-:W-:Y:S05]  /*19a70*/  @P0 BRA P1, `(.L_x_1225) ;  /* 0xfffffff0001c0947 */ /* 0x000fea000083ffff */
.L_x_1170:
[----:B------:R-:W-:Y:S05]  /*19a80*/  BSYNC.RECONVERGENT B0 ;  /* 0x0000000000007941 */ /* 0x000fea0003800200 */
.L_x_1169:
        /* <DEDUP_REMOVED lines=11> */
.L_x_1280:
        /* <DEDUP_REMOVED lines=27> */
.L_x_1235:
[----:B------:R-:W-:Y:S01]  /*19cf0*/  IMAD.MOV.U32 R9, RZ, RZ, 0x10 ;  /* 0x00000010ff097424 */ /* 0x000fe200078e00ff */
[----:B------:R-:W-:Y:S06]  /*19d00*/  BRA `(.L_x_1237) ;  /* 0x0000000400647947 */ /* 0x000fec0003800000 */
.L_x_1234:
[----:B------:R-:W-:Y:S01]  /*19d10*/  IMAD.MOV.U32 R9, RZ, RZ, 0xf ;  /* 0x0000000fff097424 */ /* 0x000fe200078e00ff */
[----:B------:R-:W-:Y:S06]  /*19d20*/  BRA `(.L_x_1237) ;  /* 0x00000004005c7947 */ /* 0x000fec0003800000 */
.L_x_1233:
        /* <DEDUP_REMOVED lines=8> */
.L_x_1239:
[----:B------:R-:W-:Y:S01]  /*19db0*/  IMAD.MOV.U32 R9, RZ, RZ, 0x15 ;  /* 0x00000015ff097424 */ /* 0x000fe200078e00ff */
[----:B------:R-:W-:Y:S06]  /*19dc0*/  BRA `(.L_x_1237) ;  /* 0x0000000400347947 */ /* 0x000fec0003800000 */
.L_x_1238:
[----:B------:R-:W-:Y:S01]  /*19dd0*/  IMAD.MOV.U32 R9, RZ, RZ, 0x11 ;  /* 0x00000011ff097424 */ /* 0x000fe200078e00ff */
[----:B------:R-:W-:Y:S06]  /*19de0*/  BRA `(.L_x_1237) ;  /* 0x00000004002c7947 */ /* 0x000fec0003800000 */
.L_x_1232:
        /* <DEDUP_REMOVED lines=10> */
.L_x_1242:
[----:B------:R-:W-:Y:S01]  /*19e90*/  IMAD.MOV.U32 R9, RZ, RZ, 0x5 ;  /* 0x00000005ff097424 */ /* 0x000fe200078e00ff */
[----:B------:R-:W-:Y:S06]  /*19ea0*/  BRA `(.L_x_1237) ;  /* 0x0000000000fc7947 */ /* 0x000fec0003800000 */
.L_x_1241:
[----:B------:R-:W-:Y:S01]  /*19eb0*/  IMAD.MOV.U32 R9, RZ, RZ, 0xe ;  /* 0x0000000eff097424 */ /* 0x000fe200078e00ff */
[----:B------:R-:W-:Y:S06]  /*19ec0*/  BRA `(.L_x_1237) ;  /* 0x0000000000f47947 */ /* 0x000fec0003800000 */
.L_x_1240:
        /* <DEDUP_REMOVED lines=8> */
.L_x_1244:
[----:B------:R-:W-:Y:S01]  /*19f50*/  IMAD.MOV.U32 R9, RZ, RZ, 0xc ;  /* 0x0000000cff097424 */ /* 0x000fe200078e00ff */
[----:B------:R-:W-:Y:S06]  /*19f60*/  BRA `(.L_x_1237) ;  /* 0x0000000000cc7947 */ /* 0x000fec0003800000 */
.L_x_1243:
[----:B------:R-:W-:Y:S01]  /*19f70*/  IMAD.MOV.U32 R9, RZ, RZ, 0xa ;  /* 0x0000000aff097424 */ /* 0x000fe200078e00ff */
[----:B------:R-:W-:Y:S06]  /*19f80*/  BRA `(.L_x_1237) ;  /* 0x0000000000c47947 */ /* 0x000fec0003800000 */
.L_x_1231:
        /* <DEDUP_REMOVED lines=12> */
.L_x_1248:
[----:B------:R-:W-:Y:S01]  /*1a050*/  IMAD.MOV.U32 R9, RZ, RZ, 0x9 ;  /* 0x00000009ff097424 */ /* 0x000fe200078e00ff */
[----:B------:R-:W-:Y:S06]  /*1a060*/  BRA `(.L_x_1237) ;  /* 0x00000000008c7947 */ /* 0x000fec0003800000 */
.L_x_1247:
[----:B------:R-:W-:Y:S01]  /*1a070*/  IMAD.MOV.U32 R9, RZ, RZ, 0x8 ;  /* 0x00000008ff097424 */ /* 0x000fe200078e00ff */
[----:B------:R-:W-:Y:S06]  /*1a080*/  BRA `(.L_x_1237) ;  /* 0x0000000000847947 */ /* 0x000fec0003800000 */
.L_x_1246:
        /* <DEDUP_REMOVED lines=8> */
.L_x_1250:
[----:B------:R-:W-:Y:S01]  /*1a110*/  IMAD.MOV.U32 R9, RZ, RZ, 0xd ;  /* 0x0000000dff097424 */ /* 0x000fe200078e00ff */
[----:B------:R-:W-:Y:S06]  /*1a120*/  BRA `(.L_x_1237) ;  /* 0x00000000005c7947 */ /* 0x000fec0003800000 */
.L_x_1249:
[----:B------:R-:W-:Y:S01]  /*1a130*/  IMAD.MOV.U32 R9, RZ, RZ, 0x6 ;  /* 0x00000006ff097424 */ /* 0x000fe200078e00ff */
[----:B------:R-:W-:Y:S06]  /*1a140*/  BRA `(.L_x_1237) ;  /* 0x0000000000547947 */ /* 0x000fec0003800000 */
.L_x_1245:
        /* <DEDUP_REMOVED lines=10> */
.L_x_1253:
[----:B------:R-:W-:Y:S01]  /*1a1f0*/  IMAD.MOV.U32 R9, RZ, RZ, 0x4 ;  /* 0x00000004ff097424 */ /* 0x000fe200078e00ff */
[----:B------:R-:W-:Y:S06]  /*1a200*/  BRA `(.L_x_1237) ;  /* 0x0000000000247947 */ /* 0x000fec0003800000 */
.L_x_1252:
[----:B------:R-:W-:Y:S01]  /*1a210*/  IMAD.MOV.U32 R9, RZ, RZ, 0x14 ;  /* 0x00000014ff097424 */ /* 0x000fe200078e00ff */
[----:B------:R-:W-:Y:S06]  /*1a220*/  BRA `(.L_x_1237) ;  /* 0x00000000001c7947 */ /* 0x000fec0003800000 */
.L_x_1251:
[----:B------:R-:W-:-:S13]  /*1a230*/  ISETP.NE.AND P0, PT, R38, 0x2a, PT ;  /* 0x0000002a2600780c */ /* 0x000fda0003f05270 */
[----:B------:R-:W-:Y:S05]  /*1a240*/  @!P0 BRA `(.L_x_1254) ;  /* 0x0000000000108947 */ /* 0x000fea0003800000 */
[----:B------:R-:W-:-:S13]  /*1a250*/  ISETP.NE.AND P0, PT, R38, 0x41, PT ;  /* 0x000000412600780c */ /* 0x000fda0003f05270 */
[----:B------:R-:W-:Y:S05]  /*1a260*/  @!P0 BRA `(.L_x_1237) ;  /* 0x00000000000c8947 */ /* 0x000fea0003800000 */
.L_x_1236:
[----:B------:R-:W-:Y:S01]  /*1a270*/  IMAD.MOV.U32 R9, RZ, RZ, 0x16 ;  /* 0x00000016ff097424 */ /* 0x000fe200078e00ff */
[----:B------:R-:W-:Y:S06]  /*1a280*/  BRA `(.L_x_1237) ;  /* 0x0000000000047947 */ /* 0x000fec0003800000 */
.L_x_1254:
[----:B------:R-:W-:-:S07]  /*1a290*/  IMAD.MOV.U32 R9, RZ, RZ, 0x17 ;  /* 0x00000017ff097424 */ /* 0x000fce00078e00ff */
.L_x_1237:
[----:B------:R-:W-:Y:S05]  /*1a2a0*/  BSYNC.RECONVERGENT B5 ;  /* 0x0000000000057941 */ /* 0x000fea0003800200 */
.L_x_1230:
        /* <DEDUP_REMOVED lines=16> */
.L_x_1260:
[----:B------:R-:W-:Y:S01]  /*1a3b0*/  IMAD.MOV.U32 R8, RZ, RZ, 0x180 ;  /* 0x00000180ff087424 */ /* 0x000fe200078e00ff */
[----:B------:R-:W-:Y:S06]  /*1a3c0*/  BRA `(.L_x_1262) ;  /* 0x0000000400647947 */ /* 0x000fec0003800000 */
.L_x_1259:
[----:B------:R-:W-:Y:S01]  /*1a3d0*/  IMAD.MOV.U32 R8, RZ, RZ, 0x168 ;  /* 0x00000168ff087424 */ /* 0x000fe200078e00ff */
[----:B------:R-:W-:Y:S06]  /*1a3e0*/  BRA `(.L_x_1262) ;  /* 0x00000004005c7947 */ /* 0x000fec0003800000 */
.L_x_1258:
        /* <DEDUP_REMOVED lines=8> */
.L_x_1264:
[----:B------:R-:W-:Y:S01]  /*1a470*/  IMAD.MOV.U32 R8, RZ, RZ, 0x1f8 ;  /* 0x000001f8ff087424 */ /* 0x000fe200078e00ff */
[----:B------:R-:W-:Y:S06]  /*1a480*/  BRA `(.L_x_1262) ;  /* 0x0000000400347947 */ /* 0x000fec0003800000 */
.L_x_1263:
[----:B------:R-:W-:Y:S01]  /*1a490*/  IMAD.MOV.U32 R8, RZ, RZ, 0x198 ;  /* 0x00000198ff087424 */ /* 0x000fe200078e00ff */
[----:B------:R-:W-:Y:S06]  /*1a4a0*/  BRA `(.L_x_1262) ;  /* 0x00000004002c7947 */ /* 0x000fec0003800000 */
.L_x_1257:
        /* <DEDUP_REMOVED lines=10> */
.L_x_1267:
[----:B------:R-:W-:Y:S01]  /*1a550*/  IMAD.MOV.U32 R8, RZ, RZ, 0x78 ;  /* 0x00000078ff087424 */ /* 0x000fe200078e00ff */
[----:B------:R-:W-:Y:S06]  /*1a560*/  BRA `(.L_x_1262) ;  /* 0x0000000000fc7947 */ /* 0x000fec0003800000 */
.L_x_1266:
[----:B------:R-:W-:Y:S01]  /*1a570*/  IMAD.MOV.U32 R8, RZ, RZ, 0x150 ;  /* 0x00000150ff087424 */ /* 0x000fe200078e00ff */
[----:B------:R-:W-:Y:S06]  /*1a580*/  BRA `(.L_x_1262) ;  /* 0x0000000000f47947 */ /* 0x000fec0003800000 */
.L_x_1265:
        /* <DEDUP_REMOVED lines=8> */
.L_x_1269:
[----:B------:R-:W-:Y:S01]  /*1a610*/  IMAD.MOV.U32 R8, RZ, RZ, 0x120 ;  /* 0x00000120ff087424 */ /* 0x000fe200078e00ff */
[----:B------:R-:W-:Y:S06]  /*1a620*/  BRA `(.L_x_1262) ;  /* 0x0000000000cc7947 */ /* 0x000fec0003800000 */
.L_x_1268:
[----:B------:R-:W-:Y:S01]  /*1a630*/  IMAD.MOV.U32 R8, RZ, RZ, 0xf0 ;  /* 0x000000f0ff087424 */ /* 0x000fe200078e00ff */
[----:B------:R-:W-:Y:S06]  /*1a640*/  BRA `(.L_x_1262) ;  /* 0x0000000000c47947 */ /* 0x000fec0003800000 */
.L_x_1256:
        /* <DEDUP_REMOVED lines=12> */
.L_x_1273:
[----:B------:R-:W-:Y:S01]  /*1a710*/  IMAD.MOV.U32 R8, RZ, RZ, 0xd8 ;  /* 0x000000d8ff087424 */ /* 0x000fe200078e00ff */
[----:B------:R-:W-:Y:S06]  /*1a720*/  BRA `(.L_x_1262) ;  /* 0x00000000008c7947 */ /* 0x000fec0003800000 */
.L_x_1272:
[----:B------:R-:W-:Y:S01]  /*1a730*/  IMAD.MOV.U32 R8, RZ, RZ, 0xc0 ;  /* 0x000000c0ff087424 */ /* 0x000fe200078e00ff */
[----:B------:R-:W-:Y:S06]  /*1a740*/  BRA `(.L_x_1262) ;  /* 0x0000000000847947 */ /* 0x000fec0003800000 */
.L_x_1271:
        /* <DEDUP_REMOVED lines=8> */
.L_x_1275:
[----:B------:R-:W-:Y:S01]  /*1a7d0*/  IMAD.MOV.U32 R8, RZ, RZ, 0x138 ;  /* 0x00000138ff087424 */ /* 0x000fe200078e00ff */
[----:B------:R-:W-:Y:S06]  /*1a7e0*/  BRA `(.L_x_1262) ;  /* 0x00000000005c7947 */ /* 0x000fec0003800000 */
.L_x_1274:
[----:B------:R-:W-:Y:S01]  /*1a7f0*/  IMAD.MOV.U32 R8, RZ, RZ, 0x90 ;  /* 0x00000090ff087424 */ /* 0x000fe200078e00ff */
[----:B------:R-:W-:Y:S06]  /*1a800*/  BRA `(.L_x_1262) ;  /* 0x0000000000547947 */ /* 0x000fec0003800000 */
.L_x_1270:
        /* <DEDUP_REMOVED lines=10> */
.L_x_1278:
[----:B------:R-:W-:Y:S01]  /*1a8b0*/  IMAD.MOV.U32 R8, RZ, RZ, 0x60 ;  /* 0x00000060ff087424 */ /* 0x000fe200078e00ff */
[----:B------:R-:W-:Y:S06]  /*1a8c0*/  BRA `(.L_x_1262) ;  /* 0x0000000000247947 */ /* 0x000fec0003800000 */
.L_x_1277:
[----:B------:R-:W-:Y:S01]  /*1a8d0*/  IMAD.MOV.U32 R8, RZ, RZ, 0x1e0 ;  /* 0x000001e0ff087424 */ /* 0x000fe200078e00ff */
[----:B------:R-:W-:Y:S06]  /*1a8e0*/  BRA `(.L_x_1262) ;  /* 0x00000000001c7947 */ /* 0x000fec0003800000 */
.L_x_1276:
[----:B------:R-:W-:-:S13]  /*1a8f0*/  ISETP.NE.AND P0, PT, R11, 0x2a, PT ;  /* 0x0000002a0b00780c */ /* 0x000fda0003f05270 */
[----:B------:R-:W-:Y:S05]  /*1a900*/  @!P0 BRA `(.L_x_1279) ;  /* 0x0000000000108947 */ /* 0x000fea0003800000 */
[----:B------:R-:W-:-:S13]  /*1a910*/  ISETP.NE.AND P0, PT, R11, 0x41, PT ;  /* 0x000000410b00780c */ /* 0x000fda0003f05270 */
[----:B------:R-:W-:Y:S05]  /*1a920*/  @!P0 BRA `(.L_x_1262) ;  /* 0x00000000000c8947 */ /* 0x000fea0003800000 */
.L_x_1261:
[----:B------:R-:W-:Y:S01]  /*1a930*/  IMAD.MOV.U32 R8, RZ, RZ, 0x210 ;  /* 0x00000210ff087424 */ /* 0x000fe200078e00ff */
[----:B------:R-:W-:Y:S06]  /*1a940*/  BRA `(.L_x_1262) ;  /* 0x0000000000047947 */ /* 0x000fec0003800000 */
.L_x_1279:
[----:B------:R-:W-:-:S07]  /*1a950*/  IMAD.MOV.U32 R8, RZ, RZ, 0x228 ;  /* 0x00000228ff087424 */ /* 0x000fce00078e00ff */
.L_x_1262:
[----:B------:R-:W-:Y:S05]  /*1a960*/  BSYNC.RECONVERGENT B5 ;  /* 0x0000000000057941 */ /* 0x000fea0003800200 */
.L_x_1255:
[----:B------:R-:W-:-:S04]  /*1a970*/  IMAD.IADD R8, R9, 0x1, R8 ;  /* 0x0000000109087824 */ /* 0x000fc800078e0208 */
[----:B------:R-:W-:-:S06]  /*1a980*/  IMAD.SHL.U32 R8, R8, 0x4, RZ ;  /* 0x0000000408087824 */ /* 0x000fcc00078e00ff */
[----:B------:R-:W0:Y:S02]  /*1a990*/  LDC R8, c[0x3][R8+0x40] ;  /* 0x00c0100008087b82 */ /* 0x000e240000000800 */
[----:B0-----:R-:W-:-:S13]  /*1a9a0*/  FSETP.GT.AND P0, PT, R8, RZ, PT ;  /* 0x000000ff0800720b */ /* 0x001fda0003f04000 */
[----:B------:R-:W-:-:S07]  /*1a9b0*/  @!P0 VIADD R10, R10, 0x1 ;  /* 0x000000010a0a8836 */ /* 0x000fce0000000000 */
.L_x_1229:
[----:B------:R-:W-:Y:S05]  /*1a9c0*/  BSYNC.RECONVERGENT B1 ;  /* 0x0000000000017941 */ /* 0x000fea0003800200 */
.L_x_1228:
        /* <DEDUP_REMOVED lines=9> */
.L_x_1227:
[----:B------:R-:W-:Y:S05]  /*1aa60*/  BSYNC.RECONVERGENT B0 ;  /* 0x0000000000007941 */ /* 0x000fea0003800200 */
.L_x_1226:
        /* <DEDUP_REMOVED lines=38> */
.L_x_1282:
[----:B------:R-:W-:Y:S05]  /*1acd0*/  BSYNC.RECONVERGENT B5 ;  /* 0x0000000000057941 */ /* 0x000fea0003800200 */
.L_x_1281:
        /* <DEDUP_REMOVED lines=23> */
.L_x_1284:
        /* <DEDUP_REMOVED lines=32> */
.L_x_1283:
        /* <DEDUP_REMOVED lines=12> */
.L_x_1288:
[----:B------:R-:W-:Y:S05]  /*1b110*/  BSYNC.RECONVERGENT B1 ;  /* 0x0000000000017941 */ /* 0x000fea0003800200 */
.L_x_1287:
        /* <DEDUP_REMOVED lines=10> */
.L_x_1290:
[----:B------:R-:W-:Y:S05]  /*1b1c0*/  BSYNC.RECONVERGENT B1 ;  /* 0x0000000000017941 */ /* 0x000fea0003800200 */
.L_x_1289:
        /* <DEDUP_REMOVED lines=8> */
.L_x_1286:
[----:B------:R-:W-:Y:S05]  /*1b250*/  BSYNC.RECONVERGENT B0 ;  /* 0x0000000000007941 */ /* 0x000fea0003800200 */
.L_x_1285:
        /* <DEDUP_REMOVED lines=48> */
.L_x_1303:
        /* <DEDUP_REMOVED lines=10> */
.L_x_1298:
        /* <DEDUP_REMOVED lines=21> */
.L_x_1297:
[----:B------:R-:W-:-:S07]  /*1b750*/  IMAD.MOV.U32 R5, RZ, RZ, R12 ;  /* 0x000000ffff057224 */ /* 0x000fce00078e000c */
.L_x_1296:
[----:B------:R-:W-:Y:S05]  /*1b760*/  BSYNC.RECONVERGENT B1 ;  /* 0x0000000000017941 */ /* 0x000fea0003800200 */
.L_x_1295:
        /* <DEDUP_REMOVED lines=16> */
.L_x_1302:
[----:B------:R-:W-:Y:S05]  /*1b870*/  BSYNC.RECONVERGENT B6 ;  /* 0x0000000000067941 */ /* 0x000fea0003800200 */
.L_x_1301:
        /* <DEDUP_REMOVED lines=16> */
.L_x_1300:
[----:B------:R-:W-:Y:S05]  /*1b980*/  BSYNC.RECONVERGENT B1 ;  /* 0x0000000000017941 */ /* 0x000fea0003800200 */
.L_x_1299:
[----:B------:R-:W-:Y:S05]  /*1b990*/  @P2 BRA `(.L_x_1303) ;  /* 0xfffffff800f02947 */ /* 0x000fea000383ffff */
[----:B------:R-:W-:Y:S05]  /*1b9a0*/  BSYNC.RECONVERGENT B0 ;  /* 0x0000000000007941 */ /* 0x000fea0003800200 */
.L_x_1294:
[----:B------:R-:W-:Y:S01]  /*1b9b0*/  IADD3 R25, P0, PT, R2, R25, RZ ;  /* 0x0000001902197210 */ /* 0x000fe20007f1e0ff */
[----:B------:R-:W-:Y:S01]  /*1b9c0*/  BSSY.RECONVERGENT B0, `(.L_x_1304) ;  /* 0x0000105000007945 */ /* 0x000fe20003800200 */
[----:B------:R-:W-:Y:S01]  /*1b9d0*/  VIMNMX.U32 R6, PT, PT, R10, 0x1, !PT ;  /* 0x000000010a067848 */ /* 0x000fe20007fe0000 */
[----:B------:R-:W-:Y:S01]  /*1b9e0*/  IMAD.MOV.U32 R38, RZ, RZ, RZ ;  /* 0x000000ffff267224 */ /* 0x000fe200078e00ff */
[----:B------:R-:W-:Y:S01]  /*1b9f0*/  CS2R R10, SRZ ;  /* 0x00000000000a7805 */ /* 0x000fe2000001ff00 */
[----:B------:R-:W-:Y:S02]  /*1ba00*/  IMAD.MOV.U32 R12, RZ, RZ, 0x1 ;  /* 0x00000001ff0c7424 */ /* 0x000fe400078e00ff */
[----:B012---:R-:W-:-:S07]  /*1ba10*/  IMAD.X R9, RZ, RZ, R3, P0 ;  /* 0x000000ffff097224 */ /* 0x007fce00000e0603 */
.L_x_1358:
        /* <DEDUP_REMOVED lines=11> */
.L_x_1357:
        /* <DEDUP_REMOVED lines=21> */
.L_x_1312:
[----:B------:R-:W-:Y:S01]  /*1bc20*/  IMAD.MOV.U32 R40, RZ, RZ, 0x10 ;  /* 0x00000010ff287424 */ /* 0x000fe200078e00ff */
[----:B------:R-:W-:Y:S06]  /*1bc30*/  BRA `(.L_x_1314) ;  /* 0x0000000400647947 */ /* 0x000fec0003800000 */
.L_x_1311:
[----:B------:R-:W-:Y:S01]  /*1bc40*/  IMAD.MOV.U32 R40, RZ, RZ, 0xf ;  /* 0x0000000fff287424 */ /* 0x000fe200078e00ff */
[----:B------:R-:W-:Y:S06]  /*1bc50*/  BRA `(.L_x_1314) ;  /* 0x00000004005c7947 */ /* 0x000fec0003800000 */
.L_x_1310:
        /* <DEDUP_REMOVED lines=8> */
.L_x_1316:
[----:B------:R-:W-:Y:S01]  /*1bce0*/  IMAD.MOV.U32 R40, RZ, RZ, 0x15 ;  /* 0x00000015ff287424 */ /* 0x000fe200078e00ff */
[----:B------:R-:W-:Y:S06]  /*1bcf0*/  BRA `(.L_x_1314) ;  /* 0x0000000400347947 */ /* 0x000fec0003800000 */
.L_x_1315:
[----:B------:R-:W-:Y:S01]  /*1bd00*/  IMAD.MOV.U32 R40, RZ, RZ, 0x11 ;  /* 0x00000011ff287424 */ /* 0x000fe200078e00ff */
[----:B------:R-:W-:Y:S06]  /*1bd10*/  BRA `(.L_x_1314) ;  /* 0x00000004002c7947 */ /* 0x000fec0003800000 */
.L_x_1309:
        /* <DEDUP_REMOVED lines=10> */
.L_x_1319:
[----:B------:R-:W-:Y:S01]  /*1bdc0*/  IMAD.MOV.U32 R40, RZ, RZ, 0x5 ;  /* 0x00000005ff287424 */ /* 0x000fe200078e00ff */
[----:B------:R-:W-:Y:S06]  /*1bdd0*/  BRA `(.L_x_1314) ;  /* 0x0000000000fc7947 */ /* 0x000fec0003800000 */
.L_x_1318:
[----:B------:R-:W-:Y:S01]  /*1bde0*/  IMAD.MOV.U32 R40, RZ, RZ, 0xe ;  /* 0x0000000eff287424 */ /* 0x000fe200078e00ff */
[----:B------:R-:W-:Y:S06]  /*1bdf0*/  BRA `(.L_x_1314) ;  /* 0x0000000000f47947 */ /* 0x000fec0003800000 */
.L_x_1317:
        /* <DEDUP_REMOVED lines=8> */
.L_x_1321:
[----:B------:R-:W-:Y:S01]  /*1be80*/  IMAD.MOV.U32 R40, RZ, RZ, 0xc ;  /* 0x0000000cff287424 */ /* 0x000fe200078e00ff */
[----:B------:R-:W-:Y:S06]  /*1be90*/  BRA `(.L_x_1314) ;  /* 0x0000000000cc7947 */ /* 0x000fec0003800000 */
.L_x_1320:
[----:B------:R-:W-:Y:S01]  /*1bea0*/  IMAD.MOV.U32 R40, RZ, RZ, 0xa ;  /* 0x0000000aff287424 */ /* 0x000fe200078e00ff */
[----:B------:R-:W-:Y:S06]  /*1beb0*/  BRA `(.L_x_1314) ;  /* 0x0000000000c47947 */ /* 0x000fec0003800000 */
.L_x_1308:
        /* <DEDUP_REMOVED lines=12> */
.L_x_1325:
[----:B------:R-:W-:Y:S01]  /*1bf80*/  IMAD.MOV.U32 R40, RZ, RZ, 0x9 ;  /* 0x00000009ff287424 */ /* 0x000fe200078e00ff */
[----:B------:R-:W-:Y:S06]  /*1bf90*/  BRA `(.L_x_1314) ;  /* 0x00000000008c7947 */ /* 0x000fec0003800000 */
.L_x_1324:
[----:B------:R-:W-:Y:S01]  /*1bfa0*/  IMAD.MOV.U32 R40, RZ, RZ, 0x8 ;  /* 0x00000008ff287424 */ /* 0x000fe200078e00ff */
[----:B------:R-:W-:Y:S06]  /*1bfb0*/  BRA `(.L_x_1314) ;  /* 0x0000000000847947 */ /* 0x000fec0003800000 */
.L_x_1323:
        /* <DEDUP_REMOVED lines=8> */
.L_x_1327:
[----:B------:R-:W-:Y:S01]  /*1c040*/  IMAD.MOV.U32 R40, RZ, RZ, 0xd ;  /* 0x0000000dff287424 */ /* 0x000fe200078e00ff */
[----:B------:R-:W-:Y:S06]  /*1c050*/  BRA `(.L_x_1314) ;  /* 0x00000000005c7947 */ /* 0x000fec0003800000 */
.L_x_1326:
[----:B------:R-:W-:Y:S01]  /*1c060*/  IMAD.MOV.U32 R40, RZ, RZ, 0x6 ;  /* 0x00000006ff287424 */ /* 0x000fe200078e00ff */
[----:B------:R-:W-:Y:S06]  /*1c070*/  BRA `(.L_x_1314) ;  /* 0x0000000000547947 */ /* 0x000fec0003800000 */
.L_x_1322:
        /* <DEDUP_REMOVED lines=10> */
.L_x_1330:
[----:B------:R-:W-:Y:S01]  /*1c120*/  IMAD.MOV.U32 R40, RZ, RZ, 0x4 ;  /* 0x00000004ff287424 */ /* 0x000fe200078e00ff */
[----:B------:R-:W-:Y:S06]  /*1c130*/  BRA `(.L_x_1314) ;  /* 0x0000000000247947 */ /* 0x000fec0003800000 */
.L_x_1329:
[----:B------:R-:W-:Y:S01]  /*1c140*/  IMAD.MOV.U32 R40, RZ, RZ, 0x14 ;  /* 0x00000014ff287424 */ /* 0x000fe200078e00ff */
[----:B------:R-:W-:Y:S06]  /*1c150*/  BRA `(.L_x_1314) ;  /* 0x00000000001c7947 */ /* 0x000fec0003800000 */
.L_x_1328:
[----:B------:R-:W-:-:S13]  /*1c160*/  ISETP.NE.AND P0, PT, R4, 0x2a, PT ;  /* 0x0000002a0400780c */ /* 0x000fda0003f05270 */
[----:B------:R-:W-:Y:S05]  /*1c170*/  @!P0 BRA `(.L_x_1331) ;  /* 0x0000000000108947 */ /* 0x000fea0003800000 */
[----:B------:R-:W-:-:S13]  /*1c180*/  ISETP.NE.AND P0, PT, R4, 0x41, PT ;  /* 0x000000410400780c */ /* 0x000fda0003f05270 */
[----:B------:R-:W-:Y:S05]  /*1c190*/  @!P0 BRA `(.L_x_1314) ;  /* 0x00000000000c8947 */ /* 0x000fea0003800000 */
.L_x_1313:
[----:B------:R-:W-:Y:S01]  /*1c1a0*/  IMAD.MOV.U32 R40, RZ, RZ, 0x16 ;  /* 0x00000016ff287424 */ /* 0x000fe200078e00ff */
[----:B------:R-:W-:Y:S06]  /*1c1b0*/  BRA `(.L_x_1314) ;  /* 0x0000000000047947 */ /* 0x000fec0003800000 */
.L_x_1331:
[----:B------:R-:W-:-:S07]  /*1c1c0*/  IMAD.MOV.U32 R40, RZ, RZ, 0x17 ;  /* 0x00000017ff287424 */ /* 0x000fce00078e00ff */
.L_x_1314:
[----:B------:R-:W-:Y:S05]  /*1c1d0*/  BSYNC.RECONVERGENT B6 ;  /* 0x0000000000067941 */ /* 0x000fea0003800200 */
.L_x_1307:
        /* <DEDUP_REMOVED lines=16> */
.L_x_1337:
[----:B------:R-:W-:Y:S01]  /*1c2e0*/  IMAD.MOV.U32 R37, RZ, RZ, 0x180 ;  /* 0x00000180ff257424 */ /* 0x000fe200078e00ff */
[----:B------:R-:W-:Y:S06]  /*1c2f0*/  BRA `(.L_x_1339) ;  /* 0x0000000400647947 */ /* 0x000fec0003800000 */
.L_x_1336:
[----:B------:R-:W-:Y:S01]  /*1c300*/  IMAD.MOV.U32 R37, RZ, RZ, 0x168 ;  /* 0x00000168ff257424 */ /* 0x000fe200078e00ff */
[----:B------:R-:W-:Y:S06]  /*1c310*/  BRA `(.L_x_1339) ;  /* 0x00000004005c7947 */ /* 0x000fec0003800000 */
.L_x_1335:
        /* <DEDUP_REMOVED lines=8> */
.L_x_1341:
[----:B------:R-:W-:Y:S01]  /*1c3a0*/  IMAD.MOV.U32 R37, RZ, RZ, 0x1f8 ;  /* 0x000001f8ff257424 */ /* 0x000fe200078e00ff */
[----:B------:R-:W-:Y:S06]  /*1c3b0*/  BRA `(.L_x_1339) ;  /* 0x0000000400347947 */ /* 0x000fec0003800000 */
.L_x_1340:
[----:B------:R-:W-:Y:S01]  /*1c3c0*/  IMAD.MOV.U32 R37, RZ, RZ, 0x198 ;  /* 0x00000198ff257424 */ /* 0x000fe200078e00ff */
[----:B------:R-:W-:Y:S06]  /*1c3d0*/  BRA `(.L_x_1339) ;  /* 0x00000004002c7947 */ /* 0x000fec0003800000 */
.L_x_1334:
        /* <DEDUP_REMOVED lines=10> */
.L_x_1344:
[----:B------:R-:W-:Y:S01]  /*1c480*/  IMAD.MOV.U32 R37, RZ, RZ, 0x78 ;  /* 0x00000078ff257424 */ /* 0x000fe200078e00ff */
[----:B------:R-:W-:Y:S06]  /*1c490*/  BRA `(.L_x_1339) ;  /* 0x0000000000fc7947 */ /* 0x000fec0003800000 */
.L_x_1343:
[----:B------:R-:W-:Y:S01]  /*1c4a0*/  IMAD.MOV.U32 R37, RZ, RZ, 0x150 ;  /* 0x00000150ff257424 */ /* 0x000fe200078e00ff */
[----:B------:R-:W-:Y:S06]  /*1c4b0*/  BRA `(.L_x_1339) ;  /* 0x0000000000f47947 */ /* 0x000fec0003800000 */
.L_x_1342:
        /* <DEDUP_REMOVED lines=8> */
.L_x_1346:
[----:B------:R-:W-:Y:S01]  /*1c540*/  IMAD.MOV.U32 R37, RZ, RZ, 0x120 ;  /* 0x00000120ff257424 */ /* 0x000fe200078e00ff */
[----:B------:R-:W-:Y:S06]  /*1c550*/  BRA `(.L_x_1339) ;  /* 0x0000000000cc7947 */ /* 0x000fec0003800000 */
.L_x_1345:
[----:B------:R-:W-:Y:S01]  /*1c560*/  IMAD.MOV.U32 R37, RZ, RZ, 0xf0 ;  /* 0x000000f0ff257424 */ /* 0x000fe200078e00ff */
[----:B------:R-:W-:Y:S06]  /*1c570*/  BRA `(.L_x_1339) ;  /* 0x0000000000c47947 */ /* 0x000fec0003800000 */
.L_x_1333:
        /* <DEDUP_REMOVED lines=12> */
.L_x_1350:
[----:B------:R-:W-:Y:S01]  /*1c640*/  IMAD.MOV.U32 R37, RZ, RZ, 0xd8 ;  /* 0x000000d8ff257424 */ /* 0x000fe200078e00ff */
[----:B------:R-:W-:Y:S06]  /*1c650*/  BRA `(.L_x_1339) ;  /* 0x00000000008c7947 */ /* 0x000fec0003800000 */
.L_x_1349:
[----:B------:R-:W-:Y:S01]  /*1c660*/  IMAD.MOV.U32 R37, RZ, RZ, 0xc0 ;  /* 0x000000c0ff257424 */ /* 0x000fe200078e00ff */
[----:B------:R-:W-:Y:S06]  /*1c670*/  BRA `(.L_x_1339) ;  /* 0x0000000000847947 */ /* 0x000fec0003800000 */
.L_x_1348:
        /* <DEDUP_REMOVED lines=8> */
.L_x_1352:
[----:B------:R-:W-:Y:S01]  /*1c700*/  IMAD.MOV.U32 R37, RZ, RZ, 0x138 ;  /* 0x00000138ff257424 */ /* 0x000fe200078e00ff */
[----:B------:R-:W-:Y:S06]  /*1c710*/  BRA `(.L_x_1339) ;  /* 0x00000000005c7947 */ /* 0x000fec0003800000 */
.L_x_1351:
[----:B------:R-:W-:Y:S01]  /*1c720*/  IMAD.MOV.U32 R37, RZ, RZ, 0x90 ;  /* 0x00000090ff257424 */ /* 0x000fe200078e00ff */
[----:B------:R-:W-:Y:S06]  /*1c730*/  BRA `(.L_x_1339) ;  /* 0x0000000000547947 */ /* 0x000fec0003800000 */
.L_x_1347:
        /* <DEDUP_REMOVED lines=10> */
.L_x_1355:
[----:B------:R-:W-:Y:S01]  /*1c7e0*/  IMAD.MOV.U32 R37, RZ, RZ, 0x60 ;  /* 0x00000060ff257424 */ /* 0x000fe200078e00ff */
[----:B------:R-:W-:Y:S06]  /*1c7f0*/  BRA `(.L_x_1339) ;  /* 0x0000000000247947 */ /* 0x000fec0003800000 */
.L_x_1354:
[----:B------:R-:W-:Y:S01]  /*1c800*/  IMAD.MOV.U32 R37, RZ, RZ, 0x1e0 ;  /* 0x000001e0ff257424 */ /* 0x000fe200078e00ff */
[----:B------:R-:W-:Y:S06]  /*1c810*/  BRA `(.L_x_1339) ;  /* 0x00000000001c7947 */ /* 0x000fec0003800000 */
.L_x_1353:
[----:B------:R-:W-:-:S13]  /*1c820*/  ISETP.NE.AND P0, PT, R14, 0x2a, PT ;  /* 0x0000002a0e00780c */ /* 0x000fda0003f05270 */
[----:B------:R-:W-:Y:S05]  /*1c830*/  @!P0 BRA `(.L_x_1356) ;  /* 0x0000000000108947 */ /* 0x000fea0003800000 */
[----:B------:R-:W-:-:S13]  /*1c840*/  ISETP.NE.AND P0, PT, R14, 0x41, PT ;  /* 0x000000410e00780c */ /* 0x000fda0003f05270 */
[----:B------:R-:W-:Y:S05]  /*1c850*/  @!P0 BRA `(.L_x_1339) ;  /* 0x00000000000c8947 */ /* 0x000fea0003800000 */
.L_x_1338:
[----:B------:R-:W-:Y:S01]  /*1c860*/  IMAD.MOV.U32 R37, RZ, RZ, 0x210 ;  /* 0x00000210ff257424 */ /* 0x000fe200078e00ff */
[----:B------:R-:W-:Y:S06]  /*1c870*/  BRA `(.L_x_1339) ;  /* 0x0000000000047947 */ /* 0x000fec0003800000 */
.L_x_1356:
[----:B------:R-:W-:-:S07]  /*1c880*/  IMAD.MOV.U32 R37, RZ, RZ, 0x228 ;  /* 0x00000228ff257424 */ /* 0x000fce00078e00ff */
.L_x_1339:
[----:B------:R-:W-:Y:S05]  /*1c890*/  BSYNC.RECONVERGENT B6 ;  /* 0x0000000000067941 */ /* 0x000fea0003800200 */
.L_x_1332:
        /* <DEDUP_REMOVED lines=19> */
.L_x_1306:
[----:B------:R-:W-:Y:S05]  /*1c9d0*/  BSYNC.RECONVERGENT B1 ;  /* 0x0000000000017941 */ /* 0x000fea0003800200 */
.L_x_1305:
[C---:B------:R-:W-:Y:S01]  /*1c9e0*/  ISETP.NE.AND P0, PT, R12.reuse, R6, PT ;  /* 0x000000060c00720c */ /* 0x040fe20003f05270 */
[----:B------:R-:W-:-:S12]  /*1c9f0*/  VIADD R12, R12, 0x1 ;  /* 0x000000010c0c7836 */ /* 0x000fd80000000000 */
[----:B------:R-:W-:Y:S05]  /*1ca00*/  @P0 BRA `(.L_x_1358) ;  /* 0xfffffff000040947 */ /* 0x000fea000383ffff */
[----:B------:R-:W-:Y:S05]  /*1ca10*/  BSYNC.RECONVERGENT B0 ;  /* 0x0000000000007941 */ /* 0x000fea0003800200 */
.L_x_1304:
[----:B------:R-:W-:Y:S01]  /*1ca20*/  BSSY.RECONVERGENT B0, `(.L_x_1293) ;  /* 0x0000121000007945 */ /* 0x000fe20003800200 */
[----:B------:R-:W-:Y:S02]  /*1ca30*/  IMAD.MOV.U32 R36, RZ, RZ, RZ ;  /* 0x000000ffff247224 */ /* 0x000fe400078e00ff */
[----:B------:R-:W-:Y:S02]  /*1ca40*/  IMAD.MOV.U32 R13, RZ, RZ, R10 ;  /* 0x000000ffff0d7224 */ /* 0x000fe400078e000a */
[----:B------:R-:W-:-:S07]  /*1ca50*/  IMAD.MOV.U32 R12, RZ, RZ, R11 ;  /* 0x000000ffff0c7224 */ /* 0x000fce00078e000b */
.L_x_1415:
        /* <DEDUP_REMOVED lines=16> */
.L_x_1361:
        /* <DEDUP_REMOVED lines=28> */
.L_x_1369:
[----:B------:R-:W-:Y:S01]  /*1cd20*/  IMAD.MOV.U32 R33, RZ, RZ, 0x10 ;  /* 0x00000010ff217424 */ /* 0x000fe200078e00ff */
[----:B------:R-:W-:Y:S06]  /*1cd30*/  BRA `(.L_x_1371) ;  /* 0x0000000400647947 */ /* 0x000fec0003800000 */
.L_x_1368:
[----:B------:R-:W-:Y:S01]  /*1cd40*/  IMAD.MOV.U32 R33, RZ, RZ, 0xf ;  /* 0x0000000fff217424 */ /* 0x000fe200078e00ff */
[----:B------:R-:W-:Y:S06]  /*1cd50*/  BRA `(.L_x_1371) ;  /* 0x00000004005c7947 */ /* 0x000fec0003800000 */
.L_x_1367:
        /* <DEDUP_REMOVED lines=8> */
.L_x_1373:
[----:B------:R-:W-:Y:S01]  /*1cde0*/  IMAD.MOV.U32 R33, RZ, RZ, 0x15 ;  /* 0x00000015ff217424 */ /* 0x000fe200078e00ff */
[----:B------:R-:W-:Y:S06]  /*1cdf0*/  BRA `(.L_x_1371) ;  /* 0x0000000400347947 */ /* 0x000fec0003800000 */
.L_x_1372:
[----:B------:R-:W-:Y:S01]  /*1ce00*/  IMAD.MOV.U32 R33, RZ, RZ, 0x11 ;  /* 0x00000011ff217424 */ /* 0x000fe200078e00ff */
[----:B------:R-:W-:Y:S06]  /*1ce10*/  BRA `(.L_x_1371) ;  /* 0x00000004002c7947 */ /* 0x000fec0003800000 */
.L_x_1366:
        /* <DEDUP_REMOVED lines=10> */
.L_x_1376:
[----:B------:R-:W-:Y:S01]  /*1cec0*/  IMAD.MOV.U32 R33, RZ, RZ, 0x5 ;  /* 0x00000005ff217424 */ /* 0x000fe200078e00ff */
[----:B------:R-:W-:Y:S06]  /*1ced0*/  BRA `(.L_x_1371) ;  /* 0x0000000000fc7947 */ /* 0x000fec0003800000 */
.L_x_1375:
[----:B------:R-:W-:Y:S01]  /*1cee0*/  IMAD.MOV.U32 R33, RZ, RZ, 0xe ;  /* 0x0000000eff217424 */ /* 0x000fe200078e00ff */
[----:B------:R-:W-:Y:S06]  /*1cef0*/  BRA `(.L_x_1371) ;  /* 0x0000000000f47947 */ /* 0x000fec0003800000 */
.L_x_1374:
        /* <DEDUP_REMOVED lines=8> */
.L_x_1378:
[----:B------:R-:W-:Y:S01]  /*1cf80*/  IMAD.MOV.U32 R33, RZ, RZ, 0xc ;  /* 0x0000000cff217424 */ /* 0x000fe200078e00ff */
[----:B------:R-:W-:Y:S06]  /*1cf90*/  BRA `(.L_x_1371) ;  /* 0x0000000000cc7947 */ /* 0x000fec0003800000 */
.L_x_1377:
[----:B------:R-:W-:Y:S01]  /*1cfa0*/  IMAD.MOV.U32 R33, RZ, RZ, 0xa ;  /* 0x0000000aff217424 */ /* 0x000fe200078e00ff */
[----:B------:R-:W-:Y:S06]  /*1cfb0*/  BRA `(.L_x_1371) ;  /* 0x0000000000c47947 */ /* 0x000fec0003800000 */
.L_x_1365:
        /* <DEDUP_REMOVED lines=12> */
.L_x_1382:
[----:B------:R-:W-:Y:S01]  /*1d080*/  IMAD.MOV.U32 R33, RZ, RZ, 0x9 ;  /* 0x00000009ff217424 */ /* 0x000fe200078e00ff */
[----:B------:R-:W-:Y:S06]  /*1d090*/  BRA `(.L_x_1371) ;  /* 0x00000000008c7947 */ /* 0x000fec0003800000 */
.L_x_1381:
[----:B------:R-:W-:Y:S01]  /*1d0a0*/  IMAD.MOV.U32 R33, RZ, RZ, 0x8 ;  /* 0x00000008ff217424 */ /* 0x000fe200078e00ff */
[----:B------:R-:W-:Y:S06]  /*1d0b0*/  BRA `(.L_x_1371) ;  /* 0x0000000000847947 */ /* 0x000fec0003800000 */
.L_x_1380:
        /* <DEDUP_REMOVED lines=8> */
.L_x_1384:
[----:B------:R-:W-:Y:S01]  /*1d140*/  IMAD.MOV.U32 R33, RZ, RZ, 0xd ;  /* 0x0000000dff217424 */ /* 0x000fe200078e00ff */
[----:B------:R-:W-:Y:S06]  /*1d150*/  BRA `(.L_x_1371) ;  /* 0x00000000005c7947 */ /* 0x000fec0003800000 */
.L_x_1383:
[----:B------:R-:W-:Y:S01]  /*1d160*/  IMAD.MOV.U32 R33, RZ, RZ, 0x6 ;  /* 0x00000006ff217424 */ /* 0x000fe200078e00ff */
[----:B------:R-:W-:Y:S06]  /*1d170*/  BRA `(.L_x_1371) ;  /* 0x0000000000547947 */ /* 0x000fec0003800000 */
.L_x_1379:
        /* <DEDUP_REMOVED lines=10> */
.L_x_1387:
[----:B------:R-:W-:Y:S01]  /*1d220*/  IMAD.MOV.U32 R33, RZ, RZ, 0x4 ;  /* 0x00000004ff217424 */ /* 0x000fe200078e00ff */
[----:B------:R-:W-:Y:S06]  /*1d230*/  BRA `(.L_x_1371) ;  /* 0x0000000000247947 */ /* 0x000fec0003800000 */
.L_x_1386:
[----:B------:R-:W-:Y:S01]  /*1d240*/  IMAD.MOV.U32 R33, RZ, RZ, 0x14 ;  /* 0x00000014ff217424 */ /* 0x000fe200078e00ff */
[----:B------:R-:W-:Y:S06]  /*1d250*/  BRA `(.L_x_1371) ;  /* 0x00000000001c7947 */ /* 0x000fec0003800000 */
.L_x_1385:
[----:B------:R-:W-:-:S13]  /*1d260*/  ISETP.NE.AND P0, PT, R4, 0x2a, PT ;  /* 0x0000002a0400780c */ /* 0x000fda0003f05270 */
[----:B------:R-:W-:Y:S05]  /*1d270*/  @!P0 BRA `(.L_x_1388) ;  /* 0x0000000000108947 */ /* 0x000fea0003800000 */
[----:B------:R-:W-:-:S13]  /*1d280*/  ISETP.NE.AND P0, PT, R4, 0x41, PT ;  /* 0x000000410400780c */ /* 0x000fda0003f05270 */
[----:B------:R-:W-:Y:S05]  /*1d290*/  @!P0 BRA `(.L_x_1371) ;  /* 0x00000000000c8947 */ /* 0x000fea0003800000 */
.L_x_1370:
[----:B------:R-:W-:Y:S01]  /*1d2a0*/  IMAD.MOV.U32 R33, RZ, RZ, 0x16 ;  /* 0x00000016ff217424 */ /* 0x000fe200078e00ff */
[----:B------:R-:W-:Y:S06]  /*1d2b0*/  BRA `(.L_x_1371) ;  /* 0x0000000000047947 */ /* 0x000fec0003800000 */
.L_x_1388:
[----:B------:R-:W-:-:S07]  /*1d2c0*/  IMAD.MOV.U32 R33, RZ, RZ, 0x17 ;  /* 0x00000017ff217424 */ /* 0x000fce00078e00ff */
.L_x_1371:
[----:B------:R-:W-:Y:S05]  /*1d2d0*/  BSYNC.RECONVERGENT B6 ;  /* 0x0000000000067941 */ /* 0x000fea0003800200 */
.L_x_1364:
        /* <DEDUP_REMOVED lines=16> */
.L_x_1394:
[----:B------:R-:W-:Y:S01]  /*1d3e0*/  IMAD.MOV.U32 R6, RZ, RZ, 0x180 ;  /* 0x00000180ff067424 */ /* 0x000fe200078e00ff */
[----:B------:R-:W-:Y:S06]  /*1d3f0*/  BRA `(.L_x_1396) ;  /* 0x0000000400647947 */ /* 0x000fec0003800000 */
.L_x_1393:
[----:B------:R-:W-:Y:S01]  /*1d400*/  IMAD.MOV.U32 R6, RZ, RZ, 0x168 ;  /* 0x00000168ff067424 */ /* 0x000fe200078e00ff */
[----:B------:R-:W-:Y:S06]  /*1d410*/  BRA `(.L_x_1396) ;  /* 0x00000004005c7947 */ /* 0x000fec0003800000 */
.L_x_1392:
        /* <DEDUP_REMOVED lines=8> */
.L_x_1398:
[----:B------:R-:W-:Y:S01]  /*1d4a0*/  IMAD.MOV.U32 R6, RZ, RZ, 0x1f8 ;  /* 0x000001f8ff067424 */ /* 0x000fe200078e00ff */
[----:B------:R-:W-:Y:S06]  /*1d4b0*/  BRA `(.L_x_1396) ;  /* 0x0000000400347947 */ /* 0x000fec0003800000 */
.L_x_1397:
[----:B------:R-:W-:Y:S01]  /*1d4c0*/  IMAD.MOV.U32 R6, RZ, RZ, 0x198 ;  /* 0x00000198ff067424 */ /* 0x000fe200078e00ff */
[----:B------:R-:W-:Y:S06]  /*1d4d0*/  BRA `(.L_x_1396) ;  /* 0x00000004002c7947 */ /* 0x000fec0003800000 */
.L_x_1391:
        /* <DEDUP_REMOVED lines=10> */
.L_x_1401:
[----:B------:R-:W-:Y:S01]  /*1d580*/  IMAD.MOV.U32 R6, RZ, RZ, 0x78 ;  /* 0x00000078ff067424 */ /* 0x000fe200078e00ff */
[----:B------:R-:W-:Y:S06]  /*1d590*/  BRA `(.L_x_1396) ;  /* 0x0000000000fc7947 */ /* 0x000fec0003800000 */
.L_x_1400:
[----:B------:R-:W-:Y:S01]  /*1d5a0*/  IMAD.MOV.U32 R6, RZ, RZ, 0x150 ;  /* 0x00000150ff067424 */ /* 0x000fe200078e00ff */
[----:B------:R-:W-:Y:S06]  /*1d5b0*/  BRA `(.L_x_1396) ;  /* 0x0000000000f47947 */ /* 0x000fec0003800000 */
.L_x_1399:
        /* <DEDUP_REMOVED lines=8> */
.L_x_1403:
[----:B------:R-:W-:Y:S01]  /*1d640*/  IMAD.MOV.U32 R6, RZ, RZ, 0x120 ;  /* 0x00000120ff067424 */ /* 0x000fe200078e00ff */
[----:B------:R-:W-:Y:S06]  /*1d650*/  BRA `(.L_x_1396) ;  /* 0x0000000000cc7947 */ /* 0x000fec0003800000 */
.L_x_1402:
[----:B------:R-:W-:Y:S01]  /*1d660*/  IMAD.MOV.U32 R6, RZ, RZ, 0xf0 ;  /* 0x000000f0ff067424 */ /* 0x000fe200078e00ff */
[----:B------:R-:W-:Y:S06]  /*1d670*/  BRA `(.L_x_1396) ;  /* 0x0000000000c47947 */ /* 0x000fec0003800000 */
.L_x_1390:
        /* <DEDUP_REMOVED lines=12> */
.L_x_1407:
[----:B------:R-:W-:Y:S01]  /*1d740*/  IMAD.MOV.U32 R6, RZ, RZ, 0xd8 ;  /* 0x000000d8ff067424 */ /* 0x000fe200078e00ff */
[----:B------:R-:W-:Y:S06]  /*1d750*/  BRA `(.L_x_1396) ;  /* 0x00000000008c7947 */ /* 0x000fec0003800000 */
.L_x_1406:
[----:B------:R-:W-:Y:S01]  /*1d760*/  IMAD.MOV.U32 R6, RZ, RZ, 0xc0 ;  /* 0x000000c0ff067424 */ /* 0x000fe200078e00ff */
[----:B------:R-:W-:Y:S06]  /*1d770*/  BRA `(.L_x_1396) ;  /* 0x0000000000847947 */ /* 0x000fec0003800000 */
.L_x_1405:
        /* <DEDUP_REMOVED lines=8> */
.L_x_1409:
[----:B------:R-:W-:Y:S01]  /*1d800*/  IMAD.MOV.U32 R6, RZ, RZ, 0x138 ;  /* 0x00000138ff067424 */ /* 0x000fe200078e00ff */
[----:B------:R-:W-:Y:S06]  /*1d810*/  BRA `(.L_x_1396) ;  /* 0x00000000005c7947 */ /* 0x000fec0003800000 */
.L_x_1408:
[----:B------:R-:W-:Y:S01]  /*1d820*/  IMAD.MOV.U32 R6, RZ, RZ, 0x90 ;  /* 0x00000090ff067424 */ /* 0x000fe200078e00ff */
[----:B------:R-:W-:Y:S06]  /*1d830*/  BRA `(.L_x_1396) ;  /* 0x0000000000547947 */ /* 0x000fec0003800000 */
.L_x_1404:
        /* <DEDUP_REMOVED lines=10> */
.L_x_1412:
[----:B------:R-:W-:Y:S01]  /*1d8e0*/  IMAD.MOV.U32 R6, RZ, RZ, 0x60 ;  /* 0x00000060ff067424 */ /* 0x000fe200078e00ff */
[----:B------:R-:W-:Y:S06]  /*1d8f0*/  BRA `(.L_x_1396) ;  /* 0x0000000000247947 */ /* 0x000fec0003800000 */
.L_x_1411:
[----:B------:R-:W-:Y:S01]  /*1d900*/  IMAD.MOV.U32 R6, RZ, RZ, 0x1e0 ;  /* 0x000001e0ff067424 */ /* 0x000fe200078e00ff */
[----:B------:R-:W-:Y:S06]  /*1d910*/  BRA `(.L_x_1396) ;  /* 0x00000000001c7947 */ /* 0x000fec0003800000 */
.L_x_1410:
[----:B------:R-:W-:-:S13]  /*1d920*/  ISETP.NE.AND P0, PT, R7, 0x2a, PT ;  /* 0x0000002a0700780c */ /* 0x000fda0003f05270 */
[----:B------:R-:W-:Y:S05]  /*1d930*/  @!P0 BRA `(.L_x_1413) ;  /* 0x0000000000108947 */ /* 0x000fea0003800000 */
[----:B------:R-:W-:-:S13]  /*1d940*/  ISETP.NE.AND P0, PT, R7, 0x41, PT ;  /* 0x000000410700780c */ /* 0x000fda0003f05270 */
[----:B------:R-:W-:Y:S05]  /*1d950*/  @!P0 BRA `(.L_x_1396) ;  /* 0x00000000000c8947 */ /* 0x000fea0003800000 */
.L_x_1395:
[----:B------:R-:W-:Y:S01]  /*1d960*/  IMAD.MOV.U32 R6, RZ, RZ, 0x210 ;  /* 0x00000210ff067424 */ /* 0x000fe200078e00ff */
[----:B------:R-:W-:Y:S06]  /*1d970*/  BRA `(.L_x_1396) ;  /* 0x0000000000047947 */ /* 0x000fec0003800000 */
.L_x_1413:
[----:B------:R-:W-:-:S07]  /*1d980*/  IMAD.MOV.U32 R6, RZ, RZ, 0x228 ;  /* 0x00000228ff067424 */ /* 0x000fce00078e00ff */
.L_x_1396:
[----:B------:R-:W-:Y:S05]  /*1d990*/  BSYNC.RECONVERGENT B6 ;  /* 0x0000000000067941 */ /* 0x000fea0003800200 */
.L_x_1389:
        /* <DEDUP_REMOVED lines=8> */
.L_x_1363:
        /* <DEDUP_REMOVED lines=10> */
.L_x_1362:
        /* <DEDUP_REMOVED lines=16> */
.L_x_1414:
[----:B------:R-:W-:Y:S05]  /*1dbc0*/  BSYNC.RELIABLE B1 ;  /* 0x0000000000017941 */ /* 0x000fea0003800100 */
.L_x_1360:
[----:B------:R-:W-:Y:S02]  /*1dbd0*/  VIADD R36, R36, 0x1 ;  /* 0x0000000124247836 */ /* 0x000fe40000000000 */
[----:B------:R-:W-:Y:S02]  /*1dbe0*/  IMAD.MOV.U32 R10, RZ, RZ, R14 ;  /* 0x000000ffff0a7224 */ /* 0x000fe400078e000e */
[----:B------:R-:W-:Y:S02]  /*1dbf0*/  IMAD.MOV.U32 R11, RZ, RZ, R15 ;  /* 0x000000ffff0b7224 */ /* 0x000fe400078e000f */
[----:B------:R-:W-:Y:S02]  /*1dc00*/  IMAD.MOV.U32 R13, RZ, RZ, R4 ;  /* 0x000000ffff0d7224 */ /* 0x000fe400078e0004 */
[----:B------:R-:W-:Y:S01]  /*1dc10*/  IMAD.MOV.U32 R12, RZ, RZ, R5 ;  /* 0x000000ffff0c7224 */ /* 0x000fe200078e0005 */
[----:B------:R-:W-:Y:S06]  /*1dc20*/  BRA `(.L_x_1415) ;  /* 0xffffffec008c7947 */ /* 0x000fec000383ffff */
.L_x_1359:
[----:B------:R-:W-:Y:S05]  /*1dc30*/  BSYNC.RECONVERGENT B0 ;  /* 0x0000000000007941 */ /* 0x000fea0003800200 */
.L_x_1293:
        /* <DEDUP_REMOVED lines=27> */
.L_x_1417:
[----:B------:R-:W-:Y:S05]  /*1ddf0*/  BSYNC.RECONVERGENT B6 ;  /* 0x0000000000067941 */ /* 0x000fea0003800200 */
.L_x_1416:
        /* <DEDUP_REMOVED lines=12> */
.L_x_1292:
[----:B------:R-:W-:Y:S05]  /*1dec0*/  BSYNC.RECONVERGENT B5 ;  /* 0x0000000000057941 */ /* 0x000fea0003800200 */
.L_x_1291:
        /* <DEDUP_REMOVED lines=52> */
.L_x_1164:
[----:B------:R-:W-:Y:S05]  /*1e210*/  BSYNC.RECONVERGENT B4 ;  /* 0x0000000000047941 */ /* 0x000fea0003800200 */
.L_x_1163:
[----:B------:R-:W4:Y:S01]  /*1e220*/  LDCU UR4, c[0x0][0x3b0] ;  /* 0x00007600ff0477ac */ /* 0x000f220008000800 */
[----:B------:R-:W-:-:S05]  /*1e230*/  VIADD R26, R26, 0x1 ;  /* 0x000000011a1a7836 */ /* 0x000fca0000000000 */
[----:B------:R-:W-:Y:S02]  /*1e240*/  ISETP.GE.AND P0, PT, R26, R28, PT ;  /* 0x0000001c1a00720c */ /* 0x000fe40003f06270 */
[----:B----4-:R-:W-:-:S13]  /*1e250*/  ISETP.LT.U32.AND P1, PT, R18, UR4, PT ;  /* 0x0000000412007c0c */ /* 0x010fda000bf21070 */
[----:B------:R-:W-:Y:S05]  /*1e260*/  @!P0 BRA P1, `(.L_x_1418) ;  /* 0xffffffa000f48947 */ /* 0x000fea000083ffff */
.L_x_948:
[----:B------:R-:W-:Y:S05]  /*1e270*/  BSYNC.RECONVERGENT B3 ;  /* 0x0000000000037941 */ /* 0x000fea0003800200 */
.L_x_947:
        /* <DEDUP_REMOVED lines=21> */
.L_x_1634:
        /* <DEDUP_REMOVED lines=18> */
.L_x_1427:
[----:B------:R-:W-:Y:S01]  /*1e4f0*/  IMAD.MOV.U32 R14, RZ, RZ, 0x1f0 ;  /* 0x000001f0ff0e7424 */ /* 0x000fe200078e00ff */
[----:B------:R-:W-:Y:S06]  /*1e500*/  BRA `(.L_x_1429) ;  /* 0x0000000400647947 */ /* 0x000fec0003800000 */
.L_x_1426:
[----:B------:R-:W-:Y:S01]  /*1e510*/  IMAD.MOV.U32 R14, RZ, RZ, 0x1d1 ;  /* 0x000001d1ff0e7424 */ /* 0x000fe200078e00ff */
[----:B------:R-:W-:Y:S06]  /*1e520*/  BRA `(.L_x_1429) ;  /* 0x00000004005c7947 */ /* 0x000fec0003800000 */
.L_x_1425:
        /* <DEDUP_REMOVED lines=8> */
.L_x_1431:
[----:B------:R-:W-:Y:S01]  /*1e5b0*/  IMAD.MOV.U32 R14, RZ, RZ, 0x28b ;  /* 0x0000028bff0e7424 */ /* 0x000fe200078e00ff */
[----:B------:R-:W-:Y:S06]  /*1e5c0*/  BRA `(.L_x_1429) ;  /* 0x0000000400347947 */ /* 0x000fec0003800000 */
.L_x_1430:
[----:B------:R-:W-:Y:S01]  /*1e5d0*/  IMAD.MOV.U32 R14, RZ, RZ, 0x20f ;  /* 0x0000020fff0e7424 */ /* 0x000fe200078e00ff */
[----:B------:R-:W-:Y:S06]  /*1e5e0*/  BRA `(.L_x_1429) ;  /* 0x00000004002c7947 */ /* 0x000fec0003800000 */
.L_x_1424:
        /* <DEDUP_REMOVED lines=10> */
.L_x_1434:
[----:B------:R-:W-:Y:S01]  /*1e690*/  IMAD.MOV.U32 R14, RZ, RZ, 0x9b ;  /* 0x0000009bff0e7424 */ /* 0x000fe200078e00ff */
[----:B------:R-:W-:Y:S06]  /*1e6a0*/  BRA `(.L_x_1429) ;  /* 0x0000000000fc7947 */ /* 0x000fec0003800000 */
.L_x_1433:
[----:B------:R-:W-:Y:S01]  /*1e6b0*/  IMAD.MOV.U32 R14, RZ, RZ, 0x1b2 ;  /* 0x000001b2ff0e7424 */ /* 0x000fe200078e00ff */
[----:B------:R-:W-:Y:S06]  /*1e6c0*/  BRA `(.L_x_1429) ;  /* 0x0000000000f47947 */ /* 0x000fec0003800000 */
.L_x_1432:
        /* <DEDUP_REMOVED lines=8> */
.L_x_1436:
[----:B------:R-:W-:Y:S01]  /*1e750*/  IMAD.MOV.U32 R14, RZ, RZ, 0x174 ;  /* 0x00000174ff0e7424 */ /* 0x000fe200078e00ff */
[----:B------:R-:W-:Y:S06]  /*1e760*/  BRA `(.L_x_1429) ;  /* 0x0000000000cc7947 */ /* 0x000fec0003800000 */
.L_x_1435:
[----:B------:R-:W-:Y:S01]  /*1e770*/  IMAD.MOV.U32 R14, RZ, RZ, 0x136 ;  /* 0x00000136ff0e7424 */ /* 0x000fe200078e00ff */
[----:B------:R-:W-:Y:S06]  /*1e780*/  BRA `(.L_x_1429) ;  /* 0x0000000000c47947 */ /* 0x000fec0003800000 */
.L_x_1423:
        /* <DEDUP_REMOVED lines=12> */
.L_x_1440:
[----:B------:R-:W-:Y:S01]  /*1e850*/  IMAD.MOV.U32 R14, RZ, RZ, 0x117 ;  /* 0x00000117ff0e7424 */ /* 0x000fe200078e00ff */
[----:B------:R-:W-:Y:S06]  /*1e860*/  BRA `(.L_x_1429) ;  /* 0x00000000008c7947 */ /* 0x000fec0003800000 */
.L_x_1439:
[----:B------:R-:W-:Y:S01]  /*1e870*/  IMAD.MOV.U32 R14, RZ, RZ, 0xf8 ;  /* 0x000000f8ff0e7424 */ /* 0x000fe200078e00ff */
[----:B------:R-:W-:Y:S06]  /*1e880*/  BRA `(.L_x_1429) ;  /* 0x0000000000847947 */ /* 0x000fec0003800000 */
.L_x_1438:
        /* <DEDUP_REMOVED lines=8> */
.L_x_1442:
[----:B------:R-:W-:Y:S01]  /*1e910*/  IMAD.MOV.U32 R14, RZ, RZ, 0x193 ;  /* 0x00000193ff0e7424 */ /* 0x000fe200078e00ff */
[----:B------:R-:W-:Y:S06]  /*1e920*/  BRA `(.L_x_1429) ;  /* 0x00000000005c7947 */ /* 0x000fec0003800000 */
.L_x_1441:
[----:B------:R-:W-:Y:S01]  /*1e930*/  IMAD.MOV.U32 R14, RZ, RZ, 0xba ;  /* 0x000000baff0e7424 */ /* 0x000fe200078e00ff */
[----:B------:R-:W-:Y:S06]  /*1e940*/  BRA `(.L_x_1429) ;  /* 0x0000000000547947 */ /* 0x000fec0003800000 */
.L_x_1437:
        /* <DEDUP_REMOVED lines=10> */
.L_x_1445:
[----:B------:R-:W-:Y:S01]  /*1e9f0*/  IMAD.MOV.U32 R14, RZ, RZ, 0x7c ;  /* 0x0000007cff0e7424 */ /* 0x000fe200078e00ff */
[----:B------:R-:W-:Y:S06]  /*1ea00*/  BRA `(.L_x_1429) ;  /* 0x0000000000247947 */ /* 0x000fec0003800000 */
.L_x_1444:
[----:B------:R-:W-:Y:S01]  /*1ea10*/  IMAD.MOV.U32 R14, RZ, RZ, 0x26c ;  /* 0x0000026cff0e7424 */ /* 0x000fe200078e00ff */
[----:B------:R-:W-:Y:S06]  /*1ea20*/  BRA `(.L_x_1429) ;  /* 0x00000000001c7947 */ /* 0x000fec0003800000 */
.L_x_1443:
[----:B------:R-:W-:-:S13]  /*1ea30*/  ISETP.NE.AND P0, PT, R8, 0x2a, PT ;  /* 0x0000002a0800780c */ /* 0x000fda0003f05270 */
[----:B------:R-:W-:Y:S05]  /*1ea40*/  @!P0 BRA `(.L_x_1446) ;  /* 0x0000000000108947 */ /* 0x000fea0003800000 */
[----:B------:R-:W-:-:S13]  /*1ea50*/  ISETP.NE.AND P0, PT, R8, 0x41, PT ;  /* 0x000000410800780c */ /* 0x000fda0003f05270 */
[----:B------:R-:W-:Y:S05]  /*1ea60*/  @!P0 BRA `(.L_x_1429) ;  /* 0x00000000000c8947 */ /* 0x000fea0003800000 */
.L_x_1428:
[----:B------:R-:W-:Y:S01]  /*1ea70*/  IMAD.MOV.U32 R14, RZ, RZ, 0x2aa ;  /* 0x000002aaff0e7424 */ /* 0x000fe200078e00ff */
[----:B------:R-:W-:Y:S06]  /*1ea80*/  BRA `(.L_x_1429) ;  /* 0x0000000000047947 */ /* 0x000fec0003800000 */
.L_x_1446:
[----:B------:R-:W-:-:S07]  /*1ea90*/  IMAD.MOV.U32 R14, RZ, RZ, 0x2c9 ;  /* 0x000002c9ff0e7424 */ /* 0x000fce00078e00ff */
.L_x_1429:
[----:B------:R-:W-:Y:S05]  /*1eaa0*/  BSYNC.RECONVERGENT B1 ;  /* 0x0000000000017941 */ /* 0x000fea0003800200 */
.L_x_1422:
        /* <DEDUP_REMOVED lines=21> */
.L_x_1452:
[----:B------:R-:W-:Y:S01]  /*1ec00*/  IMAD.MOV.U32 R11, RZ, RZ, 0x10 ;  /* 0x00000010ff0b7424 */ /* 0x000fe200078e00ff */
[----:B------:R-:W-:Y:S06]  /*1ec10*/  BRA `(.L_x_1454) ;  /* 0x0000000400687947 */ /* 0x000fec0003800000 */
.L_x_1451:
[----:B------:R-:W-:Y:S01]  /*1ec20*/  IMAD.MOV.U32 R11, RZ, RZ, 0xf ;  /* 0x0000000fff0b7424 */ /* 0x000fe200078e00ff */
[----:B------:R-:W-:Y:S06]  /*1ec30*/  BRA `(.L_x_1454) ;  /* 0x0000000400607947 */ /* 0x000fec0003800000 */
.L_x_1450:
        /* <DEDUP_REMOVED lines=8> */
.L_x_1456:
[----:B------:R-:W-:Y:S01]  /*1ecc0*/  IMAD.MOV.U32 R11, RZ, RZ, 0x15 ;  /* 0x00000015ff0b7424 */ /* 0x000fe200078e00ff */
[----:B------:R-:W-:Y:S06]  /*1ecd0*/  BRA `(.L_x_1454) ;  /* 0x0000000400387947 */ /* 0x000fec0003800000 */
.L_x_1455:
[----:B------:R-:W-:Y:S01]  /*1ece0*/  IMAD.MOV.U32 R11, RZ, RZ, 0x11 ;  /* 0x00000011ff0b7424 */ /* 0x000fe200078e00ff */
[----:B------:R-:W-:Y:S06]  /*1ecf0*/  BRA `(.L_x_1454) ;  /* 0x0000000400307947 */ /* 0x000fec0003800000 */
.L_x_1449:
        /* <DEDUP_REMOVED lines=10> */
.L_x_1459:
[----:B------:R-:W-:Y:S01]  /*1eda0*/  IMAD.MOV.U32 R11, RZ, RZ, 0x5 ;  /* 0x00000005ff0b7424 */ /* 0x000fe200078e00ff */
[----:B------:R-:W-:Y:S06]  /*1edb0*/  BRA `(.L_x_1454) ;  /* 0x0000000400007947 */ /* 0x000fec0003800000 */
.L_x_1458:
[----:B------:R-:W-:Y:S01]  /*1edc0*/  IMAD.MOV.U32 R11, RZ, RZ, 0xe ;  /* 0x0000000eff0b7424 */ /* 0x000fe200078e00ff */
[----:B------:R-:W-:Y:S06]  /*1edd0*/  BRA `(.L_x_1454) ;  /* 0x0000000000f87947 */ /* 0x000fec0003800000 */
.L_x_1457:
        /* <DEDUP_REMOVED lines=8> */
.L_x_1461:
[----:B------:R-:W-:Y:S01]  /*1ee60*/  IMAD.MOV.U32 R11, RZ, RZ, 0xc ;  /* 0x0000000cff0b7424 */ /* 0x000fe200078e00ff */
[----:B------:R-:W-:Y:S06]  /*1ee70*/  BRA `(.L_x_1454) ;  /* 0x0000000000d07947 */ /* 0x000fec0003800000 */
.L_x_1460:
[----:B------:R-:W-:Y:S01]  /*1ee80*/  IMAD.MOV.U32 R11, RZ, RZ, 0xa ;  /* 0x0000000aff0b7424 */ /* 0x000fe200078e00ff */
[----:B------:R-:W-:Y:S06]  /*1ee90*/  BRA `(.L_x_1454) ;  /* 0x0000000000c87947 */ /* 0x000fec0003800000 */
.L_x_1448:
        /* <DEDUP_REMOVED lines=13> */
.L_x_1465:
[----:B------:R-:W-:Y:S01]  /*1ef70*/  IMAD.MOV.U32 R11, RZ, RZ, 0x9 ;  /* 0x00000009ff0b7424 */ /* 0x000fe200078e00ff */
[----:B------:R-:W-:Y:S06]  /*1ef80*/  BRA `(.L_x_1454) ;  /* 0x00000000008c7947 */ /* 0x000fec0003800000 */
.L_x_1464:
[----:B------:R-:W-:Y:S01]  /*1ef90*/  IMAD.MOV.U32 R11, RZ, RZ, 0x8 ;  /* 0x00000008ff0b7424 */ /* 0x000fe200078e00ff */
[----:B------:R-:W-:Y:S06]  /*1efa0*/  BRA `(.L_x_1454) ;  /* 0x0000000000847947 */ /* 0x000fec0003800000 */
.L_x_1463:
        /* <DEDUP_REMOVED lines=8> */
.L_x_1467:
[----:B------:R-:W-:Y:S01]  /*1f030*/  IMAD.MOV.U32 R11, RZ, RZ, 0xd ;  /* 0x0000000dff0b7424 */ /* 0x000fe200078e00ff */
[----:B------:R-:W-:Y:S06]  /*1f040*/  BRA `(.L_x_1454) ;  /* 0x00000000005c7947 */ /* 0x000fec0003800000 */
.L_x_1466:
[----:B------:R-:W-:Y:S01]  /*1f050*/  IMAD.MOV.U32 R11, RZ, RZ, 0x6 ;  /* 0x00000006ff0b7424 */ /* 0x000fe200078e00ff */
[----:B------:R-:W-:Y:S06]  /*1f060*/  BRA `(.L_x_1454) ;  /* 0x0000000000547947 */ /* 0x000fec0003800000 */
.L_x_1462:
        /* <DEDUP_REMOVED lines=10> */
.L_x_1470:
[----:B------:R-:W-:Y:S01]  /*1f110*/  IMAD.MOV.U32 R11, RZ, RZ, 0x4 ;  /* 0x00000004ff0b7424 */ /* 0x000fe200078e00ff */
[----:B------:R-:W-:Y:S06]  /*1f120*/  BRA `(.L_x_1454) ;  /* 0x0000000000247947 */ /* 0x000fec0003800000 */
.L_x_1469:
[----:B------:R-:W-:Y:S01]  /*1f130*/  IMAD.MOV.U32 R11, RZ, RZ, 0x14 ;  /* 0x00000014ff0b7424 */ /* 0x000fe200078e00ff */
[----:B------:R-:W-:Y:S06]  /*1f140*/  BRA `(.L_x_1454) ;  /* 0x00000000001c7947 */ /* 0x000fec0003800000 */
.L_x_1468:
[----:B------:R-:W-:-:S13]  /*1f150*/  ISETP.NE.AND P0, PT, R19, 0x2a, PT ;  /* 0x0000002a1300780c */ /* 0x000fda0003f05270 */
[----:B------:R-:W-:Y:S05]  /*1f160*/  @!P0 BRA `(.L_x_1471) ;  /* 0x0000000000108947 */ /* 0x000fea0003800000 */
[----:B------:R-:W-:-:S13]  /*1f170*/  ISETP.NE.AND P0, PT, R19, 0x41, PT ;  /* 0x000000411300780c */ /* 0x000fda0003f05270 */
[----:B------:R-:W-:Y:S05]  /*1f180*/  @!P0 BRA `(.L_x_1454) ;  /* 0x00000000000c8947 */ /* 0x000fea0003800000 */
.L_x_1453:
[----:B------:R-:W-:Y:S01]  /*1f190*/  IMAD.MOV.U32 R11, RZ, RZ, 0x16 ;  /* 0x00000016ff0b7424 */ /* 0x000fe200078e00ff */
[----:B------:R-:W-:Y:S06]  /*1f1a0*/  BRA `(.L_x_1454) ;  /* 0x0000000000047947 */ /* 0x000fec0003800000 */
.L_x_1471:
[----:B------:R-:W-:-:S07]  /*1f1b0*/  IMAD.MOV.U32 R11, RZ, RZ, 0x17 ;  /* 0x00000017ff0b7424 */ /* 0x000fce00078e00ff */
.L_x_1454:
[----:B------:R-:W-:Y:S05]  /*1f1c0*/  BSYNC.RECONVERGENT B1 ;  /* 0x0000000000017941 */ /* 0x000fea0003800200 */
.L_x_1447:
        /* <DEDUP_REMOVED lines=19> */
.L_x_1477:
[----:B------:R-:W-:Y:S01]  /*1f300*/  IMAD.MOV.U32 R14, RZ, RZ, 0x10 ;  /* 0x00000010ff0e7424 */ /* 0x000fe200078e00ff */
[----:B------:R-:W-:Y:S06]  /*1f310*/  BRA `(.L_x_1479) ;  /* 0x0000000400647947 */ /* 0x000fec0003800000 */
.L_x_1476:
[----:B------:R-:W-:Y:S01]  /*1f320*/  IMAD.MOV.U32 R14, RZ, RZ, 0xf ;  /* 0x0000000fff0e7424 */ /* 0x000fe200078e00ff */
[----:B------:R-:W-:Y:S06]  /*1f330*/  BRA `(.L_x_1479) ;  /* 0x00000004005c7947 */ /* 0x000fec0003800000 */
.L_x_1475:
        /* <DEDUP_REMOVED lines=8> */
.L_x_1481:
[----:B------:R-:W-:Y:S01]  /*1f3c0*/  IMAD.MOV.U32 R14, RZ, RZ, 0x15 ;  /* 0x00000015ff0e7424 */ /* 0x000fe200078e00ff */
[----:B------:R-:W-:Y:S06]  /*1f3d0*/  BRA `(.L_x_1479) ;  /* 0x0000000400347947 */ /* 0x000fec0003800000 */
.L_x_1480:
[----:B------:R-:W-:Y:S01]  /*1f3e0*/  IMAD.MOV.U32 R14, RZ, RZ, 0x11 ;  /* 0x00000011ff0e7424 */ /* 0x000fe200078e00ff */
[----:B------:R-:W-:Y:S06]  /*1f3f0*/  BRA `(.L_x_1479) ;  /* 0x00000004002c7947 */ /* 0x000fec0003800000 */
.L_x_1474:
        /* <DEDUP_REMOVED lines=10> */
.L_x_1484:
[----:B------:R-:W-:Y:S01]  /*1f4a0*/  IMAD.MOV.U32 R14, RZ, RZ, 0x5 ;  /* 0x00000005ff0e7424 */ /* 0x000fe200078e00ff */
[----:B------:R-:W-:Y:S06]  /*1f4b0*/  BRA `(.L_x_1479) ;  /* 0x0000000000fc7947 */ /* 0x000fec0003800000 */
.L_x_1483:
[----:B------:R-:W-:Y:S01]  /*1f4c0*/  IMAD.MOV.U32 R14, RZ, RZ, 0xe ;  /* 0x0000000eff0e7424 */ /* 0x000fe200078e00ff */
[----:B------:R-:W-:Y:S06]  /*1f4d0*/  BRA `(.L_x_1479) ;  /* 0x0000000000f47947 */ /* 0x000fec0003800000 */
.L_x_1482:
        /* <DEDUP_REMOVED lines=8> */
.L_x_1486:
[----:B------:R-:W-:Y:S01]  /*1f560*/  IMAD.MOV.U32 R14, RZ, RZ, 0xc ;  /* 0x0000000cff0e7424 */ /* 0x000fe200078e00ff */
[----:B------:R-:W-:Y:S06]  /*1f570*/  BRA `(.L_x_1479) ;  /* 0x0000000000cc7947 */ /* 0x000fec0003800000 */
.L_x_1485:
[----:B------:R-:W-:Y:S01]  /*1f580*/  IMAD.MOV.U32 R14, RZ, RZ, 0xa ;  /* 0x0000000aff0e7424 */ /* 0x000fe200078e00ff */
[----:B------:R-:W-:Y:S06]  /*1f590*/  BRA `(.L_x_1479) ;  /* 0x0000000000c47947 */ /* 0x000fec0003800000 */
.L_x_1473:
        /* <DEDUP_REMOVED lines=12> */
.L_x_1490:
[----:B------:R-:W-:Y:S01]  /*1f660*/  IMAD.MOV.U32 R14, RZ, RZ, 0x9 ;  /* 0x00000009ff0e7424 */ /* 0x000fe200078e00ff */
[----:B------:R-:W-:Y:S06]  /*1f670*/  BRA `(.L_x_1479) ;  /* 0x00000000008c7947 */ /* 0x000fec0003800000 */
.L_x_1489:
[----:B------:R-:W-:Y:S01]  /*1f680*/  IMAD.MOV.U32 R14, RZ, RZ, 0x8 ;  /* 0x00000008ff0e7424 */ /* 0x000fe200078e00ff */
[----:B------:R-:W-:Y:S06]  /*1f690*/  BRA `(.L_x_1479) ;  /* 0x0000000000847947 */ /* 0x000fec0003800000 */
.L_x_1488:
        /* <DEDUP_REMOVED lines=8> */
.L_x_1492:
[----:B------:R-:W-:Y:S01]  /*1f720*/  IMAD.MOV.U32 R14, RZ, RZ, 0xd ;  /* 0x0000000dff0e7424 */ /* 0x000fe200078e00ff */
[----:B------:R-:W-:Y:S06]  /*1f730*/  BRA `(.L_x_1479) ;  /* 0x00000000005c7947 */ /* 0x000fec0003800000 */
.L_x_1491:
[----:B------:R-:W-:Y:S01]  /*1f740*/  IMAD.MOV.U32 R14, RZ, RZ, 0x6 ;  /* 0x00000006ff0e7424 */ /* 0x000fe200078e00ff */
[----:B------:R-:W-:Y:S06]  /*1f750*/  BRA `(.L_x_1479) ;  /* 0x0000000000547947 */ /* 0x000fec0003800000 */
.L_x_1487:
        /* <DEDUP_REMOVED lines=10> */
.L_x_1495:
[----:B------:R-:W-:Y:S01]  /*1f800*/  IMAD.MOV.U32 R14, RZ, RZ, 0x4 ;  /* 0x00000004ff0e7424 */ /* 0x000fe200078e00ff */
[----:B------:R-:W-:Y:S06]  /*1f810*/  BRA `(.L_x_1479) ;  /* 0x0000000000247947 */ /* 0x000fec0003800000 */
.L_x_1494:
[----:B------:R-:W-:Y:S01]  /*1f820*/  IMAD.MOV.U32 R14, RZ, RZ, 0x14 ;  /* 0x00000014ff0e7424 */ /* 0x000fe200078e00ff */
[----:B------:R-:W-:Y:S06]  /*1f830*/  BRA `(.L_x_1479) ;  /* 0x00000000001c7947 */ /* 0x000fec0003800000 */
.L_x_1493:
[----:B------:R-:W-:-:S13]  /*1f840*/  ISETP.NE.AND P0, PT, R21, 0x2a, PT ;  /* 0x0000002a1500780c */ /* 0x000fda0003f05270 */
[----:B------:R-:W-:Y:S05]  /*1f850*/  @!P0 BRA `(.L_x_1496) ;  /* 0x0000000000108947 */ /* 0x000fea0003800000 */
[----:B------:R-:W-:-:S13]  /*1f860*/  ISETP.NE.AND P0, PT, R21, 0x41, PT ;  /* 0x000000411500780c */ /* 0x000fda0003f05270 */
[----:B------:R-:W-:Y:S05]  /*1f870*/  @!P0 BRA `(.L_x_1479) ;  /* 0x00000000000c8947 */ /* 0x000fea0003800000 */
.L_x_1478:
[----:B------:R-:W-:Y:S01]  /*1f880*/  IMAD.MOV.U32 R14, RZ, RZ, 0x16 ;  /* 0x00000016ff0e7424 */ /* 0x000fe200078e00ff */
[----:B------:R-:W-:Y:S06]  /*1f890*/  BRA `(.L_x_1479) ;  /* 0x0000000000047947 */ /* 0x000fec0003800000 */
.L_x_1496:
[----:B------:R-:W-:-:S07]  /*1f8a0*/  IMAD.MOV.U32 R14, RZ, RZ, 0x17 ;  /* 0x00000017ff0e7424 */ /* 0x000fce00078e00ff */
.L_x_1479:
[----:B------:R-:W-:Y:S05]  /*1f8b0*/  BSYNC.RECONVERGENT B1 ;  /* 0x0000000000017941 */ /* 0x000fea0003800200 */
.L_x_1472:
        /* <DEDUP_REMOVED lines=20> */
.L_x_1502:
[----:B------:R-:W-:Y:S01]  /*1fa00*/  IMAD.MOV.U32 R20, RZ, RZ, 0x10 ;  /* 0x00000010ff147424 */ /* 0x000fe200078e00ff */
[----:B------:R-:W-:Y:S06]  /*1fa10*/  BRA `(.L_x_1504) ;  /* 0x0000000400647947 */ /* 0x000fec0003800000 */
.L_x_1501:
[----:B------:R-:W-:Y:S01]  /*1fa20*/  IMAD.MOV.U32 R20, RZ, RZ, 0xf ;  /* 0x0000000fff147424 */ /* 0x000fe200078e00ff */
[----:B------:R-:W-:Y:S06]  /*1fa30*/  BRA `(.L_x_1504) ;  /* 0x00000004005c7947 */ /* 0x000fec0003800000 */
.L_x_1500:
        /* <DEDUP_REMOVED lines=8> */
.L_x_1506:
[----:B------:R-:W-:Y:S01]  /*1fac0*/  IMAD.MOV.U32 R20, RZ, RZ, 0x15 ;  /* 0x00000015ff147424 */ /* 0x000fe200078e00ff */
[----:B------:R-:W-:Y:S06]  /*1fad0*/  BRA `(.L_x_1504) ;  /* 0x0000000400347947 */ /* 0x000fec0003800000 */
.L_x_1505:
[----:B------:R-:W-:Y:S01]  /*1fae0*/  IMAD.MOV.U32 R20, RZ, RZ, 0x11 ;  /* 0x00000011ff147424 */ /* 0x000fe200078e00ff */
[----:B------:R-:W-:Y:S06]  /*1faf0*/  BRA `(.L_x_1504) ;  /* 0x00000004002c7947 */ /* 0x000fec0003800000 */
.L_x_1499:
        /* <DEDUP_REMOVED lines=10> */
.L_x_1509:
[----:B------:R-:W-:Y:S01]  /*1fba0*/  IMAD.MOV.U32 R20, RZ, RZ, 0x5 ;  /* 0x00000005ff147424 */ /* 0x000fe200078e00ff */
[----:B------:R-:W-:Y:S06]  /*1fbb0*/  BRA `(.L_x_1504) ;  /* 0x0000000000fc7947 */ /* 0x000fec0003800000 */
.L_x_1508:
[----:B------:R-:W-:Y:S01]  /*1fbc0*/  IMAD.MOV.U32 R20, RZ, RZ, 0xe ;  /* 0x0000000eff147424 */ /* 0x000fe200078e00ff */
[----:B------:R-:W-:Y:S06]  /*1fbd0*/  BRA `(.L_x_1504) ;  /* 0x0000000000f47947 */ /* 0x000fec0003800000 */
.L_x_1507:
        /* <DEDUP_REMOVED lines=8> */
.L_x_1511:
[----:B------:R-:W-:Y:S01]  /*1fc60*/  IMAD.MOV.U32 R20, RZ, RZ, 0xc ;  /* 0x0000000cff147424 */ /* 0x000fe200078e00ff */
[----:B------:R-:W-:Y:S06]  /*1fc70*/  BRA `(.L_x_1504) ;  /* 0x0000000000cc7947 */ /* 0x000fec0003800000 */
.L_x_1510:
[----:B------:R-:W-:Y:S01]  /*1fc80*/  IMAD.MOV.U32 R20, RZ, RZ, 0xa ;  /* 0x0000000aff147424 */ /* 0x000fe200078e00ff */
[----:B------:R-:W-:Y:S06]  /*1fc90*/  BRA `(.L_x_1504) ;  /* 0x0000000000c47947 */ /* 0x000fec0003800000 */
.L_x_1498:
        /* <DEDUP_REMOVED lines=12> */
.L_x_1515:
[----:B------:R-:W-:Y:S01]  /*1fd60*/  IMAD.MOV.U32 R20, RZ, RZ, 0x9 ;  /* 0x00000009ff147424 */ /* 0x000fe200078e00ff */
[----:B------:R-:W-:Y:S06]  /*1fd70*/  BRA `(.L_x_1504) ;  /* 0x00000000008c7947 */ /* 0x000fec0003800000 */
.L_x_1514:
[----:B------:R-:W-:Y:S01]  /*1fd80*/  IMAD.MOV.U32 R20, RZ, RZ, 0x8 ;  /* 0x00000008ff147424 */ /* 0x000fe200078e00ff */
[----:B------:R-:W-:Y:S06]  /*1fd90*/  BRA `(.L_x_1504) ;  /* 0x0000000000847947 */ /* 0x000fec0003800000 */
.L_x_1513:
        /* <DEDUP_REMOVED lines=8> */
.L_x_1517:
[----:B------:R-:W-:Y:S01]  /*1fe20*/  IMAD.MOV.U32 R20, RZ, RZ, 0xd ;  /* 0x0000000dff147424 */ /* 0x000fe200078e00ff */
[----:B------:R-:W-:Y:S06]  /*1fe30*/  BRA `(.L_x_1504) ;  /* 0x00000000005c7947 */ /* 0x000fec0003800000 */
.L_x_1516:
[----:B------:R-:W-:Y:S01]  /*1fe40*/  IMAD.MOV.U32 R20, RZ, RZ, 0x6 ;  /* 0x00000006ff147424 */ /* 0x000fe200078e00ff */
[----:B------:R-:W-:Y:S06]  /*1fe50*/  BRA `(.L_x_1504) ;  /* 0x0000000000547947 */ /* 0x000fec0003800000 */
.L_x_1512:
        /* <DEDUP_REMOVED lines=10> */
.L_x_1520:
[----:B------:R-:W-:Y:S01]  /*1ff00*/  IMAD.MOV.U32 R20, RZ, RZ, 0x4 ;  /* 0x00000004ff147424 */ /* 0x000fe200078e00ff */
[----:B------:R-:W-:Y:S06]  /*1ff10*/  BRA `(.L_x_1504) ;  /* 0x0000000000247947 */ /* 0x000fec0003800000 */
.L_x_1519:
[----:B------:R-:W-:Y:S01]  /*1ff20*/  IMAD.MOV.U32 R20, RZ, RZ, 0x14 ;  /* 0x00000014ff147424 */ /* 0x000fe200078e00ff */
[----:B------:R-:W-:Y:S06]  /*1ff30*/  BRA `(.L_x_1504) ;  /* 0x00000000001c7947 */ /* 0x000fec0003800000 */
.L_x_1518:
[----:B------:R-:W-:-:S13]  /*1ff40*/  ISETP.NE.AND P0, PT, R22, 0x2a, PT ;  /* 0x0000002a1600780c */ /* 0x000fda0003f05270 */
[----:B------:R-:W-:Y:S05]  /*1ff50*/  @!P0 BRA `(.L_x_1521) ;  /* 0x0000000000108947 */ /* 0x000fea0003800000 */
[----:B------:R-:W-:-:S13]  /*1ff60*/  ISETP.NE.AND P0, PT, R22, 0x41, PT ;  /* 0x000000411600780c */ /* 0x000fda0003f05270 */
[----:B------:R-:W-:Y:S05]  /*1ff70*/  @!P0 BRA `(.L_x_1504) ;  /* 0x00000000000c8947 */ /* 0x000fea0003800000 */
.L_x_1503:
[----:B------:R-:W-:Y:S01]  /*1ff80*/  IMAD.MOV.U32 R20, RZ, RZ, 0x16 ;  /* 0x00000016ff147424 */ /* 0x000fe200078e00ff */
[----:B------:R-:W-:Y:S06]  /*1ff90*/  BRA `(.L_x_1504) ;  /* 0x0000000000047947 */ /* 0x000fec0003800000 */
.L_x_1521:
[----:B------:R-:W-:-:S07]  /*1ffa0*/  IMAD.MOV.U32 R20, RZ, RZ, 0x17 ;  /* 0x00000017ff147424 */ /* 0x000fce00078e00ff */
.L_x_1504:
[----:B------:R-:W-:Y:S05]  /*1ffb0*/  BSYNC.RECONVERGENT B1 ;  /* 0x0000000000017941 */ /* 0x000fea0003800200 */
.L_x_1497:
        /* <DEDUP_REMOVED lines=20> */
.L_x_1527:
[----:B------:R-:W-:Y:S01]  /*20100*/  IMAD.MOV.U32 R20, RZ, RZ, 0x10 ;  /* 0x00000010ff147424 */ /* 0x000fe200078e00ff */
[----:B------:R-:W-:Y:S06]  /*20110*/  BRA `(.L_x_1529) ;  /* 0x0000000400647947 */ /* 0x000fec0003800000 */
.L_x_1526:
[----:B------:R-:W-:Y:S01]  /*20120*/  IMAD.MOV.U32 R20, RZ, RZ, 0xf ;  /* 0x0000000fff147424 */ /* 0x000fe200078e00ff */
[----:B------:R-:W-:Y:S06]  /*20130*/  BRA `(.L_x_1529) ;  /* 0x00000004005c7947 */ /* 0x000fec0003800000 */
.L_x_1525:
        /* <DEDUP_REMOVED lines=8> */
.L_x_1531:
[----:B------:R-:W-:Y:S01]  /*201c0*/  IMAD.MOV.U32 R20, RZ, RZ, 0x15 ;  /* 0x00000015ff147424 */ /* 0x000fe200078e00ff */
[----:B------:R-:W-:Y:S06]  /*201d0*/  BRA `(.L_x_1529) ;  /* 0x0000000400347947 */ /* 0x000fec0003800000 */
.L_x_1530:
[----:B------:R-:W-:Y:S01]  /*201e0*/  IMAD.MOV.U32 R20, RZ, RZ, 0x11 ;  /* 0x00000011ff147424 */ /* 0x000fe200078e00ff */
[----:B------:R-:W-:Y:S06]  /*201f0*/  BRA `(.L_x_1529) ;  /* 0x00000004002c7947 */ /* 0x000fec0003800000 */
.L_x_1524:
        /* <DEDUP_REMOVED lines=10> */
.L_x_1534:
[----:B------:R-:W-:Y:S01]  /*202a0*/  IMAD.MOV.U32 R20, RZ, RZ, 0x5 ;  /* 0x00000005ff147424 */ /* 0x000fe200078e00ff */
[----:B------:R-:W-:Y:S06]  /*202b0*/  BRA `(.L_x_1529) ;  /* 0x0000000000fc7947 */ /* 0x000fec0003800000 */
.L_x_1533:
[----:B------:R-:W-:Y:S01]  /*202c0*/  IMAD.MOV.U32 R20, RZ, RZ, 0xe ;  /* 0x0000000eff147424 */ /* 0x000fe200078e00ff */
[----:B------:R-:W-:Y:S06]  /*202d0*/  BRA `(.L_x_1529) ;  /* 0x0000000000f47947 */ /* 0x000fec0003800000 */
.L_x_1532:
        /* <DEDUP_REMOVED lines=8> */
.L_x_1536:
[----:B------:R-:W-:Y:S01]  /*20360*/  IMAD.MOV.U32 R20, RZ, RZ, 0xc ;  /* 0x0000000cff147424 */ /* 0x000fe200078e00ff */
[----:B------:R-:W-:Y:S06]  /*20370*/  BRA `(.L_x_1529) ;  /* 0x0000000000cc7947 */ /* 0x000fec0003800000 */
.L_x_1535:
[----:B------:R-:W-:Y:S01]  /*20380*/  IMAD.MOV.U32 R20, RZ, RZ, 0xa ;  /* 0x0000000aff147424 */ /* 0x000fe200078e00ff */
[----:B------:R-:W-:Y:S06]  /*20390*/  BRA `(.L_x_1529) ;  /* 0x0000000000c47947 */ /* 0x000fec0003800000 */
.L_x_1523:
        /* <DEDUP_REMOVED lines=12> */
.L_x_1540:
[----:B------:R-:W-:Y:S01]  /*20460*/  IMAD.MOV.U32 R20, RZ, RZ, 0x9 ;  /* 0x00000009ff147424 */ /* 0x000fe200078e00ff */
[----:B------:R-:W-:Y:S06]  /*20470*/  BRA `(.L_x_1529) ;  /* 0x00000000008c7947 */ /* 0x000fec0003800000 */
.L_x_1539:
[----:B------:R-:W-:Y:S01]  /*20480*/  IMAD.MOV.U32 R20, RZ, RZ, 0x8 ;  /* 0x00000008ff147424 */ /* 0x000fe200078e00ff */
[----:B------:R-:W-:Y:S06]  /*20490*/  BRA `(.L_x_1529) ;  /* 0x0000000000847947 */ /* 0x000fec0003800000 */
.L_x_1538:
        /* <DEDUP_REMOVED lines=8> */
.L_x_1542:
[----:B------:R-:W-:Y:S01]  /*20520*/  IMAD.MOV.U32 R20, RZ, RZ, 0xd ;  /* 0x0000000dff147424 */ /* 0x000fe200078e00ff */
[----:B------:R-:W-:Y:S06]  /*20530*/  BRA `(.L_x_1529) ;  /* 0x00000000005c7947 */ /* 0x000fec0003800000 */
.L_x_1541:
[----:B------:R-:W-:Y:S01]  /*20540*/  IMAD.MOV.U32 R20, RZ, RZ, 0x6 ;  /* 0x00000006ff147424 */ /* 0x000fe200078e00ff */
[----:B------:R-:W-:Y:S06]  /*20550*/  BRA `(.L_x_1529) ;  /* 0x0000000000547947 */ /* 0x000fec0003800000 */
.L_x_1537:
        /* <DEDUP_REMOVED lines=10> */
.L_x_1545:
[----:B------:R-:W-:Y:S01]  /*20600*/  IMAD.MOV.U32 R20, RZ, RZ, 0x4 ;  /* 0x00000004ff147424 */ /* 0x000fe200078e00ff */
[----:B------:R-:W-:Y:S06]  /*20610*/  BRA `(.L_x_1529) ;  /* 0x0000000000247947 */ /* 0x000fec0003800000 */
.L_x_1544:
[----:B------:R-:W-:Y:S01]  /*20620*/  IMAD.MOV.U32 R20, RZ, RZ, 0x14 ;  /* 0x00000014ff147424 */ /* 0x000fe200078e00ff */
[----:B------:R-:W-:Y:S06]  /*20630*/  BRA `(.L_x_1529) ;  /* 0x00000000001c7947 */ /* 0x000fec0003800000 */
.L_x_1543:
[----:B------:R-:W-:-:S13]  /*20640*/  ISETP.NE.AND P0, PT, R19, 0x2a, PT ;  /* 0x0000002a1300780c */ /* 0x000fda0003f05270 */
[----:B------:R-:W-:Y:S05]  /*20650*/  @!P0 BRA `(.L_x_1546) ;  /* 0x0000000000108947 */ /* 0x000fea0003800000 */
[----:B------:R-:W-:-:S13]  /*20660*/  ISETP.NE.AND P0, PT, R19, 0x41, PT ;  /* 0x000000411300780c */ /* 0x000fda0003f05270 */
[----:B------:R-:W-:Y:S05]  /*20670*/  @!P0 BRA `(.L_x_1529) ;  /* 0x00000000000c8947 */ /* 0x000fea0003800000 */
.L_x_1528:
[----:B------:R-:W-:Y:S01]  /*20680*/  IMAD.MOV.U32 R20, RZ, RZ, 0x16 ;  /* 0x00000016ff147424 */ /* 0x000fe200078e00ff */
[----:B------:R-:W-:Y:S06]  /*20690*/  BRA `(.L_x_1529) ;  /* 0x0000000000047947 */ /* 0x000fec0003800000 */
.L_x_1546:
[----:B------:R-:W-:-:S07]  /*206a0*/  IMAD.MOV.U32 R20, RZ, RZ, 0x17 ;  /* 0x00000017ff147424 */ /* 0x000fce00078e00ff */
.L_x_1529:
[----:B------:R-:W-:Y:S05]  /*206b0*/  BSYNC.RECONVERGENT B1 ;  /* 0x0000000000017941 */ /* 0x000fea0003800200 */
.L_x_1522:
        /* <DEDUP_REMOVED lines=20> */
.L_x_1552:
[----:B------:R-:W-:Y:S01]  /*20800*/  IMAD.MOV.U32 R20, RZ, RZ, 0x10 ;  /* 0x00000010ff147424 */ /* 0x000fe200078e00ff */
[----:B------:R-:W-:Y:S06]  /*20810*/  BRA `(.L_x_1554) ;  /* 0x0000000400647947 */ /* 0x000fec0003800000 */
.L_x_1551:
[----:B------:R-:W-:Y:S01]  /*20820*/  IMAD.MOV.U32 R20, RZ, RZ, 0xf ;  /* 0x0000000fff147424 */ /* 0x000fe200078e00ff */
[----:B------:R-:W-:Y:S06]  /*20830*/  BRA `(.L_x_1554) ;  /* 0x00000004005c7947 */ /* 0x000fec0003800000 */
.L_x_1550:
        /* <DEDUP_REMOVED lines=8> */
.L_x_1556:
[----:B------:R-:W-:Y:S01]  /*208c0*/  IMAD.MOV.U32 R20, RZ, RZ, 0x15 ;  /* 0x00000015ff147424 */ /* 0x000fe200078e00ff */
[----:B------:R-:W-:Y:S06]  /*208d0*/  BRA `(.L_x_1554) ;  /* 0x0000000400347947 */ /* 0x000fec0003800000 */
.L_x_1555:
[----:B------:R-:W-:Y:S01]  /*208e0*/  IMAD.MOV.U32 R20, RZ, RZ, 0x11 ;  /* 0x00000011ff147424 */ /* 0x000fe200078e00ff */
[----:B------:R-:W-:Y:S06]  /*208f0*/  BRA `(.L_x_1554) ;  /* 0x00000004002c7947 */ /* 0x000fec0003800000 */
.L_x_1549:
        /* <DEDUP_REMOVED lines=10> */
.L_x_1559:
[----:B------:R-:W-:Y:S01]  /*209a0*/  IMAD.MOV.U32 R20, RZ, RZ, 0x5 ;  /* 0x00000005ff147424 */ /* 0x000fe200078e00ff */
[----:B------:R-:W-:Y:S06]  /*209b0*/  BRA `(.L_x_1554) ;  /* 0x0000000000fc7947 */ /* 0x000fec0003800000 */
.L_x_1558:
[----:B------:R-:W-:Y:S01]  /*209c0*/  IMAD.MOV.U32 R20, RZ, RZ, 0xe ;  /* 0x0000000eff147424 */ /* 0x000fe200078e00ff */
[----:B------:R-:W-:Y:S06]  /*209d0*/  BRA `(.L_x_1554) ;  /* 0x0000000000f47947 */ /* 0x000fec0003800000 */
.L_x_1557:
        /* <DEDUP_REMOVED lines=8> */
.L_x_1561:
[----:B------:R-:W-:Y:S01]  /*20a60*/  IMAD.MOV.U32 R20, RZ, RZ, 0xc ;  /* 0x0000000cff147424 */ /* 0x000fe200078e00ff */
[----:B------:R-:W-:Y:S06]  /*20a70*/  BRA `(.L_x_1554) ;  /* 0x0000000000cc7947 */ /* 0x000fec0003800000 */
.L_x_1560:
[----:B------:R-:W-:Y:S01]  /*20a80*/  IMAD.MOV.U32 R20, RZ, RZ, 0xa ;  /* 0x0000000aff147424 */ /* 0x000fe200078e00ff */
[----:B------:R-:W-:Y:S06]  /*20a90*/  BRA `(.L_x_1554) ;  /* 0x0000000000c47947 */ /* 0x000fec0003800000 */
.L_x_1548:
        /* <DEDUP_REMOVED lines=12> */
.L_x_1565:
[----:B------:R-:W-:Y:S01]  /*20b60*/  IMAD.MOV.U32 R20, RZ, RZ, 0x9 ;  /* 0x00000009ff147424 */ /* 0x000fe200078e00ff */
[----:B------:R-:W-:Y:S06]  /*20b70*/  BRA `(.L_x_1554) ;  /* 0x00000000008c7947 */ /* 0x000fec0003800000 */
.L_x_1564:
[----:B------:R-:W-:Y:S01]  /*20b80*/  IMAD.MOV.U32 R20, RZ, RZ, 0x8 ;  /* 0x00000008ff147424 */ /* 0x000fe200078e00ff */
[----:B------:R-:W-:Y:S06]  /*20b90*/  BRA `(.L_x_1554) ;  /* 0x0000000000847947 */ /* 0x000fec0003800000 */
.L_x_1563:
        /* <DEDUP_REMOVED lines=8> */
.L_x_1567:
[----:B------:R-:W-:Y:S01]  /*20c20*/  IMAD.MOV.U32 R20, RZ, RZ, 0xd ;  /* 0x0000000dff147424 */ /* 0x000fe200078e00ff */
[----:B------:R-:W-:Y:S06]  /*20c30*/  BRA `(.L_x_1554) ;  /* 0x00000000005c7947 */ /* 0x000fec0003800000 */
.L_x_1566:
[----:B------:R-:W-:Y:S01]  /*20c40*/  IMAD.MOV.U32 R20, RZ, RZ, 0x6 ;  /* 0x00000006ff147424 */ /* 0x000fe200078e00ff */
[----:B------:R-:W-:Y:S06]  /*20c50*/  BRA `(.L_x_1554) ;  /* 0x0000000000547947 */ /* 0x000fec0003800000 */
.L_x_1562:
        /* <DEDUP_REMOVED lines=10> */
.L_x_1570:
[----:B------:R-:W-:Y:S01]  /*20d00*/  IMAD.MOV.U32 R20, RZ, RZ, 0x4 ;  /* 0x00000004ff147424 */ /* 0x000fe200078e00ff */
[----:B------:R-:W-:Y:S06]  /*20d10*/  BRA `(.L_x_1554) ;  /* 0x0000000000247947 */ /* 0x000fec0003800000 */
.L_x_1569:
[----:B------:R-:W-:Y:S01]  /*20d20*/  IMAD.MOV.U32 R20, RZ, RZ, 0x14 ;  /* 0x00000014ff147424 */ /* 0x000fe200078e00ff */
[----:B------:R-:W-:Y:S06]  /*20d30*/  BRA `(.L_x_1554) ;  /* 0x00000000001c7947 */ /* 0x000fec0003800000 */
.L_x_1568:
[----:B------:R-:W-:-:S13]  /*20d40*/  ISETP.NE.AND P0, PT, R19, 0x2a, PT ;  /* 0x0000002a1300780c */ /* 0x000fda0003f05270 */
[----:B------:R-:W-:Y:S05]  /*20d50*/  @!P0 BRA `(.L_x_1571) ;  /* 0x0000000000108947 */ /* 0x000fea0003800000 */
[----:B------:R-:W-:-:S13]  /*20d60*/  ISETP.NE.AND P0, PT, R19, 0x41, PT ;  /* 0x000000411300780c */ /* 0x000fda0003f05270 */
[----:B------:R-:W-:Y:S05]  /*20d70*/  @!P0 BRA `(.L_x_1554) ;  /* 0x00000000000c8947 */ /* 0x000fea0003800000 */
.L_x_1553:
[----:B------:R-:W-:Y:S01]  /*20d80*/  IMAD.MOV.U32 R20, RZ, RZ, 0x16 ;  /* 0x00000016ff147424 */ /* 0x000fe200078e00ff */
[----:B------:R-:W-:Y:S06]  /*20d90*/  BRA `(.L_x_1554) ;  /* 0x0000000000047947 */ /* 0x000fec0003800000 */
.L_x_1571:
[----:B------:R-:W-:-:S07]  /*20da0*/  IMAD.MOV.U32 R20, RZ, RZ, 0x17 ;  /* 0x00000017ff147424 */ /* 0x000fce00078e00ff */
.L_x_1554:
[----:B------:R-:W-:Y:S05]  /*20db0*/  BSYNC.RECONVERGENT B1 ;  /* 0x0000000000017941 */ /* 0x000fea0003800200 */
.L_x_1547:
        /* <DEDUP_REMOVED lines=21> */
.L_x_1577:
[----:B------:R-:W-:Y:S01]  /*20f10*/  IMAD.MOV.U32 R11, RZ, RZ, 0x10 ;  /* 0x00000010ff0b7424 */ /* 0x000fe200078e00ff */
[----:B------:R-:W-:Y:S06]  /*20f20*/  BRA `(.L_x_1579) ;  /* 0x0000000400647947 */ /* 0x000fec0003800000 */
.L_x_1576:
[----:B------:R-:W-:Y:S01]  /*20f30*/  IMAD.MOV.U32 R11, RZ, RZ, 0xf ;  /* 0x0000000fff0b7424 */ /* 0x000fe200078e00ff */
[----:B------:R-:W-:Y:S06]  /*20f40*/  BRA `(.L_x_1579) ;  /* 0x00000004005c7947 */ /* 0x000fec0003800000 */
.L_x_1575:
        /* <DEDUP_REMOVED lines=8> */
.L_x_1581:
[----:B------:R-:W-:Y:S01]  /*20fd0*/  IMAD.MOV.U32 R11, RZ, RZ, 0x15 ;  /* 0x00000015ff0b7424 */ /* 0x000fe200078e00ff */
[----:B------:R-:W-:Y:S06]  /*20fe0*/  BRA `(.L_x_1579) ;  /* 0x0000000400347947 */ /* 0x000fec0003800000 */
.L_x_1580:
[----:B------:R-:W-:Y:S01]  /*20ff0*/  IMAD.MOV.U32 R11, RZ, RZ, 0x11 ;  /* 0x00000011ff0b7424 */ /* 0x000fe200078e00ff */
[----:B------:R-:W-:Y:S06]  /*21000*/  BRA `(.L_x_1579) ;  /* 0x00000004002c7947 */ /* 0x000fec0003800000 */
.L_x_1574:
        /* <DEDUP_REMOVED lines=10> */
.L_x_1584:
[----:B------:R-:W-:Y:S01]  /*210b0*/  IMAD.MOV.U32 R11, RZ, RZ, 0x5 ;  /* 0x00000005ff0b7424 */ /* 0x000fe200078e00ff */
[----:B------:R-:W-:Y:S06]  /*210c0*/  BRA `(.L_x_1579) ;  /* 0x0000000000fc7947 */ /* 0x000fec0003800000 */
.L_x_1583:
[----:B------:R-:W-:Y:S01]  /*210d0*/  IMAD.MOV.U32 R11, RZ, RZ, 0xe ;  /* 0x0000000eff0b7424 */ /* 0x000fe200078e00ff */
[----:B------:R-:W-:Y:S06]  /*210e0*/  BRA `(.L_x_1579) ;  /* 0x0000000000f47947 */ /* 0x000fec0003800000 */
.L_x_1582:
        /* <DEDUP_REMOVED lines=8> */
.L_x_1586:
[----:B------:R-:W-:Y:S01]  /*21170*/  IMAD.MOV.U32 R11, RZ, RZ, 0xc ;  /* 0x0000000cff0b7424 */ /* 0x000fe200078e00ff */
[----:B------:R-:W-:Y:S06]  /*21180*/  BRA `(.L_x_1579) ;  /* 0x0000000000cc7947 */ /* 0x000fec0003800000 */
.L_x_1585:
[----:B------:R-:W-:Y:S01]  /*21190*/  IMAD.MOV.U32 R11, RZ, RZ, 0xa ;  /* 0x0000000aff0b7424 */ /* 0x000fe200078e00ff */
[----:B------:R-:W-:Y:S06]  /*211a0*/  BRA `(.L_x_1579) ;  /* 0x0000000000c47947 */ /* 0x000fec0003800000 */
.L_x_1573:
        /* <DEDUP_REMOVED lines=12> */
.L_x_1590:
[----:B------:R-:W-:Y:S01]  /*21270*/  IMAD.MOV.U32 R11, RZ, RZ, 0x9 ;  /* 0x00000009ff0b7424 */ /* 0x000fe200078e00ff */
[----:B------:R-:W-:Y:S06]  /*21280*/  BRA `(.L_x_1579) ;  /* 0x00000000008c7947 */ /* 0x000fec0003800000 */
.L_x_1589:
[----:B------:R-:W-:Y:S01]  /*21290*/  IMAD.MOV.U32 R11, RZ, RZ, 0x8 ;  /* 0x00000008ff0b7424 */ /* 0x000fe200078e00ff */
[----:B------:R-:W-:Y:S06]  /*212a0*/  BRA `(.L_x_1579) ;  /* 0x0000000000847947 */ /* 0x000fec0003800000 */
.L_x_1588:
        /* <DEDUP_REMOVED lines=8> */
.L_x_1592:
[----:B------:R-:W-:Y:S01]  /*21330*/  IMAD.MOV.U32 R11, RZ, RZ, 0xd ;  /* 0x0000000dff0b7424 */ /* 0x000fe200078e00ff */
[----:B------:R-:W-:Y:S06]  /*21340*/  BRA `(.L_x_1579) ;  /* 0x00000000005c7947 */ /* 0x000fec0003800000 */
.L_x_1591:
[----:B------:R-:W-:Y:S01]  /*21350*/  IMAD.MOV.U32 R11, RZ, RZ, 0x6 ;  /* 0x00000006ff0b7424 */ /* 0x000fe200078e00ff */
[----:B------:R-:W-:Y:S06]  /*21360*/  BRA `(.L_x_1579) ;  /* 0x0000000000547947 */ /* 0x000fec0003800000 */
.L_x_1587:
        /* <DEDUP_REMOVED lines=10> */
.L_x_1595:
[----:B------:R-:W-:Y:S01]  /*21410*/  IMAD.MOV.U32 R11, RZ, RZ, 0x4 ;  /* 0x00000004ff0b7424 */ /* 0x000fe200078e00ff */
[----:B------:R-:W-:Y:S06]  /*21420*/  BRA `(.L_x_1579) ;  /* 0x0000000000247947 */ /* 0x000fec0003800000 */
.L_x_1594:
[----:B------:R-:W-:Y:S01]  /*21430*/  IMAD.MOV.U32 R11, RZ, RZ, 0x14 ;  /* 0x00000014ff0b7424 */ /* 0x000fe200078e00ff */
[----:B------:R-:W-:Y:S06]  /*21440*/  BRA `(.L_x_1579) ;  /* 0x00000000001c7947 */ /* 0x000fec0003800000 */
.L_x_1593:
[----:B------:R-:W-:-:S13]  /*21450*/  ISETP.NE.AND P0, PT, R22, 0x2a, PT ;  /* 0x0000002a1600780c */ /* 0x000fda0003f05270 */
[----:B------:R-:W-:Y:S05]  /*21460*/  @!P0 BRA `(.L_x_1596) ;  /* 0x0000000000108947 */ /* 0x000fea0003800000 */
[----:B------:R-:W-:-:S13]  /*21470*/  ISETP.NE.AND P0, PT, R22, 0x41, PT ;  /* 0x000000411600780c */ /* 0x000fda0003f05270 */
[----:B------:R-:W-:Y:S05]  /*21480*/  @!P0 BRA `(.L_x_1579) ;  /* 0x00000000000c8947 */ /* 0x000fea0003800000 */
.L_x_1578:
[----:B------:R-:W-:Y:S01]  /*21490*/  IMAD.MOV.U32 R11, RZ, RZ, 0x16 ;  /* 0x00000016ff0b7424 */ /* 0x000fe200078e00ff */
[----:B------:R-:W-:Y:S06]  /*214a0*/  BRA `(.L_x_1579) ;  /* 0x0000000000047947 */ /* 0x000fec0003800000 */
.L_x_1596:
[----:B------:R-:W-:-:S07]  /*214b0*/  IMAD.MOV.U32 R11, RZ, RZ, 0x17 ;  /* 0x00000017ff0b7424 */ /* 0x000fce00078e00ff */
.L_x_1579:
[----:B------:R-:W-:Y:S05]  /*214c0*/  BSYNC.RECONVERGENT B1 ;  /* 0x0000000000017941 */ /* 0x000fea0003800200 */
.L_x_1572:
        /* <DEDUP_REMOVED lines=22> */
.L_x_1602:
[----:B------:R-:W-:Y:S01]  /*21630*/  IMAD.MOV.U32 R12, RZ, RZ, 0x10 ;  /* 0x00000010ff0c7424 */ /* 0x000fe200078e00ff */
[----:B------:R-:W-:Y:S06]  /*21640*/  BRA `(.L_x_1604) ;  /* 0x0000000400647947 */ /* 0x000fec0003800000 */
.L_x_1601:
[----:B------:R-:W-:Y:S01]  /*21650*/  IMAD.MOV.U32 R12, RZ, RZ, 0xf ;  /* 0x0000000fff0c7424 */ /* 0x000fe200078e00ff */
[----:B------:R-:W-:Y:S06]  /*21660*/  BRA `(.L_x_1604) ;  /* 0x00000004005c7947 */ /* 0x000fec0003800000 */
.L_x_1600:
        /* <DEDUP_REMOVED lines=8> */
.L_x_1606:
[----:B------:R-:W-:Y:S01]  /*216f0*/  IMAD.MOV.U32 R12, RZ, RZ, 0x15 ;  /* 0x00000015ff0c7424 */ /* 0x000fe200078e00ff */
[----:B------:R-:W-:Y:S06]  /*21700*/  BRA `(.L_x_1604) ;  /* 0x0000000400347947 */ /* 0x000fec0003800000 */
.L_x_1605:
[----:B------:R-:W-:Y:S01]  /*21710*/  IMAD.MOV.U32 R12, RZ, RZ, 0x11 ;  /* 0x00000011ff0c7424 */ /* 0x000fe200078e00ff */
[----:B------:R-:W-:Y:S06]  /*21720*/  BRA `(.L_x_1604) ;  /* 0x00000004002c7947 */ /* 0x000fec0003800000 */
.L_x_1599:
        /* <DEDUP_REMOVED lines=10> */
.L_x_1609:
[----:B------:R-:W-:Y:S01]  /*217d0*/  IMAD.MOV.U32 R12, RZ, RZ, 0x5 ;  /* 0x00000005ff0c7424 */ /* 0x000fe200078e00ff */
[----:B------:R-:W-:Y:S06]  /*217e0*/  BRA `(.L_x_1604) ;  /* 0x0000000000fc7947 */ /* 0x000fec0003800000 */
.L_x_1608:
[----:B------:R-:W-:Y:S01]  /*217f0*/  IMAD.MOV.U32 R12, RZ, RZ, 0xe ;  /* 0x0000000eff0c7424 */ /* 0x000fe200078e00ff */
[----:B------:R-:W-:Y:S06]  /*21800*/  BRA `(.L_x_1604) ;  /* 0x0000000000f47947 */ /* 0x000fec0003800000 */
.L_x_1607:
        /* <DEDUP_REMOVED lines=8> */
.L_x_1611:
[----:B------:R-:W-:Y:S01]  /*21890*/  IMAD.MOV.U32 R12, RZ, RZ, 0xc ;  /* 0x0000000cff0c7424 */ /* 0x000fe200078e00ff */
[----:B------:R-:W-:Y:S06]  /*218a0*/  BRA `(.L_x_1604) ;  /* 0x0000000000cc7947 */ /* 0x000fec0003800000 */
.L_x_1610:
[----:B------:R-:W-:Y:S01]  /*218b0*/  IMAD.MOV.U32 R12, RZ, RZ, 0xa ;  /* 0x0000000aff0c7424 */ /* 0x000fe200078e00ff */
[----:B------:R-:W-:Y:S06]  /*218c0*/  BRA `(.L_x_1604) ;  /* 0x0000000000c47947 */ /* 0x000fec0003800000 */
.L_x_1598:
        /* <DEDUP_REMOVED lines=12> */
.L_x_1615:
[----:B------:R-:W-:Y:S01]  /*21990*/  IMAD.MOV.U32 R12, RZ, RZ, 0x9 ;  /* 0x00000009ff0c7424 */ /* 0x000fe200078e00ff */
[----:B------:R-:W-:Y:S06]  /*219a0*/  BRA `(.L_x_1604) ;  /* 0x00000000008c7947 */ /* 0x000fec0003800000 */
.L_x_1614:
[----:B------:R-:W-:Y:S01]  /*219b0*/  IMAD.MOV.U32 R12, RZ, RZ, 0x8 ;  /* 0x00000008ff0c7424 */ /* 0x000fe200078e00ff */
[----:B------:R-:W-:Y:S06]  /*219c0*/  BRA `(.L_x_1604) ;  /* 0x0000000000847947 */ /* 0x000fec0003800000 */
.L_x_1613:
        /* <DEDUP_REMOVED lines=8> */
.L_x_1617:
[----:B------:R-:W-:Y:S01]  /*21a50*/  IMAD.MOV.U32 R12, RZ, RZ, 0xd ;  /* 0x0000000dff0c7424 */ /* 0x000fe200078e00ff */
[----:B------:R-:W-:Y:S06]  /*21a60*/  BRA `(.L_x_1604) ;  /* 0x00000000005c7947 */ /* 0x000fec0003800000 */
.L_x_1616:
[----:B------:R-:W-:Y:S01]  /*21a70*/  IMAD.MOV.U32 R12, RZ, RZ, 0x6 ;  /* 0x00000006ff0c7424 */ /* 0x000fe200078e00ff */
[----:B------:R-:W-:Y:S06]  /*21a80*/  BRA `(.L_x_1604) ;  /* 0x0000000000547947 */ /* 0x000fec0003800000 */
.L_x_1612:
        /* <DEDUP_REMOVED lines=10> */
.L_x_1620:
[----:B------:R-:W-:Y:S01]  /*21b30*/  IMAD.MOV.U32 R12, RZ, RZ, 0x4 ;  /* 0x00000004ff0c7424 */ /* 0x000fe200078e00ff */
[----:B------:R-:W-:Y:S06]  /*21b40*/  BRA `(.L_x_1604) ;  /* 0x0000000000247947 */ /* 0x000fec0003800000 */
.L_x_1619:
[----:B------:R-:W-:Y:S01]  /*21b50*/  IMAD.MOV.U32 R12, RZ, RZ, 0x14 ;  /* 0x00000014ff0c7424 */ /* 0x000fe200078e00ff */
[----:B------:R-:W-:Y:S06]  /*21b60*/  BRA `(.L_x_1604) ;  /* 0x00000000001c7947 */ /* 0x000fec0003800000 */
.L_x_1618:
[----:B------:R-:W-:-:S13]  /*21b70*/  ISETP.NE.AND P0, PT, R21, 0x2a, PT ;  /* 0x0000002a1500780c */ /* 0x000fda0003f05270 */
[----:B------:R-:W-:Y:S05]  /*21b80*/  @!P0 BRA `(.L_x_1621) ;  /* 0x0000000000108947 */ /* 0x000fea0003800000 */
[----:B------:R-:W-:-:S13]  /*21b90*/  ISETP.NE.AND P0, PT, R21, 0x41, PT ;  /* 0x000000411500780c */ /* 0x000fda0003f05270 */
[----:B------:R-:W-:Y:S05]  /*21ba0*/  @!P0 BRA `(.L_x_1604) ;  /* 0x00000000000c8947 */ /* 0x000fea0003800000 */
.L_x_1603:
[----:B------:R-:W-:Y:S01]  /*21bb0*/  IMAD.MOV.U32 R12, RZ, RZ, 0x16 ;  /* 0x00000016ff0c7424 */ /* 0x000fe200078e00ff */
[----:B------:R-:W-:Y:S06]  /*21bc0*/  BRA `(.L_x_1604) ;  /* 0x0000000000047947 */ /* 0x000fec0003800000 */
.L_x_1621:
[----:B------:R-:W-:-:S07]  /*21bd0*/  IMAD.MOV.U32 R12, RZ, RZ, 0x17 ;  /* 0x00000017ff0c7424 */ /* 0x000fce00078e00ff */
.L_x_1604:
[----:B------:R-:W-:Y:S05]  /*21be0*/  BSYNC.RECONVERGENT B1 ;  /* 0x0000000000017941 */ /* 0x000fea0003800200 */
.L_x_1597:
        /* <DEDUP_REMOVED lines=14> */
.L_x_1625:
        /* <DEDUP_REMOVED lines=18> */
.L_x_1624:
        /* <DEDUP_REMOVED lines=29> */
.L_x_1627:
[----:B------:R-:W-:Y:S05]  /*21fc0*/  BSYNC.RECONVERGENT B4 ;  /* 0x0000000000047941 */ /* 0x000fea0003800200 */
.L_x_1626:
        /* <DEDUP_REMOVED lines=20> */
.L_x_1629:
[----:B------:R-:W-:Y:S05]  /*22110*/  BSYNC.RECONVERGENT B4 ;  /* 0x0000000000047941 */ /* 0x000fea0003800200 */
.L_x_1628:
        /* <DEDUP_REMOVED lines=22> */
.L_x_1631:
[----:B------:R-:W-:Y:S05]  /*22280*/  BSYNC.RECONVERGENT B4 ;  /* 0x0000000000047941 */ /* 0x000fea0003800200 */
.L_x_1630:
        /* <DEDUP_REMOVED lines=22> */
.L_x_1633:
[----:B------:R-:W-:Y:S05]  /*223f0*/  BSYNC.RECONVERGENT B4 ;  /* 0x0000000000047941 */ /* 0x000fea0003800200 */
.L_x_1632:
        /* <DEDUP_REMOVED lines=21> */
.L_x_1623:
[----:B------:R-:W-:Y:S05]  /*22550*/  BSYNC.RECONVERGENT B1 ;  /* 0x0000000000017941 */ /* 0x000fea0003800200 */
.L_x_1622:
[C---:B--2---:R-:W-:Y:S01]  /*22560*/  VIADD R11, R9.reuse, 0x9 ;  /* 0x00000009090b7836 */ /* 0x044fe20000000000 */
[----:B------:R-:W-:Y:S01]  /*22570*/  ISETP.LT.AND P1, PT, R28, 0x64, PT ;  /* 0x000000641c00780c */ /* 0x000fe20003f21270 */
[----:B01----:R-:W-:-:S03]  /*22580*/  VIADD R9, R9, 0x1 ;  /* 0x0000000109097836 */ /* 0x003fc60000000000 */
[----:B------:R-:W-:-:S13]  /*22590*/  ISETP.GT.U32.AND P0, PT, R11, R6, PT ;  /* 0x000000060b00720c */ /* 0x000fda0003f04070 */
[----:B------:R-:W-:Y:S05]  /*225a0*/  @!P0 BRA P1, `(.L_x_1634) ;  /* 0xffffffbc00888947 */ /* 0x000fea000083ffff */
[----:B------:R-:W-:Y:S05]  /*225b0*/  BSYNC.RECONVERGENT B0 ;  /* 0x0000000000007941 */ /* 0x000fea0003800200 */
.L_x_1421:
[----:B------:R-:W0:Y:S02]  /*225c0*/  LDCU UR4, c[0x0][0x3b0] ;  /* 0x00007600ff0477ac */ /* 0x000e240008000800 */
[----:B0-----:R-:W-:-:S04]  /*225d0*/  ISETP.GE.U32.AND P0, PT, R18, UR4, PT ;  /* 0x0000000412007c0c */ /* 0x001fc8000bf06070 */
[----:B------:R-:W-:-:S13]  /*225e0*/  ISETP.LT.OR P0, PT, R28, 0x1, P0 ;  /* 0x000000011c00780c */ /* 0x000fda0000701670 */
[----:B------:R-:W-:Y:S05]  /*225f0*/  @P0 BRA `(.L_x_1420) ;  /* 0x0000005c00100947 */ /* 0x000fea0003800000 */
[----:B------:R-:W-:-:S07]  /*22600*/  IMAD.MOV.U32 R26, RZ, RZ, RZ ;  /* 0x000000ffff1a7224 */ /* 0x000fce00078e00ff */
.L_x_1890:
        /* <DEDUP_REMOVED lines=13> */
.L_x_1640:
        /* <DEDUP_REMOVED lines=29> */
.L_x_1639:
[----:B------:R-:W-:Y:S05]  /*228b0*/  BSYNC.RECONVERGENT B1 ;  /* 0x0000000000017941 */ /* 0x000fea0003800200 */
.L_x_1638:
[----:B------:R-:W-:-:S13]  /*228c0*/  ISETP.LT.AND P0, PT, R4, 0x14, PT ;  /* 0x000000140400780c */ /* 0x000fda0003f01270 */
[----:B------:R-:W-:Y:S05]  /*228d0*/  @!P1 BRA P0, `(.L_x_1640) ;  /* 0xfffffffc00809947 */ /* 0x000fea000003ffff */
[----:B------:R-:W-:Y:S05]  /*228e0*/  BSYNC.RECONVERGENT B0 ;  /* 0x0000000000007941 */ /* 0x000fea0003800200 */
.L_x_1637:
        /* <DEDUP_REMOVED lines=29> */
.L_x_1697:
        /* <DEDUP_REMOVED lines=9> */
.L_x_1644:
[----:B------:R-:W-:Y:S05]  /*22b50*/  BSYNC.RECONVERGENT B1 ;  /* 0x0000000000017941 */ /* 0x000fea0003800200 */
.L_x_1643:
        /* <DEDUP_REMOVED lines=27> */
.L_x_1652:
[----:B------:R-:W-:Y:S01]  /*22d10*/  IMAD.MOV.U32 R9, RZ, RZ, 0x10 ;  /* 0x00000010ff097424 */ /* 0x000fe200078e00ff */
[----:B------:R-:W-:Y:S06]  /*22d20*/  BRA `(.L_x_1654) ;  /* 0x0000000400647947 */ /* 0x000fec0003800000 */
.L_x_1651:
[----:B------:R-:W-:Y:S01]  /*22d30*/  IMAD.MOV.U32 R9, RZ, RZ, 0xf ;  /* 0x0000000fff097424 */ /* 0x000fe200078e00ff */
[----:B------:R-:W-:Y:S06]  /*22d40*/  BRA `(.L_x_1654) ;  /* 0x00000004005c7947 */ /* 0x000fec0003800000 */
.L_x_1650:
        /* <DEDUP_REMOVED lines=8> */
.L_x_1656:
[----:B------:R-:W-:Y:S01]  /*22dd0*/  IMAD.MOV.U32 R9, RZ, RZ, 0x15 ;  /* 0x00000015ff097424 */ /* 0x000fe200078e00ff */
[----:B------:R-:W-:Y:S06]  /*22de0*/  BRA `(.L_x_1654) ;  /* 0x0000000400347947 */ /* 0x000fec0003800000 */
.L_x_1655:
[----:B------:R-:W-:Y:S01]  /*22df0*/  IMAD.MOV.U32 R9, RZ, RZ, 0x11 ;  /* 0x00000011ff097424 */ /* 0x000fe200078e00ff */
[----:B------:R-:W-:Y:S06]  /*22e00*/  BRA `(.L_x_1654) ;  /* 0x00000004002c7947 */ /* 0x000fec0003800000 */
.L_x_1649:
        /* <DEDUP_REMOVED lines=10> */
.L_x_1659:
[----:B------:R-:W-:Y:S01]  /*22eb0*/  IMAD.MOV.U32 R9, RZ, RZ, 0x5 ;  /* 0x00000005ff097424 */ /* 0x000fe200078e00ff */
[----:B------:R-:W-:Y:S06]  /*22ec0*/  BRA `(.L_x_1654) ;  /* 0x0000000000fc7947 */ /* 0x000fec0003800000 */
.L_x_1658:
[----:B------:R-:W-:Y:S01]  /*22ed0*/  IMAD.MOV.U32 R9, RZ, RZ, 0xe ;  /* 0x0000000eff097424 */ /* 0x000fe200078e00ff */
[----:B------:R-:W-:Y:S06]  /*22ee0*/  BRA `(.L_x_1654) ;  /* 0x0000000000f47947 */ /* 0x000fec0003800000 */
.L_x_1657:
        /* <DEDUP_REMOVED lines=8> */
.L_x_1661:
[----:B------:R-:W-:Y:S01]  /*22f70*/  IMAD.MOV.U32 R9, RZ, RZ, 0xc ;  /* 0x0000000cff097424 */ /* 0x000fe200078e00ff */
[----:B------:R-:W-:Y:S06]  /*22f80*/  BRA `(.L_x_1654) ;  /* 0x0000000000cc7947 */ /* 0x000fec0003800000 */
.L_x_1660:
[----:B------:R-:W-:Y:S01]  /*22f90*/  IMAD.MOV.U32 R9, RZ, RZ, 0xa ;  /* 0x0000000aff097424 */ /* 0x000fe200078e00ff */
[----:B------:R-:W-:Y:S06]  /*22fa0*/  BRA `(.L_x_1654) ;  /* 0x0000000000c47947 */ /* 0x000fec0003800000 */
.L_x_1648:
        /* <DEDUP_REMOVED lines=12> */
.L_x_1665:
[----:B------:R-:W-:Y:S01]  /*23070*/  IMAD.MOV.U32 R9, RZ, RZ, 0x9 ;  /* 0x00000009ff097424 */ /* 0x000fe200078e00ff */
[----:B------:R-:W-:Y:S06]  /*23080*/  BRA `(.L_x_1654) ;  /* 0x00000000008c7947 */ /* 0x000fec0003800000 */
.L_x_1664:
[----:B------:R-:W-:Y:S01]  /*23090*/  IMAD.MOV.U32 R9, RZ, RZ, 0x8 ;  /* 0x00000008ff097424 */ /* 0x000fe200078e00ff */
[----:B------:R-:W-:Y:S06]  /*230a0*/  BRA `(.L_x_1654) ;  /* 0x0000000000847947 */ /* 0x000fec0003800000 */
.L_x_1663:
        /* <DEDUP_REMOVED lines=8> */
.L_x_1667:
[----:B------:R-:W-:Y:S01]  /*23130*/  IMAD.MOV.U32 R9, RZ, RZ, 0xd ;  /* 0x0000000dff097424 */ /* 0x000fe200078e00ff */
[----:B------:R-:W-:Y:S06]  /*23140*/  BRA `(.L_x_1654) ;  /* 0x00000000005c7947 */ /* 0x000fec0003800000 */
.L_x_1666:
[----:B------:R-:W-:Y:S01]  /*23150*/  IMAD.MOV.U32 R9, RZ, RZ, 0x6 ;  /* 0x00000006ff097424 */ /* 0x000fe200078e00ff */
[----:B------:R-:W-:Y:S06]  /*23160*/  BRA `(.L_x_1654) ;  /* 0x0000000000547947 */ /* 0x000fec0003800000 */
.L_x_1662:
        /* <DEDUP_REMOVED lines=10> */
.L_x_1670:
[----:B------:R-:W-:Y:S01]  /*23210*/  IMAD.MOV.U32 R9, RZ, RZ, 0x4 ;  /* 0x00000004ff097424 */ /* 0x000fe200078e00ff */
[----:B------:R-:W-:Y:S06]  /*23220*/  BRA `(.L_x_1654) ;  /* 0x0000000000247947 */ /* 0x000fec0003800000 */
.L_x_1669:
[----:B------:R-:W-:Y:S01]  /*23230*/  IMAD.MOV.U32 R9, RZ, RZ, 0x14 ;  /* 0x00000014ff097424 */ /* 0x000fe200078e00ff */
[----:B------:R-:W-:Y:S06]  /*23240*/  BRA `(.L_x_1654) ;  /* 0x00000000001c7947 */ /* 0x000fec0003800000 */
.L_x_1668:
[----:B------:R-:W-:-:S13]  /*23250*/  ISETP.NE.AND P0, PT, R11, 0x2a, PT ;  /* 0x0000002a0b00780c */ /* 0x000fda0003f05270 */
[----:B------:R-:W-:Y:S05]  /*23260*/  @!P0 BRA `(.L_x_1671) ;  /* 0x0000000000108947 */ /* 0x000fea0003800000 */
[----:B------:R-:W-:-:S13]  /*23270*/  ISETP.NE.AND P0, PT, R11, 0x41, PT ;  /* 0x000000410b00780c */ /* 0x000fda0003f05270 */
[----:B------:R-:W-:Y:S05]  /*23280*/  @!P0 BRA `(.L_x_1654) ;  /* 0x00000000000c8947 */ /* 0x000fea0003800000 */
.L_x_1653:
[----:B------:R-:W-:Y:S01]  /*23290*/  IMAD.MOV.U32 R9, RZ, RZ, 0x16 ;  /* 0x00000016ff097424 */ /* 0x000fe200078e00ff */
[----:B------:R-:W-:Y:S06]  /*232a0*/  BRA `(.L_x_1654) ;  /* 0x0000000000047947 */ /* 0x000fec0003800000 */
.L_x_1671:
[----:B------:R-:W-:-:S07]  /*232b0*/  IMAD.MOV.U32 R9, RZ, RZ, 0x17 ;  /* 0x00000017ff097424 */ /* 0x000fce00078e00ff */
.L_x_1654:
[----:B------:R-:W-:Y:S05]  /*232c0*/  BSYNC.RECONVERGENT B5 ;  /* 0x0000000000057941 */ /* 0x000fea0003800200 */
.L_x_1647:
        /* <DEDUP_REMOVED lines=16> */
.L_x_1677:
[----:B------:R-:W-:Y:S01]  /*233d0*/  IMAD.MOV.U32 R6, RZ, RZ, 0x180 ;  /* 0x00000180ff067424 */ /* 0x000fe200078e00ff */
[----:B------:R-:W-:Y:S06]  /*233e0*/  BRA `(.L_x_1679) ;  /* 0x0000000400647947 */ /* 0x000fec0003800000 */
.L_x_1676:
[----:B------:R-:W-:Y:S01]  /*233f0*/  IMAD.MOV.U32 R6, RZ, RZ, 0x168 ;  /* 0x00000168ff067424 */ /* 0x000fe200078e00ff */
[----:B------:R-:W-:Y:S06]  /*23400*/  BRA `(.L_x_1679) ;  /* 0x00000004005c7947 */ /* 0x000fec0003800000 */
.L_x_1675:
        /* <DEDUP_REMOVED lines=8> */
.L_x_1681:
[----:B------:R-:W-:Y:S01]  /*23490*/  IMAD.MOV.U32 R6, RZ, RZ, 0x1f8 ;  /* 0x000001f8ff067424 */ /* 0x000fe200078e00ff */
[----:B------:R-:W-:Y:S06]  /*234a0*/  BRA `(.L_x_1679) ;  /* 0x0000000400347947 */ /* 0x000fec0003800000 */
.L_x_1680:
[----:B------:R-:W-:Y:S01]  /*234b0*/  IMAD.MOV.U32 R6, RZ, RZ, 0x198 ;  /* 0x00000198ff067424 */ /* 0x000fe200078e00ff */
[----:B------:R-:W-:Y:S06]  /*234c0*/  BRA `(.L_x_1679) ;  /* 0x00000004002c7947 */ /* 0x000fec0003800000 */
.L_x_1674:
        /* <DEDUP_REMOVED lines=10> */
.L_x_1684:
[----:B------:R-:W-:Y:S01]  /*23570*/  IMAD.MOV.U32 R6, RZ, RZ, 0x78 ;  /* 0x00000078ff067424 */ /* 0x000fe200078e00ff */
[----:B------:R-:W-:Y:S06]  /*23580*/  BRA `(.L_x_1679) ;  /* 0x0000000000fc7947 */ /* 0x000fec0003800000 */
.L_x_1683:
[----:B------:R-:W-:Y:S01]  /*23590*/  IMAD.MOV.U32 R6, RZ, RZ, 0x150 ;  /* 0x00000150ff067424 */ /* 0x000fe200078e00ff */
[----:B------:R-:W-:Y:S06]  /*235a0*/  BRA `(.L_x_1679) ;  /* 0x0000000000f47947 */ /* 0x000fec0003800000 */
.L_x_1682:
        /* <DEDUP_REMOVED lines=8> */
.L_x_1686:
[----:B------:R-:W-:Y:S01]  /*23630*/  IMAD.MOV.U32 R6, RZ, RZ, 0x120 ;  /* 0x00000120ff067424 */ /* 0x000fe200078e00ff */
[----:B------:R-:W-:Y:S06]  /*23640*/  BRA `(.L_x_1679) ;  /* 0x0000000000cc7947 */ /* 0x000fec0003800000 */
.L_x_1685:
[----:B------:R-:W-:Y:S01]  /*23650*/  IMAD.MOV.U32 R6, RZ, RZ, 0xf0 ;  /* 0x000000f0ff067424 */ /* 0x000fe200078e00ff */
[----:B------:R-:W-:Y:S06]  /*23660*/  BRA `(.L_x_1679) ;  /* 0x0000000000c47947 */ /* 0x000fec0003800000 */
.L_x_1673:
        /* <DEDUP_REMOVED lines=12> */
.L_x_1690:
[----:B------:R-:W-:Y:S01]  /*23730*/  IMAD.MOV.U32 R6, RZ, RZ, 0xd8 ;  /* 0x000000d8ff067424 */ /* 0x000fe200078e00ff */
[----:B------:R-:W-:Y:S06]  /*23740*/  BRA `(.L_x_1679) ;  /* 0x00000000008c7947 */ /* 0x000fec0003800000 */
.L_x_1689:
[----:B------:R-:W-:Y:S01]  /*23750*/  IMAD.MOV.U32 R6, RZ, RZ, 0xc0 ;  /* 0x000000c0ff067424 */ /* 0x000fe200078e00ff */
[----:B------:R-:W-:Y:S06]  /*23760*/  BRA `(.L_x_1679) ;  /* 0x0000000000847947 */ /* 0x000fec0003800000 */
.L_x_1688:
        /* <DEDUP_REMOVED lines=8> */
.L_x_1692:
[----:B------:R-:W-:Y:S01]  /*237f0*/  IMAD.MOV.U32 R6, RZ, RZ, 0x138 ;  /* 0x00000138ff067424 */ /* 0x000fe200078e00ff */
[----:B------:R-:W-:Y:S06]  /*23800*/  BRA `(.L_x_1679) ;  /* 0x00000000005c7947 */ /* 0x000fec0003800000 */
.L_x_1691:
[----:B------:R-:W-:Y:S01]  /*23810*/  IMAD.MOV.U32 R6, RZ, RZ, 0x90 ;  /* 0x00000090ff067424 */ /* 0x000fe200078e00ff */
[----:B------:R-:W-:Y:S06]  /*23820*/  BRA `(.L_x_1679) ;  /* 0x0000000000547947 */ /* 0x000fec0003800000 */
.L_x_1687:
        /* <DEDUP_REMOVED lines=10> */
.L_x_1695:
[----:B------:R-:W-:Y:S01]  /*238d0*/  IMAD.MOV.U32 R6, RZ, RZ, 0x60 ;  /* 0x00000060ff067424 */ /* 0x000fe200078e00ff */
[----:B------:R-:W-:Y:S06]  /*238e0*/  BRA `(.L_x_1679) ;  /* 0x0000000000247947 */ /* 0x000fec0003800000 */
.L_x_1694:
[----:B------:R-:W-:Y:S01]  /*238f0*/  IMAD.MOV.U32 R6, RZ, RZ, 0x1e0 ;  /* 0x000001e0ff067424 */ /* 0x000fe200078e00ff */
[----:B------:R-:W-:Y:S06]  /*23900*/  BRA `(.L_x_1679) ;  /* 0x00000000001c7947 */ /* 0x000fec0003800000 */
.L_x_1693:
[----:B------:R-:W-:-:S13]  /*23910*/  ISETP.NE.AND P0, PT, R8, 0x2a, PT ;  /* 0x0000002a0800780c */ /* 0x000fda0003f05270 */
[----:B------:R-:W-:Y:S05]  /*23920*/  @!P0 BRA `(.L_x_1696) ;  /* 0x0000000000108947 */ /* 0x000fea0003800000 */
[----:B------:R-:W-:-:S13]  /*23930*/  ISETP.NE.AND P0, PT, R8, 0x41, PT ;  /* 0x000000410800780c */ /* 0x000fda0003f05270 */
[----:B------:R-:W-:Y:S05]  /*23940*/  @!P0 BRA `(.L_x_1679) ;  /* 0x00000000000c8947 */ /* 0x000fea0003800000 */
.L_x_1678:
[----:B------:R-:W-:Y:S01]  /*23950*/  IMAD.MOV.U32 R6, RZ, RZ, 0x210 ;  /* 0x00000210ff067424 */ /* 0x000fe200078e00ff */
[----:B------:R-:W-:Y:S06]  /*23960*/  BRA `(.L_x_1679) ;  /* 0x0000000000047947 */ /* 0x000fec0003800000 */
.L_x_1696:
[----:B------:R-:W-:-:S07]  /*23970*/  IMAD.MOV.U32 R6, RZ, RZ, 0x228 ;  /* 0x00000228ff067424 */ /* 0x000fce00078e00ff */
.L_x_1679:
[----:B------:R-:W-:Y:S05]  /*23980*/  BSYNC.RECONVERGENT B5 ;  /* 0x0000000000057941 */ /* 0x000fea0003800200 */
.L_x_1672:
[----:B------:R-:W-:-:S04]  /*23990*/  IMAD.IADD R6, R9, 0x1, R6 ;  /* 0x0000000109067824 */ /* 0x000fc800078e0206 */
[----:B------:R-:W-:-:S06]  /*239a0*/  IMAD.SHL.U32 R6, R6, 0x4, RZ ;  /* 0x0000000406067824 */ /* 0x000fcc00078e00ff */
[----:B------:R-:W0:Y:S02]  /*239b0*/  LDC R6, c[0x3][R6+0x40] ;  /* 0x00c0100006067b82 */ /* 0x000e240000000800 */
[----:B0-----:R-:W-:-:S13]  /*239c0*/  FSETP.GT.AND P0, PT, R6, RZ, PT ;  /* 0x000000ff0600720b */ /* 0x001fda0003f04000 */
[----:B------:R-:W-:-:S07]  /*239d0*/  @!P0 VIADD R5, R5, 0x1 ;  /* 0x0000000105058836 */ /* 0x000fce0000000000 */
.L_x_1646:
[----:B------:R-:W-:Y:S05]  /*239e0*/  BSYNC.RECONVERGENT B1 ;  /* 0x0000000000017941 */ /* 0x000fea0003800200 */
.L_x_1645:
[----:B------:R-:W-:Y:S01]  /*239f0*/  VIADD R9, R7, 0x1 ;  /* 0x0000000107097836 */ /* 0x000fe20000000000 */
[----:B------:R-:W-:-:S04]  /*23a00*/  ISETP.LT.AND P1, PT, R5, 0x4, PT ;  /* 0x000000040500780c */ /* 0x000fc80003f21270 */
[----:B------:R-:W-:-:S04]  /*23a10*/  ISETP.GE.U32.AND P0, PT, R9, R4, PT ;  /* 0x000000040900720c */ /* 0x000fc80003f06070 */
[----:B------:R-:W-:Y:S01]  /*23a20*/  ISETP.LT.U32.AND P0, PT, R7, 0x1d, !P0 ;  /* 0x0000001d0700780c */ /* 0x000fe20004701070 */
[----:B------:R-:W-:-:S12]  /*23a30*/  IMAD.MOV.U32 R7, RZ, RZ, R9 ;  /* 0x000000ffff077224 */ /* 0x000fd800078e0009 */
[----:B------:R-:W-:Y:S05]  /*23a40*/  @P0 BRA P1, `(.L_x_1697) ;  /* 0xfffffff0001c0947 */ /* 0x000fea000083ffff */
.L_x_1642:
[----:B------:R-:W-:Y:S05]  /*23a50*/  BSYNC.RECONVERGENT B0 ;  /* 0x0000000000007941 */ /* 0x000fea0003800200 */
.L_x_1641:
        /* <DEDUP_REMOVED lines=11> */
.L_x_1752:
        /* <DEDUP_REMOVED lines=27> */
.L_x_1707:
[----:B------:R-:W-:Y:S01]  /*23cc0*/  IMAD.MOV.U32 R9, RZ, RZ, 0x10 ;  /* 0x00000010ff097424 */ /* 0x000fe200078e00ff */
[----:B------:R-:W-:Y:S06]  /*23cd0*/  BRA `(.L_x_1709) ;  /* 0x0000000400647947 */ /* 0x000fec0003800000 */
.L_x_1706:
[----:B------:R-:W-:Y:S01]  /*23ce0*/  IMAD.MOV.U32 R9, RZ, RZ, 0xf ;  /* 0x0000000fff097424 */ /* 0x000fe200078e00ff */
[----:B------:R-:W-:Y:S06]  /*23cf0*/  BRA `(.L_x_1709) ;  /* 0x00000004005c7947 */ /* 0x000fec0003800000 */
.L_x_1705:
        /* <DEDUP_REMOVED lines=8> */
.L_x_1711:
[----:B------:R-:W-:Y:S01]  /*23d80*/  IMAD.MOV.U32 R9, RZ, RZ, 0x15 ;  /* 0x00000015ff097424 */ /* 0x000fe200078e00ff */
[----:B------:R-:W-:Y:S06]  /*23d90*/  BRA `(.L_x_1709) ;  /* 0x0000000400347947 */ /* 0x000fec0003800000 */
.L_x_1710:
[----:B------:R-:W-:Y:S01]  /*23da0*/  IMAD.MOV.U32 R9, RZ, RZ, 0x11 ;  /* 0x00000011ff097424 */ /* 0x000fe200078e00ff */
[----:B------:R-:W-:Y:S06]  /*23db0*/  BRA `(.L_x_1709) ;  /* 0x00000004002c7947 */ /* 0x000fec0003800000 */
.L_x_1704:
        /* <DEDUP_REMOVED lines=10> */
.L_x_1714:
[----:B------:R-:W-:Y:S01]  /*23e60*/  IMAD.MOV.U32 R9, RZ, RZ, 0x5 ;  /* 0x00000005ff097424 */ /* 0x000fe200078e00ff */
[----:B------:R-:W-:Y:S06]  /*23e70*/  BRA `(.L_x_1709) ;  /* 0x0000000000fc7947 */ /* 0x000fec0003800000 */
.L_x_1713:
[----:B------:R-:W-:Y:S01]  /*23e80*/  IMAD.MOV.U32 R9, RZ, RZ, 0xe ;  /* 0x0000000eff097424 */ /* 0x000fe200078e00ff */
[----:B------:R-:W-:Y:S06]  /*23e90*/  BRA `(.L_x_1709) ;  /* 0x0000000000f47947 */ /* 0x000fec0003800000 */
.L_x_1712:
        /* <DEDUP_REMOVED lines=8> */
.L_x_1716:
[----:B------:R-:W-:Y:S01]  /*23f20*/  IMAD.MOV.U32 R9, RZ, RZ, 0xc ;  /* 0x0000000cff097424 */ /* 0x000fe200078e00ff */
[----:B------:R-:W-:Y:S06]  /*23f30*/  BRA `(.L_x_1709) ;  /* 0x0000000000cc7947 */ /* 0x000fec0003800000 */
.L_x_1715:
[----:B------:R-:W-:Y:S01]  /*23f40*/  IMAD.MOV.U32 R9, RZ, RZ, 0xa ;  /* 0x0000000aff097424 */ /* 0x000fe200078e00ff */
[----:B------:R-:W-:Y:S06]  /*23f50*/  BRA `(.L_x_1709) ;  /* 0x0000000000c47947 */ /* 0x000fec0003800000 */
.L_x_1703:
        /* <DEDUP_REMOVED lines=12> */
.L_x_1720:
[----:B------:R-:W-:Y:S01]  /*24020*/  IMAD.MOV.U32 R9, RZ, RZ, 0x9 ;  /* 0x00000009ff097424 */ /* 0x000fe200078e00ff */
[----:B------:R-:W-:Y:S06]  /*24030*/  BRA `(.L_x_1709) ;  /* 0x00000000008c7947 */ /* 0x000fec0003800000 */
.L_x_1719:
[----:B------:R-:W-:Y:S01]  /*24040*/  IMAD.MOV.U32 R9, RZ, RZ, 0x8 ;  /* 0x00000008ff097424 */ /* 0x000fe200078e00ff */
[----:B------:R-:W-:Y:S06]  /*24050*/  BRA `(.L_x_1709) ;  /* 0x0000000000847947 */ /* 0x000fec0003800000 */
.L_x_1718:
        /* <DEDUP_REMOVED lines=8> */
.L_x_1722:
[----:B------:R-:W-:Y:S01]  /*240e0*/  IMAD.MOV.U32 R9, RZ, RZ, 0xd ;  /* 0x0000000dff097424 */ /* 0x000fe200078e00ff */
[----:B------:R-:W-:Y:S06]  /*240f0*/  BRA `(.L_x_1709) ;  /* 0x00000000005c7947 */ /* 0x000fec0003800000 */
.L_x_1721:
[----:B------:R-:W-:Y:S01]  /*24100*/  IMAD.MOV.U32 R9, RZ, RZ, 0x6 ;  /* 0x00000006ff097424 */ /* 0x000fe200078e00ff */
[----:B------:R-:W-:Y:S06]  /*24110*/  BRA `(.L_x_1709) ;  /* 0x0000000000547947 */ /* 0x000fec0003800000 */
.L_x_1717:
        /* <DEDUP_REMOVED lines=10> */
.L_x_1725:
[----:B------:R-:W-:Y:S01]  /*241c0*/  IMAD.MOV.U32 R9, RZ, RZ, 0x4 ;  /* 0x00000004ff097424 */ /* 0x000fe200078e00ff */
[----:B------:R-:W-:Y:S06]  /*241d0*/  BRA `(.L_x_1709) ;  /* 0x0000000000247947 */ /* 0x000fec0003800000 */
.L_x_1724:
[----:B------:R-:W-:Y:S01]  /*241e0*/  IMAD.MOV.U32 R9, RZ, RZ, 0x14 ;  /* 0x00000014ff097424 */ /* 0x000fe200078e00ff */
[----:B------:R-:W-:Y:S06]  /*241f0*/  BRA `(.L_x_1709) ;  /* 0x00000000001c7947 */ /* 0x000fec0003800000 */
.L_x_1723:
[----:B------:R-:W-:-:S13]  /*24200*/  ISETP.NE.AND P0, PT, R38, 0x2a, PT ;  /* 0x0000002a2600780c */ /* 0x000fda0003f05270 */
[----:B------:R-:W-:Y:S05]  /*24210*/  @!P0 BRA `(.L_x_1726) ;  /* 0x0000000000108947 */ /* 0x000fea0003800000 */
[----:B------:R-:W-:-:S13]  /*24220*/  ISETP.NE.AND P0, PT, R38, 0x41, PT ;  /* 0x000000412600780c */ /* 0x000fda0003f05270 */
[----:B------:R-:W-:Y:S05]  /*24230*/  @!P0 BRA `(.L_x_1709) ;  /* 0x00000000000c8947 */ /* 0x000fea0003800000 */
.L_x_1708:
[----:B------:R-:W-:Y:S01]  /*24240*/  IMAD.MOV.U32 R9, RZ, RZ, 0x16 ;  /* 0x00000016ff097424 */ /* 0x000fe200078e00ff */
[----:B------:R-:W-:Y:S06]  /*24250*/  BRA `(.L_x_1709) ;  /* 0x0000000000047947 */ /* 0x000fec0003800000 */
.L_x_1726:
[----:B------:R-:W-:-:S07]  /*24260*/  IMAD.MOV.U32 R9, RZ, RZ, 0x17 ;  /* 0x00000017ff097424 */ /* 0x000fce00078e00ff */
.L_x_1709:
[----:B------:R-:W-:Y:S05]  /*24270*/  BSYNC.RECONVERGENT B5 ;  /* 0x0000000000057941 */ /* 0x000fea0003800200 */
.L_x_1702:
        /* <DEDUP_REMOVED lines=16> */
.L_x_1732:
[----:B------:R-:W-:Y:S01]  /*24380*/  IMAD.MOV.U32 R8, RZ, RZ, 0x180 ;  /* 0x00000180ff087424 */ /* 0x000fe200078e00ff */
[----:B------:R-:W-:Y:S06]  /*24390*/  BRA `(.L_x_1734) ;  /* 0x0000000400647947 */ /* 0x000fec0003800000 */
.L_x_1731:
[----:B------:R-:W-:Y:S01]  /*243a0*/  IMAD.MOV.U32 R8, RZ, RZ, 0x168 ;  /* 0x00000168ff087424 */ /* 0x000fe200078e00ff */
[----:B------:R-:W-:Y:S06]  /*243b0*/  BRA `(.L_x_1734) ;  /* 0x00000004005c7947 */ /* 0x000fec0003800000 */
.L_x_1730:
        /* <DEDUP_REMOVED lines=8> */
.L_x_1736:
[----:B------:R-:W-:Y:S01]  /*24440*/  IMAD.MOV.U32 R8, RZ, RZ, 0x1f8 ;  /* 0x000001f8ff087424 */ /* 0x000fe200078e00ff */
[----:B------:R-:W-:Y:S06]  /*24450*/  BRA `(.L_x_1734) ;  /* 0x0000000400347947 */ /* 0x000fec0003800000 */
.L_x_1735:
[----:B------:R-:W-:Y:S01]  /*24460*/  IMAD.MOV.U32 R8, RZ, RZ, 0x198 ;  /* 0x00000198ff087424 */ /* 0x000fe200078e00ff */
[----:B------:R-:W-:Y:S06]  /*24470*/  BRA `(.L_x_1734) ;  /* 0x00000004002c7947 */ /* 0x000fec0003800000 */
.L_x_1729:
        /* <DEDUP_REMOVED lines=10> */
.L_x_1739:
[----:B------:R-:W-:Y:S01]  /*24520*/  IMAD.MOV.U32 R8, RZ, RZ, 0x78 ;  /* 0x00000078ff087424 */ /* 0x000fe200078e00ff */
[----:B------:R-:W-:Y:S06]  /*24530*/  BRA `(.L_x_1734) ;  /* 0x0000000000fc7947 */ /* 0x000fec0003800000 */
.L_x_1738:
[----:B------:R-:W-:Y:S01]  /*24540*/  IMAD.MOV.U32 R8, RZ, RZ, 0x150 ;  /* 0x00000150ff087424 */ /* 0x000fe200078e00ff */
[----:B------:R-:W-:Y:S06]  /*24550*/  BRA `(.L_x_1734) ;  /* 0x0000000000f47947 */ /* 0x000fec0003800000 */
.L_x_1737:
        /* <DEDUP_REMOVED lines=8> */
.L_x_1741:
[----:B------:R-:W-:Y:S01]  /*245e0*/  IMAD.MOV.U32 R8, RZ, RZ, 0x120 ;  /* 0x00000120ff087424 */ /* 0x000fe200078e00ff */
[----:B------:R-:W-:Y:S06]  /*245f0*/  BRA `(.L_x_1734) ;  /* 0x0000000000cc7947 */ /* 0x000fec0003800000 */
.L_x_1740:
[----:B------:R-:W-:Y:S01]  /*24600*/  IMAD.MOV.U32 R8, RZ, RZ, 0xf0 ;  /* 0x000000f0ff087424 */ /* 0x000fe200078e00ff */
[----:B------:R-:W-:Y:S06]  /*24610*/  BRA `(.L_x_1734) ;  /* 0x0000000000c47947 */ /* 0x000fec0003800000 */
.L_x_1728:
        /* <DEDUP_REMOVED lines=12> */
.L_x_1745:
[----:B------:R-:W-:Y:S01]  /*246e0*/  IMAD.MOV.U32 R8, RZ, RZ, 0xd8 ;  /* 0x000000d8ff087424 */ /* 0x000fe200078e00ff */
[----:B------:R-:W-:Y:S06]  /*246f0*/  BRA `(.L_x_1734) ;  /* 0x00000000008c7947 */ /* 0x000fec0003800000 */
.L_x_1744:
[----:B------:R-:W-:Y:S01]  /*24700*/  IMAD.MOV.U32 R8, RZ, RZ, 0xc0 ;  /* 0x000000c0ff087424 */ /* 0x000fe200078e00ff */
[----:B------:R-:W-:Y:S06]  /*24710*/  BRA `(.L_x_1734) ;  /* 0x0000000000847947 */ /* 0x000fec0003800000 */
.L_x_1743:
        /* <DEDUP_REMOVED lines=8> */
.L_x_1747:
[----:B------:R-:W-:Y:S01]  /*247a0*/  IMAD.MOV.U32 R8, RZ, RZ, 0x138 ;  /* 0x00000138ff087424 */ /* 0x000fe200078e00ff */
[----:B------:R-:W-:Y:S06]  /*247b0*/  BRA `(.L_x_1734) ;  /* 0x00000000005c7947 */ /* 0x000fec0003800000 */
.L_x_1746:
[----:B------:R-:W-:Y:S01]  /*247c0*/  IMAD.MOV.U32 R8, RZ, RZ, 0x90 ;  /* 0x00000090ff087424 */ /* 0x000fe200078e00ff */
[----:B------:R-:W-:Y:S06]  /*247d0*/  BRA `(.L_x_1734) ;  /* 0x0000000000547947 */ /* 0x000fec0003800000 */
.L_x_1742:
        /* <DEDUP_REMOVED lines=10> */
.L_x_1750:
[----:B------:R-:W-:Y:S01]  /*24880*/  IMAD.MOV.U32 R8, RZ, RZ, 0x60 ;  /* 0x00000060ff087424 */ /* 0x000fe200078e00ff */
[----:B------:R-:W-:Y:S06]  /*24890*/  BRA `(.L_x_1734) ;  /* 0x0000000000247947 */ /* 0x000fec0003800000 */
.L_x_1749:
[----:B------:R-:W-:Y:S01]  /*248a0*/  IMAD.MOV.U32 R8, RZ, RZ, 0x1e0 ;  /* 0x000001e0ff087424 */ /* 0x000fe200078e00ff */
[----:B------:R-:W-:Y:S06]  /*248b0*/  BRA `(.L_x_1734) ;  /* 0x00000000001c7947 */ /* 0x000fec0003800000 */
.L_x_1748:
[----:B------:R-:W-:-:S13]  /*248c0*/  ISETP.NE.AND P0, PT, R11, 0x2a, PT ;  /* 0x0000002a0b00780c */ /* 0x000fda0003f05270 */
[----:B------:R-:W-:Y:S05]  /*248d0*/  @!P0 BRA `(.L_x_1751) ;  /* 0x0000000000108947 */ /* 0x000fea0003800000 */
[----:B------:R-:W-:-:S13]  /*248e0*/  ISETP.NE.AND P0, PT, R11, 0x41, PT ;  /* 0x000000410b00780c */ /* 0x000fda0003f05270 */
[----:B------:R-:W-:Y:S05]  /*248f0*/  @!P0 BRA `(.L_x_1734) ;  /* 0x00000000000c8947 */ /* 0x000fea0003800000 */
.L_x_1733:
[----:B------:R-:W-:Y:S01]  /*24900*/  IMAD.MOV.U32 R8, RZ, RZ, 0x210 ;  /* 0x00000210ff087424 */ /* 0x000fe200078e00ff */
[----:B------:R-:W-:Y:S06]  /*24910*/  BRA `(.L_x_1734) ;  /* 0x0000000000047947 */ /* 0x000fec0003800000 */
.L_x_1751:
[----:B------:R-:W-:-:S07]  /*24920*/  IMAD.MOV.U32 R8, RZ, RZ, 0x228 ;  /* 0x00000228ff087424 */ /* 0x000fce00078e00ff */
.L_x_1734:
[----:B------:R-:W-:Y:S05]  /*24930*/  BSYNC.RECONVERGENT B5 ;  /* 0x0000000000057941 */ /* 0x000fea0003800200 */
.L_x_1727:
[----:B------:R-:W-:-:S04]  /*24940*/  IMAD.IADD R8, R9, 0x1, R8 ;  /* 0x0000000109087824 */ /* 0x000fc800078e0208 */
[----:B------:R-:W-:-:S06]  /*24950*/  IMAD.SHL.U32 R8, R8, 0x4, RZ ;  /* 0x0000000408087824 */ /* 0x000fcc00078e00ff */
[----:B------:R-:W0:Y:S02]  /*24960*/  LDC R8, c[0x3][R8+0x40] ;  /* 0x00c0100008087b82 */ /* 0x000e240000000800 */
[----:B0-----:R-:W-:-:S13]  /*24970*/  FSETP.GT.AND P0, PT, R8, RZ, PT ;  /* 0x000000ff0800720b */ /* 0x001fda0003f04000 */
[----:B------:R-:W-:-:S07]  /*24980*/  @!P0 VIADD R10, R10, 0x1 ;  /* 0x000000010a0a8836 */ /* 0x000fce0000000000 */
.L_x_1701:
[----:B------:R-:W-:Y:S05]  /*24990*/  BSYNC.RECONVERGENT B1 ;  /* 0x0000000000017941 */ /* 0x000fea0003800200 */
.L_x_1700:
        /* <DEDUP_REMOVED lines=9> */
.L_x_1699:
[----:B------:R-:W-:Y:S05]  /*24a30*/  BSYNC.RECONVERGENT B0 ;  /* 0x0000000000007941 */ /* 0x000fea0003800200 */
.L_x_1698:
        /* <DEDUP_REMOVED lines=38> */
.L_x_1754:
[----:B------:R-:W-:Y:S05]  /*24ca0*/  BSYNC.RECONVERGENT B5 ;  /* 0x0000000000057941 */ /* 0x000fea0003800200 */
.L_x_1753:
        /* <DEDUP_REMOVED lines=23> */
.L_x_1756:
        /* <DEDUP_REMOVED lines=32> */
.L_x_1755:
        /* <DEDUP_REMOVED lines=12> */
.L_x_1760:
[----:B------:R-:W-:Y:S05]  /*250e0*/  BSYNC.RECONVERGENT B1 ;  /* 0x0000000000017941 */ /* 0x000fea0003800200 */
.L_x_1759:
        /* <DEDUP_REMOVED lines=10> */
.L_x_1762:
[----:B------:R-:W-:Y:S05]  /*25190*/  BSYNC.RECONVERGENT B1 ;  /* 0x0000000000017941 */ /* 0x000fea0003800200 */
.L_x_1761:
        /* <DEDUP_REMOVED lines=8> */
.L_x_1758:
[----:B------:R-:W-:Y:S05]  /*25220*/  BSYNC.RECONVERGENT B0 ;  /* 0x0000000000007941 */ /* 0x000fea0003800200 */
.L_x_1757:
        /* <DEDUP_REMOVED lines=48> */
.L_x_1775:
        /* <DEDUP_REMOVED lines=10> */
.L_x_1770:
        /* <DEDUP_REMOVED lines=21> */
.L_x_1769:
[----:B------:R-:W-:-:S07]  /*25720*/  IMAD.MOV.U32 R5, RZ, RZ, R12 ;  /* 0x000000ffff057224 */ /* 0x000fce00078e000c */
.L_x_1768:
[----:B------:R-:W-:Y:S05]  /*25730*/  BSYNC.RECONVERGENT B1 ;  /* 0x0000000000017941 */ /* 0x000fea0003800200 */
.L_x_1767:
        /* <DEDUP_REMOVED lines=16> */
.L_x_1774:
[----:B------:R-:W-:Y:S05]  /*25840*/  BSYNC.RECONVERGENT B6 ;  /* 0x0000000000067941 */ /* 0x000fea0003800200 */
.L_x_1773:
        /* <DEDUP_REMOVED lines=16> */
.L_x_1772:
[----:B------:R-:W-:Y:S05]  /*25950*/  BSYNC.RECONVERGENT B1 ;  /* 0x0000000000017941 */ /* 0x000fea0003800200 */
.L_x_1771:
[----:B------:R-:W-:Y:S05]  /*25960*/  @P2 BRA `(.L_x_1775) ;  /* 0xfffffff800f02947 */ /* 0x000fea000383ffff */
[----:B------:R-:W-:Y:S05]  /*25970*/  BSYNC.RECONVERGENT B0 ;  /* 0x0000000000007941 */ /* 0x000fea0003800200 */
.L_x_1766:
[----:B------:R-:W-:Y:S01]  /*25980*/  IADD3 R25, P0, PT, R2, R25, RZ ;  /* 0x0000001902197210 */ /* 0x000fe20007f1e0ff */
[----:B------:R-:W-:Y:S01]  /*25990*/  BSSY.RECONVERGENT B0, `(.L_x_1776) ;  /* 0x0000105000007945 */ /* 0x000fe20003800200 */
[----:B------:R-:W-:Y:S01]  /*259a0*/  VIMNMX.U32 R6, PT, PT, R10, 0x1, !PT ;  /* 0x000000010a067848 */ /* 0x000fe20007fe0000 */
[----:B------:R-:W-:Y:S01]  /*259b0*/  IMAD.MOV.U32 R38, RZ, RZ, RZ ;  /* 0x000000ffff267224 */ /* 0x000fe200078e00ff */
[----:B------:R-:W-:Y:S01]  /*259c0*/  CS2R R10, SRZ ;  /* 0x00000000000a7805 */ /* 0x000fe2000001ff00 */
[----:B------:R-:W-:Y:S02]  /*259d0*/  IMAD.MOV.U32 R12, RZ, RZ, 0x1 ;  /* 0x00000001ff0c7424 */ /* 0x000fe400078e00ff */
[----:B012---:R-:W-:-:S07]  /*259e0*/  IMAD.X R9, RZ, RZ, R3, P0 ;  /* 0x000000ffff097224 */ /* 0x007fce00000e0603 */
.L_x_1830:
        /* <DEDUP_REMOVED lines=11> */
.L_x_1829:
        /* <DEDUP_REMOVED lines=21> */
.L_x_1784:
[----:B------:R-:W-:Y:S01]  /*25bf0*/  IMAD.MOV.U32 R40, RZ, RZ, 0x10 ;  /* 0x00000010ff287424 */ /* 0x000fe200078e00ff */
[----:B------:R-:W-:Y:S06]  /*25c00*/  BRA `(.L_x_1786) ;  /* 0x0000000400647947 */ /* 0x000fec0003800000 */
.L_x_1783:
[----:B------:R-:W-:Y:S01]  /*25c10*/  IMAD.MOV.U32 R40, RZ, RZ, 0xf ;  /* 0x0000000fff287424 */ /* 0x000fe200078e00ff */
[----:B------:R-:W-:Y:S06]  /*25c20*/  BRA `(.L_x_1786) ;  /* 0x00000004005c7947 */ /* 0x000fec0003800000 */
.L_x_1782:
        /* <DEDUP_REMOVED lines=8> */
.L_x_1788:
[----:B------:R-:W-:Y:S01]  /*25cb0*/  IMAD.MOV.U32 R40, RZ, RZ, 0x15 ;  /* 0x00000015ff287424 */ /* 0x000fe200078e00ff */
[----:B------:R-:W-:Y:S06]  /*25cc0*/  BRA `(.L_x_1786) ;  /* 0x0000000400347947 */ /* 0x000fec0003800000 */
.L_x_1787:
[----:B------:R-:W-:Y:S01]  /*25cd0*/  IMAD.MOV.U32 R40, RZ, RZ, 0x11 ;  /* 0x00000011ff287424 */ /* 0x000fe200078e00ff */
[----:B------:R-:W-:Y:S06]  /*25ce0*/  BRA `(.L_x_1786) ;  /* 0x00000004002c7947 */ /* 0x000fec0003800000 */
.L_x_1781:
        /* <DEDUP_REMOVED lines=10> */
.L_x_1791:
[----:B------:R-:W-:Y:S01]  /*25d90*/  IMAD.MOV.U32 R40, RZ, RZ, 0x5 ;  /* 0x00000005ff287424 */ /* 0x000fe200078e00ff */
[----:B------:R-:W-:Y:S06]  /*25da0*/  BRA `(.L_x_1786) ;  /* 0x0000000000fc7947 */ /* 0x000fec0003800000 */
.L_x_1790:
[----:B------:R-:W-:Y:S01]  /*25db0*/  IMAD.MOV.U32 R40, RZ, RZ, 0xe ;  /* 0x0000000eff287424 */ /* 0x000fe200078e00ff */
[----:B------:R-:W-:Y:S06]  /*25dc0*/  BRA `(.L_x_1786) ;  /* 0x0000000000f47947 */ /* 0x000fec0003800000 */
.L_x_1789:
        /* <DEDUP_REMOVED lines=8> */
.L_x_1793:
[----:B------:R-:W-:Y:S01]  /*25e50*/  IMAD.MOV.U32 R40, RZ, RZ, 0xc ;  /* 0x0000000cff287424 */ /* 0x000fe200078e00ff */
[----:B------:R-:W-:Y:S06]  /*25e60*/  BRA `(.L_x_1786) ;  /* 0x0000000000cc7947 */ /* 0x000fec0003800000 */
.L_x_1792:
[----:B------:R-:W-:Y:S01]  /*25e70*/  IMAD.MOV.U32 R40, RZ, RZ, 0xa ;  /* 0x0000000aff287424 */ /* 0x000fe200078e00ff */
[----:B------:R-:W-:Y:S06]  /*25e80*/  BRA `(.L_x_1786) ;  /* 0x0000000000c47947 */ /* 0x000fec0003800000 */
.L_x_1780:
        /* <DEDUP_REMOVED lines=12> */
.L_x_1797:
[----:B------:R-:W-:Y:S01]  /*25f50*/  IMAD.MOV.U32 R40, RZ, RZ, 0x9 ;  /* 0x00000009ff287424 */ /* 0x000fe200078e00ff */
[----:B------:R-:W-:Y:S06]  /*25f60*/  BRA `(.L_x_1786) ;  /* 0x00000000008c7947 */ /* 0x000fec0003800000 */
.L_x_1796:
[----:B------:R-:W-:Y:S01]  /*25f70*/  IMAD.MOV.U32 R40, RZ, RZ, 0x8 ;  /* 0x00000008ff287424 */ /* 0x000fe200078e00ff */
[----:B------:R-:W-:Y:S06]  /*25f80*/  BRA `(.L_x_1786) ;  /* 0x0000000000847947 */ /* 0x000fec0003800000 */
.L_x_1795:
        /* <DEDUP_REMOVED lines=8> */
.L_x_1799:
[----:B------:R-:W-:Y:S01]  /*26010*/  IMAD.MOV.U32 R40, RZ, RZ, 0xd ;  /* 0x0000000dff287424 */ /* 0x000fe200078e00ff */
[----:B------:R-:W-:Y:S06]  /*26020*/  BRA `(.L_x_1786) ;  /* 0x00000000005c7947 */ /* 0x000fec0003800000 */
.L_x_1798:
[----:B------:R-:W-:Y:S01]  /*26030*/  IMAD.MOV.U32 R40, RZ, RZ, 0x6 ;  /* 0x00000006ff287424 */ /* 0x000fe200078e00ff */
[----:B------:R-:W-:Y:S06]  /*26040*/  BRA `(.L_x_1786) ;  /* 0x0000000000547947 */ /* 0x000fec0003800000 */
.L_x_1794:
        /* <DEDUP_REMOVED lines=10> */
.L_x_1802:
[----:B------:R-:W-:Y:S01]  /*260f0*/  IMAD.MOV.U32 R40, RZ, RZ, 0x4 ;  /* 0x00000004ff287424 */ /* 0x000fe200078e00ff */
[----:B------:R-:W-:Y:S06]  /*26100*/  BRA `(.L_x_1786) ;  /* 0x0000000000247947 */ /* 0x000fec0003800000 */
.L_x_1801:
[----:B------:R-:W-:Y:S01]  /*26110*/  IMAD.MOV.U32 R40, RZ, RZ, 0x14 ;  /* 0x00000014ff287424 */ /* 0x000fe200078e00ff */
[----:B------:R-:W-:Y:S06]  /*26120*/  BRA `(.L_x_1786) ;  /* 0x00000000001c7947 */ /* 0x000fec0003800000 */
.L_x_1800:
[----:B------:R-:W-:-:S13]  /*26130*/  ISETP.NE.AND P0, PT, R4, 0x2a, PT ;  /* 0x0000002a0400780c */ /* 0x000fda0003f05270 */
[----:B------:R-:W-:Y:S05]  /*26140*/  @!P0 BRA `(.L_x_1803) ;  /* 0x0000000000108947 */ /* 0x000fea0003800000 */
[----:B------:R-:W-:-:S13]  /*26150*/  ISETP.NE.AND P0, PT, R4, 0x41, PT ;  /* 0x000000410400780c */ /* 0x000fda0003f05270 */
[----:B------:R-:W-:Y:S05]  /*26160*/  @!P0 BRA `(.L_x_1786) ;  /* 0x00000000000c8947 */ /* 0x000fea0003800000 */
.L_x_1785:
[----:B------:R-:W-:Y:S01]  /*26170*/  IMAD.MOV.U32 R40, RZ, RZ, 0x16 ;  /* 0x00000016ff287424 */ /* 0x000fe200078e00ff */
[----:B------:R-:W-:Y:S06]  /*26180*/  BRA `(.L_x_1786) ;  /* 0x0000000000047947 */ /* 0x000fec0003800000 */
.L_x_1803:
[----:B------:R-:W-:-:S07]  /*26190*/  IMAD.MOV.U32 R40, RZ, RZ, 0x17 ;  /* 0x00000017ff287424 */ /* 0x000fce00078e00ff */
.L_x_1786:
[----:B------:R-:W-:Y:S05]  /*261a0*/  BSYNC.RECONVERGENT B6 ;  /* 0x0000000000067941 */ /* 0x000fea0003800200 */
.L_x_1779:
        /* <DEDUP_REMOVED lines=16> */
.L_x_1809:
[----:B------:R-:W-:Y:S01]  /*262b0*/  IMAD.MOV.U32 R37, RZ, RZ, 0x180 ;  /* 0x00000180ff257424 */ /* 0x000fe200078e00ff */
[----:B------:R-:W-:Y:S06]  /*262c0*/  BRA `(.L_x_1811) ;  /* 0x0000000400647947 */ /* 0x000fec0003800000 */
.L_x_1808:
[----:B------:R-:W-:Y:S01]  /*262d0*/  IMAD.MOV.U32 R37, RZ, RZ, 0x168 ;  /* 0x00000168ff257424 */ /* 0x000fe200078e00ff */
[----:B------:R-:W-:Y:S06]  /*262e0*/  BRA `(.L_x_1811) ;  /* 0x00000004005c7947 */ /* 0x000fec0003800000 */
.L_x_1807:
        /* <DEDUP_REMOVED lines=8> */
.L_x_1813:
[----:B------:R-:W-:Y:S01]  /*26370*/  IMAD.MOV.U32 R37, RZ, RZ, 0x1f8 ;  /* 0x000001f8ff257424 */ /* 0x000fe200078e00ff */
[----:B------:R-:W-:Y:S06]  /*26380*/  BRA `(.L_x_1811) ;  /* 0x0000000400347947 */ /* 0x000fec0003800000 */
.L_x_1812:
[----:B------:R-:W-:Y:S01]  /*26390*/  IMAD.MOV.U32 R37, RZ, RZ, 0x198 ;  /* 0x00000198ff257424 */ /* 0x000fe200078e00ff */
[----:B------:R-:W-:Y:S06]  /*263a0*/  BRA `(.L_x_1811) ;  /* 0x00000004002c7947 */ /* 0x000fec0003800000 */
.L_x_1806:
        /* <DEDUP_REMOVED lines=10> */
.L_x_1816:
[----:B------:R-:W-:Y:S01]  /*26450*/  IMAD.MOV.U32 R37, RZ, RZ, 0x78 ;  /* 0x00000078ff257424 */ /* 0x000fe200078e00ff */
[----:B------:R-:W-:Y:S06]  /*26460*/  BRA `(.L_x_1811) ;  /* 0x0000000000fc7947 */ /* 0x000fec0003800000 */
.L_x_1815:
[----:B------:R-:W-:Y:S01]  /*26470*/  IMAD.MOV.U32 R37, RZ, RZ, 0x150 ;  /* 0x00000150ff257424 */ /* 0x000fe200078e00ff */
[----:B------:R-:W-:Y:S06]  /*26480*/  BRA `(.L_x_1811) ;  /* 0x0000000000f47947 */ /* 0x000fec0003800000 */
.L_x_1814:
        /* <DEDUP_REMOVED lines=8> */
.L_x_1818:
[----:B------:R-:W-:Y:S01]  /*26510*/  IMAD.MOV.U32 R37, RZ, RZ, 0x120 ;  /* 0x00000120ff257424 */ /* 0x000fe200078e00ff */
[----:B------:R-:W-:Y:S06]  /*26520*/  BRA `(.L_x_1811) ;  /* 0x0000000000cc7947 */ /* 0x000fec0003800000 */
.L_x_1817:
[----:B------:R-:W-:Y:S01]  /*26530*/  IMAD.MOV.U32 R37, RZ, RZ, 0xf0 ;  /* 0x000000f0ff257424 */ /* 0x000fe200078e00ff */
[----:B------:R-:W-:Y:S06]  /*26540*/  BRA `(.L_x_1811) ;  /* 0x0000000000c47947 */ /* 0x000fec0003800000 */
.L_x_1805:
        /* <DEDUP_REMOVED lines=12> */
.L_x_1822:
[----:B------:R-:W-:Y:S01]  /*26610*/  IMAD.MOV.U32 R37, RZ, RZ, 0xd8 ;  /* 0x000000d8ff257424 */ /* 0x000fe200078e00ff */
[----:B------:R-:W-:Y:S06]  /*26620*/  BRA `(.L_x_1811) ;  /* 0x00000000008c7947 */ /* 0x000fec0003800000 */
.L_x_1821:
[----:B------:R-:W-:Y:S01]  /*26630*/  IMAD.MOV.U32 R37, RZ, RZ, 0xc0 ;  /* 0x000000c0ff257424 */ /* 0x000fe200078e00ff */
[----:B------:R-:W-:Y:S06]  /*26640*/  BRA `(.L_x_1811) ;  /* 0x0000000000847947 */ /* 0x000fec0003800000 */
.L_x_1820:
        /* <DEDUP_REMOVED lines=8> */
.L_x_1824:
[----:B------:R-:W-:Y:S01]  /*266d0*/  IMAD.MOV.U32 R37, RZ, RZ, 0x138 ;  /* 0x00000138ff257424 */ /* 0x000fe200078e00ff */
[----:B------:R-:W-:Y:S06]  /*266e0*/  BRA `(.L_x_1811) ;  /* 0x00000000005c7947 */ /* 0x000fec0003800000 */
.L_x_1823:
[----:B------:R-:W-:Y:S01]  /*266f0*/  IMAD.MOV.U32 R37, RZ, RZ, 0x90 ;  /* 0x00000090ff257424 */ /* 0x000fe200078e00ff */
[----:B------:R-:W-:Y:S06]  /*26700*/  BRA `(.L_x_1811) ;  /* 0x0000000000547947 */ /* 0x000fec0003800000 */
.L_x_1819:
        /* <DEDUP_REMOVED lines=10> */
.L_x_1827:
[----:B------:R-:W-:Y:S01]  /*267b0*/  IMAD.MOV.U32 R37, RZ, RZ, 0x60 ;  /* 0x00000060ff257424 */ /* 0x000fe200078e00ff */
[----:B------:R-:W-:Y:S06]  /*267c0*/  BRA `(.L_x_1811) ;  /* 0x0000000000247947 */ /* 0x000fec0003800000 */
.L_x_1826:
[----:B------:R-:W-:Y:S01]  /*267d0*/  IMAD.MOV.U32 R37, RZ, RZ, 0x1e0 ;  /* 0x000001e0ff257424 */ /* 0x000fe200078e00ff */
[----:B------:R-:W-:Y:S06]  /*267e0*/  BRA `(.L_x_1811) ;  /* 0x00000000001c7947 */ /* 0x000fec0003800000 */
.L_x_1825:
[----:B------:R-:W-:-:S13]  /*267f0*/  ISETP.NE.AND P0, PT, R14, 0x2a, PT ;  /* 0x0000002a0e00780c */ /* 0x000fda0003f05270 */
[----:B------:R-:W-:Y:S05]  /*26800*/  @!P0 BRA `(.L_x_1828) ;  /* 0x0000000000108947 */ /* 0x000fea0003800000 */
[----:B------:R-:W-:-:S13]  /*26810*/  ISETP.NE.AND P0, PT, R14, 0x41, PT ;  /* 0x000000410e00780c */ /* 0x000fda0003f05270 */
[----:B------:R-:W-:Y:S05]  /*26820*/  @!P0 BRA `(.L_x_1811) ;  /* 0x00000000000c8947 */ /* 0x000fea0003800000 */
.L_x_1810:
[----:B------:R-:W-:Y:S01]  /*26830*/  IMAD.MOV.U32 R37, RZ, RZ, 0x210 ;  /* 0x00000210ff257424 */ /* 0x000fe200078e00ff */
[----:B------:R-:W-:Y:S06]  /*26840*/  BRA `(.L_x_1811) ;  /* 0x0000000000047947 */ /* 0x000fec0003800000 */
.L_x_1828:
[----:B------:R-:W-:-:S07]  /*26850*/  IMAD.MOV.U32 R37, RZ, RZ, 0x228 ;  /* 0x00000228ff257424 */ /* 0x000fce00078e00ff */
.L_x_1811:
[----:B------:R-:W-:Y:S05]  /*26860*/  BSYNC.RECONVERGENT B6 ;  /* 0x0000000000067941 */ /* 0x000fea0003800200 */
.L_x_1804:
        /* <DEDUP_REMOVED lines=19> */
.L_x_1778:
[----:B------:R-:W-:Y:S05]  /*269a0*/  BSYNC.RECONVERGENT B1 ;  /* 0x0000000000017941 */ /* 0x000fea0003800200 */
.L_x_1777:
[C---:B------:R-:W-:Y:S01]  /*269b0*/  ISETP.NE.AND P0, PT, R12.reuse, R6, PT ;  /* 0x000000060c00720c */ /* 0x040fe20003f05270 */
[----:B------:R-:W-:-:S12]  /*269c0*/  VIADD R12, R12, 0x1 ;  /* 0x000000010c0c7836 */ /* 0x000fd80000000000 */
[----:B------:R-:W-:Y:S05]  /*269d0*/  @P0 BRA `(.L_x_1830) ;  /* 0xfffffff000040947 */ /* 0x000fea000383ffff */
[----:B------:R-:W-:Y:S05]  /*269e0*/  BSYNC.RECONVERGENT B0 ;  /* 0x0000000000007941 */ /* 0x000fea0003800200 */
.L_x_1776:
[----:B------:R-:W-:Y:S01]  /*269f0*/  BSSY.RECONVERGENT B0, `(.L_x_1765) ;  /* 0x0000121000007945 */ /* 0x000fe20003800200 */
[----:B------:R-:W-:Y:S02]  /*26a00*/  IMAD.MOV.U32 R36, RZ, RZ, RZ ;  /* 0x000000ffff247224 */ /* 0x000fe400078e00ff */
[----:B------:R-:W-:Y:S02]  /*26a10*/  IMAD.MOV.U32 R13, RZ, RZ, R10 ;  /* 0x000000ffff0d7224 */ /* 0x000fe400078e000a */
[----:B------:R-:W-:-:S07]  /*26a20*/  IMAD.MOV.U32 R12, RZ, RZ, R11 ;  /* 0x000000ffff0c7224 */ /* 0x000fce00078e000b */
.L_x_1887:
        /* <DEDUP_REMOVED lines=16> */
.L_x_1833:
        /* <DEDUP_REMOVED lines=28> */
.L_x_1841:
[----:B------:R-:W-:Y:S01]  /*26cf0*/  IMAD.MOV.U32 R33, RZ, RZ, 0x10 ;  /* 0x00000010ff217424 */ /* 0x000fe200078e00ff */
[----:B------:R-:W-:Y:S06]  /*26d00*/  BRA `(.L_x_1843) ;  /* 0x0000000400647947 */ /* 0x000fec0003800000 */
.L_x_1840:
[----:B------:R-:W-:Y:S01]  /*26d10*/  IMAD.MOV.U32 R33, RZ, RZ, 0xf ;  /* 0x0000000fff217424 */ /* 0x000fe200078e00ff */
[----:B------:R-:W-:Y:S06]  /*26d20*/  BRA `(.L_x_1843) ;  /* 0x00000004005c7947 */ /* 0x000fec0003800000 */
.L_x_1839:
        /* <DEDUP_REMOVED lines=8> */
.L_x_1845:
[----:B------:R-:W-:Y:S01]  /*26db0*/  IMAD.MOV.U32 R33, RZ, RZ, 0x15 ;  /* 0x00000015ff217424 */ /* 0x000fe200078e00ff */
[----:B------:R-:W-:Y:S06]  /*26dc0*/  BRA `(.L_x_1843) ;  /* 0x0000000400347947 */ /* 0x000fec0003800000 */
.L_x_1844:
[----:B------:R-:W-:Y:S01]  /*26dd0*/  IMAD.MOV.U32 R33, RZ, RZ, 0x11 ;  /* 0x00000011ff217424 */ /* 0x000fe200078e00ff */
[----:B------:R-:W-:Y:S06]  /*26de0*/  BRA `(.L_x_1843) ;  /* 0x00000004002c7947 */ /* 0x000fec0003800000 */
.L_x_1838:
        /* <DEDUP_REMOVED lines=10> */
.L_x_1848:
[----:B------:R-:W-:Y:S01]  /*26e90*/  IMAD.MOV.U32 R33, RZ, RZ, 0x5 ;  /* 0x00000005ff217424 */ /* 0x000fe200078e00ff */
[----:B------:R-:W-:Y:S06]  /*26ea0*/  BRA `(.L_x_1843) ;  /* 0x0000000000fc7947 */ /* 0x000fec0003800000 */
.L_x_1847:
[----:B------:R-:W-:Y:S01]  /*26eb0*/  IMAD.MOV.U32 R33, RZ, RZ, 0xe ;  /* 0x0000000eff217424 */ /* 0x000fe200078e00ff */
[----:B------:R-:W-:Y:S06]  /*26ec0*/  BRA `(.L_x_1843) ;  /* 0x0000000000f47947 */ /* 0x000fec0003800000 */
.L_x_1846:
        /* <DEDUP_REMOVED lines=8> */
.L_x_1850:
[----:B------:R-:W-:Y:S01]  /*26f50*/  IMAD.MOV.U32 R33, RZ, RZ, 0xc ;  /* 0x0000000cff217424 */ /* 0x000fe200078e00ff */
[----:B------:R-:W-:Y:S06]  /*26f60*/  BRA `(.L_x_1843) ;  /* 0x0000000000cc7947 */ /* 0x000fec0003800000 */
.L_x_1849:
[----:B------:R-:W-:Y:S01]  /*26f70*/  IMAD.MOV.U32 R33, RZ, RZ, 0xa ;  /* 0x0000000aff217424 */ /* 0x000fe200078e00ff */
[----:B------:R-:W-:Y:S06]  /*26f80*/  BRA `(.L_x_1843) ;  /* 0x0000000000c47947 */ /* 0x000fec0003800000 */
.L_x_1837:
        /* <DEDUP_REMOVED lines=12> */
.L_x_1854:
[----:B------:R-:W-:Y:S01]  /*27050*/  IMAD.MOV.U32 R33, RZ, RZ, 0x9 ;  /* 0x00000009ff217424 */ /* 0x000fe200078e00ff */
[----:B------:R-:W-:Y:S06]  /*27060*/  BRA `(.L_x_1843) ;  /* 0x00000000008c7947 */ /* 0x000fec0003800000 */
.L_x_1853:
[----:B------:R-:W-:Y:S01]  /*27070*/  IMAD.MOV.U32 R33, RZ, RZ, 0x8 ;  /* 0x00000008ff217424 */ /* 0x000fe200078e00ff */
[----:B------:R-:W-:Y:S06]  /*27080*/  BRA `(.L_x_1843) ;  /* 0x0000000000847947 */ /* 0x000fec0003800000 */
.L_x_1852:
        /* <DEDUP_REMOVED lines=8> */
.L_x_1856:
[----:B------:R-:W-:Y:S01]  /*27110*/  IMAD.MOV.U32 R33, RZ, RZ, 0xd ;  /* 0x0000000dff217424 */ /* 0x000fe200078e00ff */
[----:B------:R-:W-:Y:S06]  /*27120*/  BRA `(.L_x_1843) ;  /* 0x00000000005c7947 */ /* 0x000fec0003800000 */
.L_x_1855:
[----:B------:R-:W-:Y:S01]  /*27130*/  IMAD.MOV.U32 R33, RZ, RZ, 0x6 ;  /* 0x00000006ff217424 */ /* 0x000fe200078e00ff */
[----:B------:R-:W-:Y:S06]  /*27140*/  BRA `(.L_x_1843) ;  /* 0x0000000000547947 */ /* 0x000fec0003800000 */
.L_x_1851:
        /* <DEDUP_REMOVED lines=10> */
.L_x_1859:
[----:B------:R-:W-:Y:S01]  /*271f0*/  IMAD.MOV.U32 R33, RZ, RZ, 0x4 ;  /* 0x00000004ff217424 */ /* 0x000fe200078e00ff */
[----:B------:R-:W-:Y:S06]  /*27200*/  BRA `(.L_x_1843) ;  /* 0x0000000000247947 */ /* 0x000fec0003800000 */
.L_x_1858:
[----:B------:R-:W-:Y:S01]  /*27210*/  IMAD.MOV.U32 R33, RZ, RZ, 0x14 ;  /* 0x00000014ff217424 */ /* 0x000fe200078e00ff */
[----:B------:R-:W-:Y:S06]  /*27220*/  BRA `(.L_x_1843) ;  /* 0x00000000001c7947 */ /* 0x000fec0003800000 */
.L_x_1857:
[----:B------:R-:W-:-:S13]  /*27230*/  ISETP.NE.AND P0, PT, R4, 0x2a, PT ;  /* 0x0000002a0400780c */ /* 0x000fda0003f05270 */
[----:B------:R-:W-:Y:S05]  /*27240*/  @!P0 BRA `(.L_x_1860) ;  /* 0x0000000000108947 */ /* 0x000fea0003800000 */
[----:B------:R-:W-:-:S13]  /*27250*/  ISETP.NE.AND P0, PT, R4, 0x41, PT ;  /* 0x000000410400780c */ /* 0x000fda0003f05270 */
[----:B------:R-:W-:Y:S05]  /*27260*/  @!P0 BRA `(.L_x_1843) ;  /* 0x00000000000c8947 */ /* 0x000fea0003800000 */
.L_x_1842:
[----:B------:R-:W-:Y:S01]  /*27270*/  IMAD.MOV.U32 R33, RZ, RZ, 0x16 ;  /* 0x00000016ff217424 */ /* 0x000fe200078e00ff */
[----:B------:R-:W-:Y:S06]  /*27280*/  BRA `(.L_x_1843) ;  /* 0x0000000000047947 */ /* 0x000fec0003800000 */
.L_x_1860:
[----:B------:R-:W-:-:S07]  /*27290*/  IMAD.MOV.U32 R33, RZ, RZ, 0x17 ;  /* 0x00000017ff217424 */ /* 0x000fce00078e00ff */
.L_x_1843:
[----:B------:R-:W-:Y:S05]  /*272a0*/  BSYNC.RECONVERGENT B6 ;  /* 0x0000000000067941 */ /* 0x000fea0003800200 */
.L_x_1836:
        /* <DEDUP_REMOVED lines=16> */
.L_x_1866:
[----:B------:R-:W-:Y:S01]  /*273b0*/  IMAD.MOV.U32 R6, RZ, RZ, 0x180 ;  /* 0x00000180ff067424 */ /* 0x000fe200078e00ff */
[----:B------:R-:W-:Y:S06]  /*273c0*/  BRA `(.L_x_1868) ;  /* 0x0000000400647947 */ /* 0x000fec0003800000 */
.L_x_1865:
[----:B------:R-:W-:Y:S01]  /*273d0*/  IMAD.MOV.U32 R6, RZ, RZ, 0x168 ;  /* 0x00000168ff067424 */ /* 0x000fe200078e00ff */
[----:B------:R-:W-:Y:S06]  /*273e0*/  BRA `(.L_x_1868) ;  /* 0x00000004005c7947 */ /* 0x000fec0003800000 */
.L_x_1864:
        /* <DEDUP_REMOVED lines=8> */
.L_x_1870:
[----:B------:R-:W-:Y:S01]  /*27470*/  IMAD.MOV.U32 R6, RZ, RZ, 0x1f8 ;  /* 0x000001f8ff067424 */ /* 0x000fe200078e00ff */
[----:B------:R-:W-:Y:S06]  /*27480*/  BRA `(.L_x_1868) ;  /* 0x0000000400347947 */ /* 0x000fec0003800000 */
.L_x_1869:
[----:B------:R-:W-:Y:S01]  /*27490*/  IMAD.MOV.U32 R6, RZ, RZ, 0x198 ;  /* 0x00000198ff067424 */ /* 0x000fe200078e00ff */
[----:B------:R-:W-:Y:S06]  /*274a0*/  BRA `(.L_x_1868) ;  /* 0x00000004002c7947 */ /* 0x000fec0003800000 */
.L_x_1863:
        /* <DEDUP_REMOVED lines=10> */
.L_x_1873:
[----:B------:R-:W-:Y:S01]  /*27550*/  IMAD.MOV.U32 R6, RZ, RZ, 0x78 ;  /* 0x00000078ff067424 */ /* 0x000fe200078e00ff */
[----:B------:R-:W-:Y:S06]  /*27560*/  BRA `(.L_x_1868) ;  /* 0x0000000000fc7947 */ /* 0x000fec0003800000 */
.L_x_1872:
[----:B------:R-:W-:Y:S01]  /*27570*/  IMAD.MOV.U32 R6, RZ, RZ, 0x150 ;  /* 0x00000150ff067424 */ /* 0x000fe200078e00ff */
[----:B------:R-:W-:Y:S06]  /*27580*/  BRA `(.L_x_1868) ;  /* 0x0000000000f47947 */ /* 0x000fec0003800000 */
.L_x_1871:
        /* <DEDUP_REMOVED lines=8> */
.L_x_1875:
[----:B------:R-:W-:Y:S01]  /*27610*/  IMAD.MOV.U32 R6, RZ, RZ, 0x120 ;  /* 0x00000120ff067424 */ /* 0x000fe200078e00ff */
[----:B------:R-:W-:Y:S06]  /*27620*/  BRA `(.L_x_1868) ;  /* 0x0000000000cc7947 */ /* 0x000fec0003800000 */
.L_x_1874:
[----:B------:R-:W-:Y:S01]  /*27630*/  IMAD.MOV.U32 R6, RZ, RZ, 0xf0 ;  /* 0x000000f0ff067424 */ /* 0x000fe200078e00ff */
[----:B------:R-:W-:Y:S06]  /*27640*/  BRA `(.L_x_1868) ;  /* 0x0000000000c47947 */ /* 0x000fec0003800000 */
.L_x_1862:
        /* <DEDUP_REMOVED lines=12> */
.L_x_1879:
[----:B------:R-:W-:Y:S01]  /*27710*/  IMAD.MOV.U32 R6, RZ, RZ, 0xd8 ;  /* 0x000000d8ff067424 */ /* 0x000fe200078e00ff */
[----:B------:R-:W-:Y:S06]  /*27720*/  BRA `(.L_x_1868) ;  /* 0x00000000008c7947 */ /* 0x000fec0003800000 */
.L_x_1878:
[----:B------:R-:W-:Y:S01]  /*27730*/  IMAD.MOV.U32 R6, RZ, RZ, 0xc0 ;  /* 0x000000c0ff067424 */ /* 0x000fe200078e00ff */
[----:B------:R-:W-:Y:S06]  /*27740*/  BRA `(.L_x_1868) ;  /* 0x0000000000847947 */ /* 0x000fec0003800000 */
.L_x_1877:
        /* <DEDUP_REMOVED lines=8> */
.L_x_1881:
[----:B------:R-:W-:Y:S01]  /*277d0*/  IMAD.MOV.U32 R6, RZ, RZ, 0x138 ;  /* 0x00000138ff067424 */ /* 0x000fe200078e00ff */
[----:B------:R-:W-:Y:S06]  /*277e0*/  BRA `(.L_x_1868) ;  /* 0x00000000005c7947 */ /* 0x000fec0003800000 */
.L_x_1880:
[----:B------:R-:W-:Y:S01]  /*277f0*/  IMAD.MOV.U32 R6, RZ, RZ, 0x90 ;  /* 0x00000090ff067424 */ /* 0x000fe200078e00ff */
[----:B------:R-:W-:Y:S06]  /*27800*/  BRA `(.L_x_1868) ;  /* 0x0000000000547947 */ /* 0x000fec0003800000 */
.L_x_1876:
        /* <DEDUP_REMOVED lines=10> */
.L_x_1884:
[----:B------:R-:W-:Y:S01]  /*278b0*/  IMAD.MOV.U32 R6, RZ, RZ, 0x60 ;  /* 0x00000060ff067424 */ /* 0x000fe200078e00ff */
[----:B------:R-:W-:Y:S06]  /*278c0*/  BRA `(.L_x_1868) ;  /* 0x0000000000247947 */ /* 0x000fec0003800000 */
.L_x_1883:
[----:B------:R-:W-:Y:S01]  /*278d0*/  IMAD.MOV.U32 R6, RZ, RZ, 0x1e0 ;  /* 0x000001e0ff067424 */ /* 0x000fe200078e00ff */
[----:B------:R-:W-:Y:S06]  /*278e0*/  BRA `(.L_x_1868) ;  /* 0x00000000001c7947 */ /* 0x000fec0003800000 */
.L_x_1882:
[----:B------:R-:W-:-:S13]  /*278f0*/  ISETP.NE.AND P0, PT, R7, 0x2a, PT ;  /* 0x0000002a0700780c */ /* 0x000fda0003f05270 */
[----:B------:R-:W-:Y:S05]  /*27900*/  @!P0 BRA `(.L_x_1885) ;  /* 0x0000000000108947 */ /* 0x000fea0003800000 */
[----:B------:R-:W-:-:S13]  /*27910*/  ISETP.NE.AND P0, PT, R7, 0x41, PT ;  /* 0x000000410700780c */ /* 0x000fda0003f05270 */
[----:B------:R-:W-:Y:S05]  /*27920*/  @!P0 BRA `(.L_x_1868) ;  /* 0x00000000000c8947 */ /* 0x000fea0003800000 */
.L_x_1867:
[----:B------:R-:W-:Y:S01]  /*27930*/  IMAD.MOV.U32 R6, RZ, RZ, 0x210 ;  /* 0x00000210ff067424 */ /* 0x000fe200078e00ff */
[----:B------:R-:W-:Y:S06]  /*27940*/  BRA `(.L_x_1868) ;  /* 0x0000000000047947 */ /* 0x000fec0003800000 */
.L_x_1885:
[----:B------:R-:W-:-:S07]  /*27950*/  IMAD.MOV.U32 R6, RZ, RZ, 0x228 ;  /* 0x00000228ff067424 */ /* 0x000fce00078e00ff */
.L_x_1868:
[----:B------:R-:W-:Y:S05]  /*27960*/  BSYNC.RECONVERGENT B6 ;  /* 0x0000000000067941 */ /* 0x000fea0003800200 */
.L_x_1861:
        /* <DEDUP_REMOVED lines=8> */
.L_x_1835:
        /* <DEDUP_REMOVED lines=10> */
.L_x_1834:
        /* <DEDUP_REMOVED lines=16> */
.L_x_1886:
[----:B------:R-:W-:Y:S05]  /*27b90*/  BSYNC.RELIABLE B1 ;  /* 0x0000000000017941 */ /* 0x000fea0003800100 */
.L_x_1832:
[----:B------:R-:W-:Y:S02]  /*27ba0*/  VIADD R36, R36, 0x1 ;  /* 0x0000000124247836 */ /* 0x000fe40000000000 */
[----:B------:R-:W-:Y:S02]  /*27bb0*/  IMAD.MOV.U32 R10, RZ, RZ, R14 ;  /* 0x000000ffff0a7224 */ /* 0x000fe400078e000e */
[----:B------:R-:W-:Y:S02]  /*27bc0*/  IMAD.MOV.U32 R11, RZ, RZ, R15 ;  /* 0x000000ffff0b7224 */ /* 0x000fe400078e000f */
[----:B------:R-:W-:Y:S02]  /*27bd0*/  IMAD.MOV.U32 R13, RZ, RZ, R4 ;  /* 0x000000ffff0d7224 */ /* 0x000fe400078e0004 */
[----:B------:R-:W-:Y:S01]  /*27be0*/  IMAD.MOV.U32 R12, RZ, RZ, R5 ;  /* 0x000000ffff0c7224 */ /* 0x000fe200078e0005 */
[----:B------:R-:W-:Y:S06]  /*27bf0*/  BRA `(.L_x_1887) ;  /* 0xffffffec008c7947 */ /* 0x000fec000383ffff */
.L_x_1831:
[----:B------:R-:W-:Y:S05]  /*27c00*/  BSYNC.RECONVERGENT B0 ;  /* 0x0000000000007941 */ /* 0x000fea0003800200 */
.L_x_1765:
        /* <DEDUP_REMOVED lines=27> */
.L_x_1889:
[----:B------:R-:W-:Y:S05]  /*27dc0*/  BSYNC.RECONVERGENT B6 ;  /* 0x0000000000067941 */ /* 0x000fea0003800200 */
.L_x_1888:
        /* <DEDUP_REMOVED lines=12> */
.L_x_1764:
[----:B------:R-:W-:Y:S05]  /*27e90*/  BSYNC.RECONVERGENT B5 ;  /* 0x0000000000057941 */ /* 0x000fea0003800200 */
.L_x_1763:
        /* <DEDUP_REMOVED lines=52> */
.L_x_1636:
[----:B------:R-:W-:Y:S05]  /*281e0*/  BSYNC.RECONVERGENT B4 ;  /* 0x0000000000047941 */ /* 0x000fea0003800200 */
.L_x_1635:
[----:B------:R-:W4:Y:S01]  /*281f0*/  LDCU UR4, c[0x0][0x3b0] ;  /* 0x00007600ff0477ac */ /* 0x000f220008000800 */
[----:B------:R-:W-:-:S05]  /*28200*/  VIADD R26, R26, 0x1 ;  /* 0x000000011a1a7836 */ /* 0x000fca0000000000 */
[----:B------:R-:W-:Y:S02]  /*28210*/  ISETP.GE.AND P0, PT, R26, R28, PT ;  /* 0x0000001c1a00720c */ /* 0x000fe40003f06270 */
[----:B----4-:R-:W-:-:S13]  /*28220*/  ISETP.LT.U32.AND P1, PT, R18, UR4, PT ;  /* 0x0000000412007c0c */ /* 0x010fda000bf21070 */
[----:B------:R-:W-:Y:S05]  /*28230*/  @!P0 BRA P1, `(.L_x_1890) ;  /* 0xffffffa000f48947 */ /* 0x000fea000083ffff */
.L_x_1420:
[----:B------:R-:W-:Y:S05]  /*28240*/  BSYNC.RECONVERGENT B3 ;  /* 0x0000000000037941 */ /* 0x000fea0003800200 */
.L_x_1419:
        /* <DEDUP_REMOVED lines=21> */
.L_x_2106:
        /* <DEDUP_REMOVED lines=18> */
.L_x_1899:
[----:B------:R-:W-:Y:S01]  /*284c0*/  IMAD.MOV.U32 R14, RZ, RZ, 0x1f0 ;  /* 0x000001f0ff0e7424 */ /* 0x000fe200078e00ff */
[----:B------:R-:W-:Y:S06]  /*284d0*/  BRA `(.L_x_1901) ;  /* 0x0000000400647947 */ /* 0x000fec0003800000 */
.L_x_1898:
[----:B------:R-:W-:Y:S01]  /*284e0*/  IMAD.MOV.U32 R14, RZ, RZ, 0x1d1 ;  /* 0x000001d1ff0e7424 */ /* 0x000fe200078e00ff */
[----:B------:R-:W-:Y:S06]  /*284f0*/  BRA `(.L_x_1901) ;  /* 0x00000004005c7947 */ /* 0x000fec0003800000 */
.L_x_1897:
        /* <DEDUP_REMOVED lines=8> */
.L_x_1903:
[----:B------:R-:W-:Y:S01]  /*28580*/  IMAD.MOV.U32 R14, RZ, RZ, 0x28b ;  /* 0x0000028bff0e7424 */ /* 0x000fe200078e00ff */
[----:B------:R-:W-:Y:S06]  /*28590*/  BRA `(.L_x_1901) ;  /* 0x0000000400347947 */ /* 0x000fec0003800000 */
.L_x_1902:
[----:B------:R-:W-:Y:S01]  /*285a0*/  IMAD.MOV.U32 R14, RZ, RZ, 0x20f ;  /* 0x0000020fff0e7424 */ /* 0x000fe200078e00ff */
[----:B------:R-:W-:Y:S06]  /*285b0*/  BRA `(.L_x_1901) ;  /* 0x00000004002c7947 */ /* 0x000fec0003800000 */
.L_x_1896:
        /* <DEDUP_REMOVED lines=10> */
.L_x_1906:
[----:B------:R-:W-:Y:S01]  /*28660*/  IMAD.MOV.U32 R14, RZ, RZ, 0x9b ;  /* 0x0000009bff0e7424 */ /* 0x000fe200078e00ff */
[----:B------:R-:W-:Y:S06]  /*28670*/  BRA `(.L_x_1901) ;  /* 0x0000000000fc7947 */ /* 0x000fec0003800000 */
.L_x_1905:
[----:B------:R-:W-:Y:S01]  /*28680*/  IMAD.MOV.U32 R14, RZ, RZ, 0x1b2 ;  /* 0x000001b2ff0e7424 */ /* 0x000fe200078e00ff */
[----:B------:R-:W-:Y:S06]  /*28690*/  BRA `(.L_x_1901) ;  /* 0x0000000000f47947 */ /* 0x000fec0003800000 */
.L_x_1904:
        /* <DEDUP_REMOVED lines=8> */
.L_x_1908:
[----:B------:R-:W-:Y:S01]  /*28720*/  IMAD.MOV.U32 R14, RZ, RZ, 0x174 ;  /* 0x00000174ff0e7424 */ /* 0x000fe200078e00ff */
[----:B------:R-:W-:Y:S06]  /*28730*/  BRA `(.L_x_1901) ;  /* 0x0000000000cc7947 */ /* 0x000fec0003800000 */
.L_x_1907:
[----:B------:R-:W-:Y:S01]  /*28740*/  IMAD.MOV.U32 R14, RZ, RZ, 0x136 ;  /* 0x00000136ff0e7424 */ /* 0x000fe200078e00ff */
[----:B------:R-:W-:Y:S06]  /*28750*/  BRA `(.L_x_1901) ;  /* 0x0000000000c47947 */ /* 0x000fec0003800000 */
.L_x_1895:
        /* <DEDUP_REMOVED lines=12> */
.L_x_1912:
[----:B------:R-:W-:Y:S01]  /*28820*/  IMAD.MOV.U32 R14, RZ, RZ, 0x117 ;  /* 0x00000117ff0e7424 */ /* 0x000fe200078e00ff */
[----:B------:R-:W-:Y:S06]  /*28830*/  BRA `(.L_x_1901) ;  /* 0x00000000008c7947 */ /* 0x000fec0003800000 */
.L_x_1911:
[----:B------:R-:W-:Y:S01]  /*28840*/  IMAD.MOV.U32 R14, RZ, RZ, 0xf8 ;  /* 0x000000f8ff0e7424 */ /* 0x000fe200078e00ff */
[----:B------:R-:W-:Y:S06]  /*28850*/  BRA `(.L_x_1901) ;  /* 0x0000000000847947 */ /* 0x000fec0003800000 */
.L_x_1910:
        /* <DEDUP_REMOVED lines=8> */
.L_x_1914:
[----:B------:R-:W-:Y:S01]  /*288e0*/  IMAD.MOV.U32 R14, RZ, RZ, 0x193 ;  /* 0x00000193ff0e7424 */ /* 0x000fe200078e00ff */
[----:B------:R-:W-:Y:S06]  /*288f0*/  BRA `(.L_x_1901) ;  /* 0x00000000005c7947 */ /* 0x000fec0003800000 */
.L_x_1913:
[----:B------:R-:W-:Y:S01]  /*28900*/  IMAD.MOV.U32 R14, RZ, RZ, 0xba ;  /* 0x000000baff0e7424 */ /* 0x000fe200078e00ff */
[----:B------:R-:W-:Y:S06]  /*28910*/  BRA `(.L_x_1901) ;  /* 0x0000000000547947 */ /* 0x000fec0003800000 */
.L_x_1909:
        /* <DEDUP_REMOVED lines=10> */
.L_x_1917:
[----:B------:R-:W-:Y:S01]  /*289c0*/  IMAD.MOV.U32 R14, RZ, RZ, 0x7c ;  /* 0x0000007cff0e7424 */ /* 0x000fe200078e00ff */
[----:B------:R-:W-:Y:S06]  /*289d0*/  BRA `(.L_x_1901) ;  /* 0x0000000000247947 */ /* 0x000fec0003800000 */
.L_x_1916:
[----:B------:R-:W-:Y:S01]  /*289e0*/  IMAD.MOV.U32 R14, RZ, RZ, 0x26c ;  /* 0x0000026cff0e7424 */ /* 0x000fe200078e00ff */
[----:B------:R-:W-:Y:S06]  /*289f0*/  BRA `(.L_x_1901) ;  /* 0x00000000001c7947 */ /* 0x000fec0003800000 */
.L_x_1915:
[----:B------:R-:W-:-:S13]  /*28a00*/  ISETP.NE.AND P0, PT, R8, 0x2a, PT ;  /* 0x0000002a0800780c */ /* 0x000fda0003f05270 */
[----:B------:R-:W-:Y:S05]  /*28a10*/  @!P0 BRA `(.L_x_1918) ;  /* 0x0000000000108947 */ /* 0x000fea0003800000 */
[----:B------:R-:W-:-:S13]  /*28a20*/  ISETP.NE.AND P0, PT, R8, 0x41, PT ;  /* 0x000000410800780c */ /* 0x000fda0003f05270 */
[----:B------:R-:W-:Y:S05]  /*28a30*/  @!P0 BRA `(.L_x_1901) ;  /* 0x00000000000c8947 */ /* 0x000fea0003800000 */
.L_x_1900:
[----:B------:R-:W-:Y:S01]  /*28a40*/  IMAD.MOV.U32 R14, RZ, RZ, 0x2aa ;  /* 0x000002aaff0e7424 */ /* 0x000fe200078e00ff */
[----:B------:R-:W-:Y:S06]  /*28a50*/  BRA `(.L_x_1901) ;  /* 0x0000000000047947 */ /* 0x000fec0003800000 */
.L_x_1918:
[----:B------:R-:W-:-:S07]  /*28a60*/  IMAD.MOV.U32 R14, RZ, RZ, 0x2c9 ;  /* 0x000002c9ff0e7424 */ /* 0x000fce00078e00ff */
.L_x_1901:
[----:B------:R-:W-:Y:S05]  /*28a70*/  BSYNC.RECONVERGENT B1 ;  /* 0x0000000000017941 */ /* 0x000fea0003800200 */
.L_x_1894:
        /* <DEDUP_REMOVED lines=21> */
.L_x_1924:
[----:B------:R-:W-:Y:S01]  /*28bd0*/  IMAD.MOV.U32 R11, RZ, RZ, 0x10 ;  /* 0x00000010ff0b7424 */ /* 0x000fe200078e00ff */
[----:B------:R-:W-:Y:S06]  /*28be0*/  BRA `(.L_x_1926) ;  /* 0x0000000400687947 */ /* 0x000fec0003800000 */
.L_x_1923:
[----:B------:R-:W-:Y:S01]  /*28bf0*/  IMAD.MOV.U32 R11, RZ, RZ, 0xf ;  /* 0x0000000fff0b7424 */ /* 0x000fe200078e00ff */
[----:B------:R-:W-:Y:S06]  /*28c00*/  BRA `(.L_x_1926) ;  /* 0x0000000400607947 */ /* 0x000fec0003800000 */
.L_x_1922:
        /* <DEDUP_REMOVED lines=8> */
.L_x_1928:
[----:B------:R-:W-:Y:S01]  /*28c90*/  IMAD.MOV.U32 R11, RZ, RZ, 0x15 ;  /* 0x00000015ff0b7424 */ /* 0x000fe200078e00ff */
[----:B------:R-:W-:Y:S06]  /*28ca0*/  BRA `(.L_x_1926) ;  /* 0x0000000400387947 */ /* 0x000fec0003800000 */
.L_x_1927:
[----:B------:R-:W-:Y:S01]  /*28cb0*/  IMAD.MOV.U32 R11, RZ, RZ, 0x11 ;  /* 0x00000011ff0b7424 */ /* 0x000fe200078e00ff */
[----:B------:R-:W-:Y:S06]  /*28cc0*/  BRA `(.L_x_1926) ;  /* 0x0000000400307947 */ /* 0x000fec0003800000 */
.L_x_1921:
        /* <DEDUP_REMOVED lines=10> */
.L_x_1931:
[----:B------:R-:W-:Y:S01]  /*28d70*/  IMAD.MOV.U32 R11, RZ, RZ, 0x5 ;  /* 0x00000005ff0b7424 */ /* 0x000fe200078e00ff */
[----:B------:R-:W-:Y:S06]  /*28d80*/  BRA `(.L_x_1926) ;  /* 0x0000000400007947 */ /* 0x000fec0003800000 */
.L_x_1930:
[----:B------:R-:W-:Y:S01]  /*28d90*/  IMAD.MOV.U32 R11, RZ, RZ, 0xe ;  /* 0x0000000eff0b7424 */ /* 0x000fe200078e00ff */
[----:B------:R-:W-:Y:S06]  /*28da0*/  BRA `(.L_x_1926) ;  /* 0x0000000000f87947 */ /* 0x000fec0003800000 */
.L_x_1929:
        /* <DEDUP_REMOVED lines=8> */
.L_x_1933:
[----:B------:R-:W-:Y:S01]  /*28e30*/  IMAD.MOV.U32 R11, RZ, RZ, 0xc ;  /* 0x0000000cff0b7424 */ /* 0x000fe200078e00ff */
[----:B------:R-:W-:Y:S06]  /*28e40*/  BRA `(.L_x_1926) ;  /* 0x0000000000d07947 */ /* 0x000fec0003800000 */
.L_x_1932:
[----:B------:R-:W-:Y:S01]  /*28e50*/  IMAD.MOV.U32 R11, RZ, RZ, 0xa ;  /* 0x0000000aff0b7424 */ /* 0x000fe200078e00ff */
[----:B------:R-:W-:Y:S06]  /*28e60*/  BRA `(.L_x_1926) ;  /* 0x0000000000c87947 */ /* 0x000fec0003800000 */
.L_x_1920:
        /* <DEDUP_REMOVED lines=13> */
.L_x_1937:
[----:B------:R-:W-:Y:S01]  /*28f40*/  IMAD.MOV.U32 R11, RZ, RZ, 0x9 ;  /* 0x00000009ff0b7424 */ /* 0x000fe200078e00ff */
[----:B------:R-:W-:Y:S06]  /*28f50*/  BRA `(.L_x_1926) ;  /* 0x00000000008c7947 */ /* 0x000fec0003800000 */
.L_x_1936:
[----:B------:R-:W-:Y:S01]  /*28f60*/  IMAD.MOV.U32 R11, RZ, RZ, 0x8 ;  /* 0x00000008ff0b7424 */ /* 0x000fe200078e00ff */
[----:B------:R-:W-:Y:S06]  /*28f70*/  BRA `(.L_x_1926) ;  /* 0x0000000000847947 */ /* 0x000fec0003800000 */
.L_x_1935:
        /* <DEDUP_REMOVED lines=8> */
.L_x_1939:
[----:B------:R-:W-:Y:S01]  /*29000*/  IMAD.MOV.U32 R11, RZ, RZ, 0xd ;  /* 0x0000000dff0b7424 */ /* 0x000fe200078e00ff */
[----:B------:R-:W-:Y:S06]  /*29010*/  BRA `(.L_x_1926) ;  /* 0x00000000005c7947 */ /* 0x000fec0003800000 */
.L_x_1938:
[----:B------:R-:W-:Y:S01]  /*29020*/  IMAD.MOV.U32 R11, RZ, RZ, 0x6 ;  /* 0x00000006ff0b7424 */ /* 0x000fe200078e00ff */
[----:B------:R-:W-:Y:S06]  /*29030*/  BRA `(.L_x_1926) ;  /* 0x0000000000547947 */ /* 0x000fec0003800000 */
.L_x_1934:
        /* <DEDUP_REMOVED lines=10> */
.L_x_1942:
[----:B------:R-:W-:Y:S01]  /*290e0*/  IMAD.MOV.U32 R11, RZ, RZ, 0x4 ;  /* 0x00000004ff0b7424 */ /* 0x000fe200078e00ff */
[----:B------:R-:W-:Y:S06]  /*290f0*/  BRA `(.L_x_1926) ;  /* 0x0000000000247947 */ /* 0x000fec0003800000 */
.L_x_1941:
[----:B------:R-:W-:Y:S01]  /*29100*/  IMAD.MOV.U32 R11, RZ, RZ, 0x14 ;  /* 0x00000014ff0b7424 */ /* 0x000fe200078e00ff */
[----:B------:R-:W-:Y:S06]  /*29110*/  BRA `(.L_x_1926) ;  /* 0x00000000001c7947 */ /* 0x000fec0003800000 */
.L_x_1940:
[----:B------:R-:W-:-:S13]  /*29120*/  ISETP.NE.AND P0, PT, R19, 0x2a, PT ;  /* 0x0000002a1300780c */ /* 0x000fda0003f05270 */
[----:B------:R-:W-:Y:S05]  /*29130*/  @!P0 BRA `(.L_x_1943) ;  /* 0x0000000000108947 */ /* 0x000fea0003800000 */
[----:B------:R-:W-:-:S13]  /*29140*/  ISETP.NE.AND P0, PT, R19, 0x41, PT ;  /* 0x000000411300780c */ /* 0x000fda0003f05270 */
[----:B------:R-:W-:Y:S05]  /*29150*/  @!P0 BRA `(.L_x_1926) ;  /* 0x00000000000c8947 */ /* 0x000fea0003800000 */
.L_x_1925:
[----:B------:R-:W-:Y:S01]  /*29160*/  IMAD.MOV.U32 R11, RZ, RZ, 0x16 ;  /* 0x00000016ff0b7424 */ /* 0x000fe200078e00ff */
[----:B------:R-:W-:Y:S06]  /*29170*/  BRA `(.L_x_1926) ;  /* 0x0000000000047947 */ /* 0x000fec0003800000 */
.L_x_1943:
[----:B------:R-:W-:-:S07]  /*29180*/  IMAD.MOV.U32 R11, RZ, RZ, 0x17 ;  /* 0x00000017ff0b7424 */ /* 0x000fce00078e00ff */
.L_x_1926:
[----:B------:R-:W-:Y:S05]  /*29190*/  BSYNC.RECONVERGENT B1 ;  /* 0x0000000000017941 */ /* 0x000fea0003800200 */
.L_x_1919:
        /* <DEDUP_REMOVED lines=19> */
.L_x_1949:
[----:B------:R-:W-:Y:S01]  /*292d0*/  IMAD.MOV.U32 R14, RZ, RZ, 0x10 ;  /* 0x00000010ff0e7424 */ /* 0x000fe200078e00ff */
[----:B------:R-:W-:Y:S06]  /*292e0*/  BRA `(.L_x_1951) ;  /* 0x0000000400647947 */ /* 0x000fec0003800000 */
.L_x_1948:
[----:B------:R-:W-:Y:S01]  /*292f0*/  IMAD.MOV.U32 R14, RZ, RZ, 0xf ;  /* 0x0000000fff0e7424 */ /* 0x000fe200078e00ff */
[----:B------:R-:W-:Y:S06]  /*29300*/  BRA `(.L_x_1951) ;  /* 0x00000004005c7947 */ /* 0x000fec0003800000 */
.L_x_1947:
        /* <DEDUP_REMOVED lines=8> */
.L_x_1953:
[----:B------:R-:W-:Y:S01]  /*29390*/  IMAD.MOV.U32 R14, RZ, RZ, 0x15 ;  /* 0x00000015ff0e7424 */ /* 0x000fe200078e00ff */
[----:B------:R-:W-:Y:S06]  /*293a0*/  BRA `(.L_x_1951) ;  /* 0x0000000400347947 */ /* 0x000fec0003800000 */
.L_x_1952:
[----:B------:R-:W-:Y:S01]  /*293b0*/  IMAD.MOV.U32 R14, RZ, RZ, 0x11 ;  /* 0x00000011ff0e7424 */ /* 0x000fe200078e00ff */
[----:B------:R-:W-:Y:S06]  /*293c0*/  BRA `(.L_x_1951) ;  /* 0x00000004002c7947 */ /* 0x000fec0003800000 */
.L_x_1946:
        /* <DEDUP_REMOVED lines=10> */
.L_x_1956:
[----:B------:R-:W-:Y:S01]  /*29470*/  IMAD.MOV.U32 R14, RZ, RZ, 0x5 ;  /* 0x00000005ff0e7424 */ /* 0x000fe200078e00ff */
[----:B------:R-:W-:Y:S06]  /*29480*/  BRA `(.L_x_1951) ;  /* 0x0000000000fc7947 */ /* 0x000fec0003800000 */
.L_x_1955:
[----:B------:R-:W-:Y:S01]  /*29490*/  IMAD.MOV.U32 R14, RZ, RZ, 0xe ;  /* 0x0000000eff0e7424 */ /* 0x000fe200078e00ff */
[----:B------:R-:W-:Y:S06]  /*294a0*/  BRA `(.L_x_1951) ;  /* 0x0000000000f47947 */ /* 0x000fec0003800000 */
.L_x_1954:
        /* <DEDUP_REMOVED lines=8> */
.L_x_1958:
[----:B------:R-:W-:Y:S01]  /*29530*/  IMAD.MOV.U32 R14, RZ, RZ, 0xc ;  /* 0x0000000cff0e7424 */ /* 0x000fe200078e00ff */
[----:B------:R-:W-:Y:S06]  /*29540*/  BRA `(.L_x_1951) ;  /* 0x0000000000cc7947 */ /* 0x000fec0003800000 */
.L_x_1957:
[----:B------:R-:W-:Y:S01]  /*29550*/  IMAD.MOV.U32 R14, RZ, RZ, 0xa ;  /* 0x0000000aff0e7424 */ /* 0x000fe200078e00ff */
[----:B------:R-:W-:Y:S06]  /*29560*/  BRA `(.L_x_1951) ;  /* 0x0000000000c47947 */ /* 0x000fec0003800000 */
.L_x_1945:
        /* <DEDUP_REMOVED lines=12> */
.L_x_1962:
[----:B------:R-:W-:Y:S01]  /*29630*/  IMAD.MOV.U32 R14, RZ, RZ, 0x9 ;  /* 0x00000009ff0e7424 */ /* 0x000fe200078e00ff */
[----:B------:R-:W-:Y:S06]  /*29640*/  BRA `(.L_x_1951) ;  /* 0x00000000008c7947 */ /* 0x000fec0003800000 */
.L_x_1961:
[----:B------:R-:W-:Y:S01]  /*29650*/  IMAD.MOV.U32 R14, RZ, RZ, 0x8 ;  /* 0x00000008ff0e7424 */ /* 0x000fe200078e00ff */
[----:B------:R-:W-:Y:S06]  /*29660*/  BRA `(.L_x_1951) ;  /* 0x0000000000847947 */ /* 0x000fec0003800000 */
.L_x_1960:
        /* <DEDUP_REMOVED lines=8> */
.L_x_1964:
[----:B------:R-:W-:Y:S01]  /*296f0*/  IMAD.MOV.U32 R14, RZ, RZ, 0xd ;  /* 0x0000000dff0e7424 */ /* 0x000fe200078e00ff */
[----:B------:R-:W-:Y:S06]  /*29700*/  BRA `(.L_x_1951) ;  /* 0x00000000005c7947 */ /* 0x000fec0003800000 */
.L_x_1963:
[----:B------:R-:W-:Y:S01]  /*29710*/  IMAD.MOV.U32 R14, RZ, RZ, 0x6 ;  /* 0x00000006ff0e7424 */ /* 0x000fe200078e00ff */
[----:B------:R-:W-:Y:S06]  /*29720*/  BRA `(.L_x_1951) ;  /* 0x0000000000547947 */ /* 0x000fec0003800000 */
.L_x_1959:
        /* <DEDUP_REMOVED lines=10> */
.L_x_1967:
[----:B------:R-:W-:Y:S01]  /*297d0*/  IMAD.MOV.U32 R14, RZ, RZ, 0x4 ;  /* 0x00000004ff0e7424 */ /* 0x000fe200078e00ff */
[----:B------:R-:W-:Y:S06]  /*297e0*/  BRA `(.L_x_1951) ;  /* 0x0000000000247947 */ /* 0x000fec0003800000 */
.L_x_1966:
[----:B------:R-:W-:Y:S01]  /*297f0*/  IMAD.MOV.U32 R14, RZ, RZ, 0x14 ;  /* 0x00000014ff0e7424 */ /* 0x000fe200078e00ff */
[----:B------:R-:W-:Y:S06]  /*29800*/  BRA `(.L_x_1951) ;  /* 0x00000000001c7947 */ /* 0x000fec0003800000 */
.L_x_1965:
[----:B------:R-:W-:-:S13]  /*29810*/  ISETP.NE.AND P0, PT, R21, 0x2a, PT ;  /* 0x0000002a1500780c */ /* 0x000fda0003f05270 */
[----:B------:R-:W-:Y:S05]  /*29820*/  @!P0 BRA `(.L_x_1968) ;  /* 0x0000000000108947 */ /* 0x000fea0003800000 */
[----:B------:R-:W-:-:S13]  /*29830*/  ISETP.NE.AND P0, PT, R21, 0x41, PT ;  /* 0x000000411500780c */ /* 0x000fda0003f05270 */
[----:B------:R-:W-:Y:S05]  /*29840*/  @!P0 BRA `(.L_x_1951) ;  /* 0x00000000000c8947 */ /* 0x000fea0003800000 */
.L_x_1950:
[----:B------:R-:W-:Y:S01]  /*29850*/  IMAD.MOV.U32 R14, RZ, RZ, 0x16 ;  /* 0x00000016ff0e7424 */ /* 0x000fe200078e00ff */
[----:B------:R-:W-:Y:S06]  /*29860*/  BRA `(.L_x_1951) ;  /* 0x0000000000047947 */ /* 0x000fec0003800000 */
.L_x_1968:
[----:B------:R-:W-:-:S07]  /*29870*/  IMAD.MOV.U32 R14, RZ, RZ, 0x17 ;  /* 0x00000017ff0e7424 */ /* 0x000fce00078e00ff */
.L_x_1951:
[----:B------:R-:W-:Y:S05]  /*29880*/  BSYNC.RECONVERGENT B1 ;  /* 0x0000000000017941 */ /* 0x000fea0003800200 */
.L_x_1944:
        /* <DEDUP_REMOVED lines=20> */
.L_x_1974:
[----:B------:R-:W-:Y:S01]  /*299d0*/  IMAD.MOV.U32 R20, RZ, RZ, 0x10 ;  /* 0x00000010ff147424 */ /* 0x000fe200078e00ff */
[----:B------:R-:W-:Y:S06]  /*299e0*/  BRA `(.L_x_1976) ;  /* 0x0000000400647947 */ /* 0x000fec0003800000 */
.L_x_1973:
[----:B------:R-:W-:Y:S01]  /*299f0*/  IMAD.MOV.U32 R20, RZ, RZ, 0xf ;  /* 0x0000000fff147424 */ /* 0x000fe200078e00ff */
[----:B------:R-:W-:Y:S06]  /*29a00*/  BRA `(.L_x_1976) ;  /* 0x00000004005c7947 */ /* 0x000fec0003800000 */
.L_x_1972:
        /* <DEDUP_REMOVED lines=8> */
.L_x_1978:
[----:B------:R-:W-:Y:S01]  /*29a90*/  IMAD.MOV.U32 R20, RZ, RZ, 0x15 ;  /* 0x00000015ff147424 */ /* 0x000fe200078e00ff */
[----:B------:R-:W-:Y:S06]  /*29aa0*/  BRA `(.L_x_1976) ;  /* 0x0000000400347947 */ /* 0x000fec0003800000 */
.L_x_1977:
[----:B------:R-:W-:Y:S01]  /*29ab0*/  IMAD.MOV.U32 R20, RZ, RZ, 0x11 ;  /* 0x00000011ff147424 */ /* 0x000fe200078e00ff */
[----:B------:R-:W-:Y:S06]  /*29ac0*/  BRA `(.L_x_1976) ;  /* 0x00000004002c7947 */ /* 0x000fec0003800000 */
.L_x_1971:
        /* <DEDUP_REMOVED lines=10> */
.L_x_1981:
[----:B------:R-:W-:Y:S01]  /*29b70*/  IMAD.MOV.U32 R20, RZ, RZ, 0x5 ;  /* 0x00000005ff147424 */ /* 0x000fe200078e00ff */
[----:B------:R-:W-:Y:S06]  /*29b80*/  BRA `(.L_x_1976) ;  /* 0x0000000000fc7947 */ /* 0x000fec0003800000 */
.L_x_1980:
[----:B------:R-:W-:Y:S01]  /*29b90*/  IMAD.MOV.U32 R20, RZ, RZ, 0xe ;  /* 0x0000000eff147424 */ /* 0x000fe200078e00ff */
[----:B------:R-:W-:Y:S06]  /*29ba0*/  BRA `(.L_x_1976) ;  /* 0x0000000000f47947 */ /* 0x000fec0003800000 */
.L_x_1979:
        /* <DEDUP_REMOVED lines=8> */
.L_x_1983:
[----:B------:R-:W-:Y:S01]  /*29c30*/  IMAD.MOV.U32 R20, RZ, RZ, 0xc ;  /* 0x0000000cff147424 */ /* 0x000fe200078e00ff */
[----:B------:R-:W-:Y:S06]  /*29c40*/  BRA `(.L_x_1976) ;  /* 0x0000000000cc7947 */ /* 0x000fec0003800000 */
.L_x_1982:
[----:B------:R-:W-:Y:S01]  /*29c50*/  IMAD.MOV.U32 R20, RZ, RZ, 0xa ;  /* 0x0000000aff147424 */ /* 0x000fe200078e00ff */
[----:B------:R-:W-:Y:S06]  /*29c60*/  BRA `(.L_x_1976) ;  /* 0x0000000000c47947 */ /* 0x000fec0003800000 */
.L_x_1970:
        /* <DEDUP_REMOVED lines=12> */
.L_x_1987:
[----:B------:R-:W-:Y:S01]  /*29d30*/  IMAD.MOV.U32 R20, RZ, RZ, 0x9 ;  /* 0x00000009ff147424 */ /* 0x000fe200078e00ff */
[----:B------:R-:W-:Y:S06]  /*29d40*/  BRA `(.L_x_1976) ;  /* 0x00000000008c7947 */ /* 0x000fec0003800000 */
.L_x_1986:
[----:B------:R-:W-:Y:S01]  /*29d50*/  IMAD.MOV.U32 R20, RZ, RZ, 0x8 ;  /* 0x00000008ff147424 */ /* 0x000fe200078e00ff */
[----:B------:R-:W-:Y:S06]  /*29d60*/  BRA `(.L_x_1976) ;  /* 0x0000000000847947 */ /* 0x000fec0003800000 */
.L_x_1985:
        /* <DEDUP_REMOVED lines=8> */
.L_x_1989:
[----:B------:R-:W-:Y:S01]  /*29df0*/  IMAD.MOV.U32 R20, RZ, RZ, 0xd ;  /* 0x0000000dff147424 */ /* 0x000fe200078e00ff */
[----:B------:R-:W-:Y:S06]  /*29e00*/  BRA `(.L_x_1976) ;  /* 0x00000000005c7947 */ /* 0x000fec0003800000 */
.L_x_1988:
[----:B------:R-:W-:Y:S01]  /*29e10*/  IMAD.MOV.U32 R20, RZ, RZ, 0x6 ;  /* 0x00000006ff147424 */ /* 0x000fe200078e00ff */
[----:B------:R-:W-:Y:S06]  /*29e20*/  BRA `(.L_x_1976) ;  /* 0x0000000000547947 */ /* 0x000fec0003800000 */
.L_x_1984:
        /* <DEDUP_REMOVED lines=10> */
.L_x_1992:
[----:B------:R-:W-:Y:S01]  /*29ed0*/  IMAD.MOV.U32 R20, RZ, RZ, 0x4 ;  /* 0x00000004ff147424 */ /* 0x000fe200078e00ff */
[----:B------:R-:W-:Y:S06]  /*29ee0*/  BRA `(.L_x_1976) ;  /* 0x0000000000247947 */ /* 0x000fec0003800000 */
.L_x_1991:
[----:B------:R-:W-:Y:S01]  /*29ef0*/  IMAD.MOV.U32 R20, RZ, RZ, 0x14 ;  /* 0x00000014ff147424 */ /* 0x000fe200078e00ff */
[----:B------:R-:W-:Y:S06]  /*29f00*/  BRA `(.L_x_1976) ;  /* 0x00000000001c7947 */ /* 0x000fec0003800000 */
.L_x_1990:
[----:B------:R-:W-:-:S13]  /*29f10*/  ISETP.NE.AND P0, PT, R22, 0x2a, PT ;  /* 0x0000002a1600780c */ /* 0x000fda0003f05270 */
[----:B------:R-:W-:Y:S05]  /*29f20*/  @!P0 BRA `(.L_x_1993) ;  /* 0x0000000000108947 */ /* 0x000fea0003800000 */
[----:B------:R-:W-:-:S13]  /*29f30*/  ISETP.NE.AND P0, PT, R22, 0x41, PT ;  /* 0x000000411600780c */ /* 0x000fda0003f05270 */
[----:B------:R-:W-:Y:S05]  /*29f40*/  @!P0 BRA `(.L_x_1976) ;  /* 0x00000000000c8947 */ /* 0x000fea0003800000 */
.L_x_1975:
[----:B------:R-:W-:Y:S01]  /*29f50*/  IMAD.MOV.U32 R20, RZ, RZ, 0x16 ;  /* 0x00000016ff147424 */ /* 0x000fe200078e00ff */
[----:B------:R-:W-:Y:S06]  /*29f60*/  BRA `(.L_x_1976) ;  /* 0x0000000000047947 */ /* 0x000fec0003800000 */
.L_x_1993:
[----:B------:R-:W-:-:S07]  /*29f70*/  IMAD.MOV.U32 R20, RZ, RZ, 0x17 ;  /* 0x00000017ff147424 */ /* 0x000fce00078e00ff */
.L_x_1976:
[----:B------:R-:W-:Y:S05]  /*29f80*/  BSYNC.RECONVERGENT B1 ;  /* 0x0000000000017941 */ /* 0x000fea0003800200 */
.L_x_1969:
        /* <DEDUP_REMOVED lines=20> */
.L_x_1999:
[----:B------:R-:W-:Y:S01]  /*2a0d0*/  IMAD.MOV.U32 R20, RZ, RZ, 0x10 ;  /* 0x00000010ff147424 */ /* 0x000fe200078e00ff */
[----:B------:R-:W-:Y:S06]  /*2a0e0*/  BRA `(.L_x_2001) ;  /* 0x0000000400647947 */ /* 0x000fec0003800000 */
.L_x_1998:
[----:B------:R-:W-:Y:S01]  /*2a0f0*/  IMAD.MOV.U32 R20, RZ, RZ, 0xf ;  /* 0x0000000fff147424 */ /* 0x000fe200078e00ff */
[----:B------:R-:W-:Y:S06]  /*2a100*/  BRA `(.L_x_2001) ;  /* 0x00000004005c7947 */ /* 0x000fec0003800000 */
.L_x_1997:
        /* <DEDUP_REMOVED lines=8> */
.L_x_2003:
[----:B------:R-:W-:Y:S01]  /*2a190*/  IMAD.MOV.U32 R20, RZ, RZ, 0x15 ;  /* 0x00000015ff147424 */ /* 0x000fe200078e00ff */
[----:B------:R-:W-:Y:S06]  /*2a1a0*/  BRA `(.L_x_2001) ;  /* 0x0000000400347947 */ /* 0x000fec0003800000 */
.L_x_2002:
[----:B------:R-:W-:Y:S01]  /*2a1b0*/  IMAD.MOV.U32 R20, RZ, RZ, 0x11 ;  /* 0x00000011ff147424 */ /* 0x000fe200078e00ff */
[----:B------:R-:W-:Y:S06]  /*2a1c0*/  BRA `(.L_x_2001) ;  /* 0x00000004002c7947 */ /* 0x000fec0003800000 */
.L_x_1996:
        /* <DEDUP_REMOVED lines=10> */
.L_x_2006:
[----:B------:R-:W-:Y:S01]  /*2a270*/  IMAD.MOV.U32 R20, RZ, RZ, 0x5 ;  /* 0x00000005ff147424 */ /* 0x000fe200078e00ff */
[----:B------:R-:W-:Y:S06]  /*2a280*/  BRA `(.L_x_2001) ;  /* 0x0000000000fc7947 */ /* 0x000fec0003800000 */
.L_x_2005:
[----:B------:R-:W-:Y:S01]  /*2a290*/  IMAD.MOV.U32 R20, RZ, RZ, 0xe ;  /* 0x0000000eff147424 */ /* 0x000fe200078e00ff */
[----:B------:R-:W-:Y:S06]  /*2a2a0*/  BRA `(.L_x_2001) ;  /* 0x0000000000f47947 */ /* 0x000fec0003800000 */
.L_x_2004:
        /* <DEDUP_REMOVED lines=8> */
.L_x_2008:
[----:B------:R-:W-:Y:S01]  /*2a330*/  IMAD.MOV.U32 R20, RZ, RZ, 0xc ;  /* 0x0000000cff147424 */ /* 0x000fe200078e00ff */
[----:B------:R-:W-:Y:S06]  /*2a340*/  BRA `(.L_x_2001) ;  /* 0x0000000000cc7947 */ /* 0x000fec0003800000 */
.L_x_2007:
[----:B------:R-:W-:Y:S01]  /*2a350*/  IMAD.MOV.U32 R20, RZ, RZ, 0xa ;  /* 0x0000000aff147424 */ /* 0x000fe200078e00ff */
[----:B------:R-:W-:Y:S06]  /*2a360*/  BRA `(.L_x_2001) ;  /* 0x0000000000c47947 */ /* 0x000fec0003800000 */
.L_x_1995:
        /* <DEDUP_REMOVED lines=12> */
.L_x_2012:
[----:B------:R-:W-:Y:S01]  /*2a430*/  IMAD.MOV.U32 R20, RZ, RZ, 0x9 ;  /* 0x00000009ff147424 */ /* 0x000fe200078e00ff */
[----:B------:R-:W-:Y:S06]  /*2a440*/  BRA `(.L_x_2001) ;  /* 0x00000000008c7947 */ /* 0x000fec0003800000 */
.L_x_2011:
[----:B------:R-:W-:Y:S01]  /*2a450*/  IMAD.MOV.U32 R20, RZ, RZ, 0x8 ;  /* 0x00000008ff147424 */ /* 0x000fe200078e00ff */
[----:B------:R-:W-:Y:S06]  /*2a460*/  BRA `(.L_x_2001) ;  /* 0x0000000000847947 */ /* 0x000fec0003800000 */
.L_x_2010:
        /* <DEDUP_REMOVED lines=8> */
.L_x_2014:
[----:B------:R-:W-:Y:S01]  /*2a4f0*/  IMAD.MOV.U32 R20, RZ, RZ, 0xd ;  /* 0x0000000dff147424 */ /* 0x000fe200078e00ff */
[----:B------:R-:W-:Y:S06]  /*2a500*/  BRA `(.L_x_2001) ;  /* 0x00000000005c7947 */ /* 0x000fec0003800000 */
.L_x_2013:
[----:B------:R-:W-:Y:S01]  /*2a510*/  IMAD.MOV.U32 R20, RZ, RZ, 0x6 ;  /* 0x00000006ff147424 */ /* 0x000fe200078e00ff */
[----:B------:R-:W-:Y:S06]  /*2a520*/  BRA `(.L_x_2001) ;  /* 0x0000000000547947 */ /* 0x000fec0003800000 */
.L_x_2009:
        /* <DEDUP_REMOVED lines=10> */
.L_x_2017:
[----:B------:R-:W-:Y:S01]  /*2a5d0*/  IMAD.MOV.U32 R20, RZ, RZ, 0x4 ;  /* 0x00000004ff147424 */ /* 0x000fe200078e00ff */
[----:B------:R-:W-:Y:S06]  /*2a5e0*/  BRA `(.L_x_2001) ;  /* 0x0000000000247947 */ /* 0x000fec0003800000 */
.L_x_2016:
[----:B------:R-:W-:Y:S01]  /*2a5f0*/  IMAD.MOV.U32 R20, RZ, RZ, 0x14 ;  /* 0x00000014ff147424 */ /* 0x000fe200078e00ff */
[----:B------:R-:W-:Y:S06]  /*2a600*/  BRA `(.L_x_2001) ;  /* 0x00000000001c7947 */ /* 0x000fec0003800000 */
.L_x_2015:
[----:B------:R-:W-:-:S13]  /*2a610*/  ISETP.NE.AND P0, PT, R19, 0x2a, PT ;  /* 0x0000002a1300780c */ /* 0x000fda0003f05270 */
[----:B------:R-:W-:Y:S05]  /*2a620*/  @!P0 BRA `(.L_x_2018) ;  /* 0x0000000000108947 */ /* 0x000fea0003800000 */
[----:B------:R-:W-:-:S13]  /*2a630*/  ISETP.NE.AND P0, PT, R19, 0x41, PT ;  /* 0x000000411300780c */ /* 0x000fda0003f05270 */
[----:B------:R-:W-:Y:S05]  /*2a640*/  @!P0 BRA `(.L_x_2001) ;  /* 0x00000000000c8947 */ /* 0x000fea0003800000 */
.L_x_2000:
[----:B------:R-:W-:Y:S01]  /*2a650*/  IMAD.MOV.U32 R20, RZ, RZ, 0x16 ;  /* 0x00000016ff147424 */ /* 0x000fe200078e00ff */
[----:B------:R-:W-:Y:S06]  /*2a660*/  BRA `(.L_x_2001) ;  /* 0x0000000000047947 */ /* 0x000fec0003800000 */
.L_x_2018:
[----:B------:R-:W-:-:S07]  /*2a670*/  IMAD.MOV.U32 R20, RZ, RZ, 0x17 ;  /* 0x00000017ff147424 */ /* 0x000fce00078e00ff */
.L_x_2001:
[----:B------:R-:W-:Y:S05]  /*2a680*/  BSYNC.RECONVERGENT B1 ;  /* 0x0000000000017941 */ /* 0x000fea0003800200 */
.L_x_1994:
        /* <DEDUP_REMOVED lines=20> */
.L_x_2024:
[----:B------:R-:W-:Y:S01]  /*2a7d0*/  IMAD.MOV.U32 R20, RZ, RZ, 0x10 ;  /* 0x00000010ff147424 */ /* 0x000fe200078e00ff */
[----:B------:R-:W-:Y:S06]  /*2a7e0*/  BRA `(.L_x_2026) ;  /* 0x0000000400647947 */ /* 0x000fec0003800000 */
.L_x_2023:
[----:B------:R-:W-:Y:S01]  /*2a7f0*/  IMAD.MOV.U32 R20, RZ, RZ, 0xf ;  /* 0x0000000fff147424 */ /* 0x000fe200078e00ff */
[----:B------:R-:W-:Y:S06]  /*2a800*/  BRA `(.L_x_2026) ;  /* 0x00000004005c7947 */ /* 0x000fec0003800000 */
.L_x_2022:
        /* <DEDUP_REMOVED lines=8> */
.L_x_2028:
[----:B------:R-:W-:Y:S01]  /*2a890*/  IMAD.MOV.U32 R20, RZ, RZ, 0x15 ;  /* 0x00000015ff147424 */ /* 0x000fe200078e00ff */
[----:B------:R-:W-:Y:S06]  /*2a8a0*/  BRA `(.L_x_2026) ;  /* 0x0000000400347947 */ /* 0x000fec0003800000 */
.L_x_2027:
[----:B------:R-:W-:Y:S01]  /*2a8b0*/  IMAD.MOV.U32 R20, RZ, RZ, 0x11 ;  /* 0x00000011ff147424 */ /* 0x000fe200078e00ff */
[----:B------:R-:W-:Y:S06]  /*2a8c0*/  BRA `(.L_x_2026) ;  /* 0x00000004002c7947 */ /* 0x000fec0003800000 */
.L_x_2021:
        /* <DEDUP_REMOVED lines=10> */
.L_x_2031:
[----:B------:R-:W-:Y:S01]  /*2a970*/  IMAD.MOV.U32 R20, RZ, RZ, 0x5 ;  /* 0x00000005ff147424 */ /* 0x000fe200078e00ff */
[----:B------:R-:W-:Y:S06]  /*2a980*/  BRA `(.L_x_2026) ;  /* 0x0000000000fc7947 */ /* 0x000fec0003800000 */
.L_x_2030:
[----:B------:R-:W-:Y:S01]  /*2a990*/  IMAD.MOV.U32 R20, RZ, RZ, 0xe ;  /* 0x0000000eff147424 */ /* 0x000fe200078e00ff */
[----:B------:R-:W-:Y:S06]  /*2a9a0*/  BRA `(.L_x_2026) ;  /* 0x0000000000f47947 */ /* 0x000fec0003800000 */
.L_x_2029:
        /* <DEDUP_REMOVED lines=8> */
.L_x_2033:
[----:B------:R-:W-:Y:S01]  /*2aa30*/  IMAD.MOV.U32 R20, RZ, RZ, 0xc ;  /* 0x0000000cff147424 */ /* 0x000fe200078e00ff */
[----:B------:R-:W-:Y:S06]  /*2aa40*/  BRA `(.L_x_2026) ;  /* 0x0000000000cc7947 */ /* 0x000fec0003800000 */
.L_x_2032:
[----:B------:R-:W-:Y:S01]  /*2aa50*/  IMAD.MOV.U32 R20, RZ, RZ, 0xa ;  /* 0x0000000aff147424 */ /* 0x000fe200078e00ff */
[----:B------:R-:W-:Y:S06]  /*2aa60*/  BRA `(.L_x_2026) ;  /* 0x0000000000c47947 */ /* 0x000fec0003800000 */
.L_x_2020:
        /* <DEDUP_REMOVED lines=12> */
.L_x_2037:
[----:B------:R-:W-:Y:S01]  /*2ab30*/  IMAD.MOV.U32 R20, RZ, RZ, 0x9 ;  /* 0x00000009ff147424 */ /* 0x000fe200078e00ff */
[----:B------:R-:W-:Y:S06]  /*2ab40*/  BRA `(.L_x_2026) ;  /* 0x00000000008c7947 */ /* 0x000fec0003800000 */
.L_x_2036:
[----:B------:R-:W-:Y:S01]  /*2ab50*/  IMAD.MOV.U32 R20, RZ, RZ, 0x8 ;  /* 0x00000008ff147424 */ /* 0x000fe200078e00ff */
[----:B------:R-:W-:Y:S06]  /*2ab60*/  BRA `(.L_x_2026) ;  /* 0x0000000000847947 */ /* 0x000fec0003800000 */
.L_x_2035:
        /* <DEDUP_REMOVED lines=8> */
.L_x_2039:
[----:B------:R-:W-:Y:S01]  /*2abf0*/  IMAD.MOV.U32 R20, RZ, RZ, 0xd ;  /* 0x0000000dff147424 */ /* 0x000fe200078e00ff */
[----:B------:R-:W-:Y:S06]  /*2ac00*/  BRA `(.L_x_2026) ;  /* 0x00000000005c7947 */ /* 0x000fec0003800000 */
.L_x_2038:
[----:B------:R-:W-:Y:S01]  /*2ac10*/  IMAD.MOV.U32 R20, RZ, RZ, 0x6 ;  /* 0x00000006ff147424 */ /* 0x000fe200078e00ff */
[----:B------:R-:W-:Y:S06]  /*2ac20*/  BRA `(.L_x_2026) ;  /* 0x0000000000547947 */ /* 0x000fec0003800000 */
.L_x_2034:
        /* <DEDUP_REMOVED lines=10> */
.L_x_2042:
[----:B------:R-:W-:Y:S01]  /*2acd0*/  IMAD.MOV.U32 R20, RZ, RZ, 0x4 ;  /* 0x00000004ff147424 */ /* 0x000fe200078e00ff */
[----:B------:R-:W-:Y:S06]  /*2ace0*/  BRA `(.L_x_2026) ;  /* 0x0000000000247947 */ /* 0x000fec0003800000 */
.L_x_2041:
[----:B------:R-:W-:Y:S01]  /*2acf0*/  IMAD.MOV.U32 R20, RZ, RZ, 0x14 ;  /* 0x00000014ff147424 */ /* 0x000fe200078e00ff */
[----:B------:R-:W-:Y:S06]  /*2ad00*/  BRA `(.L_x_2026) ;  /* 0x00000000001c7947 */ /* 0x000fec0003800000 */
.L_x_2040:
[----:B------:R-:W-:-:S13]  /*2ad10*/  ISETP.NE.AND P0, PT, R19, 0x2a, PT ;  /* 0x0000002a1300780c */ /* 0x000fda0003f05270 */
[----:B------:R-:W-:Y:S05]  /*2ad20*/  @!P0 BRA `(.L_x_2043) ;  /* 0x0000000000108947 */ /* 0x000fea0003800000 */
[----:B------:R-:W-:-:S13]  /*2ad30*/  ISETP.NE.AND P0, PT, R19, 0x41, PT ;  /* 0x000000411300780c */ /* 0x000fda0003f05270 */
[----:B------:R-:W-:Y:S05]  /*2ad40*/  @!P0 BRA `(.L_x_2026) ;  /* 0x00000000000c8947 */ /* 0x000fea0003800000 */
.L_x_2025:
[----:B------:R-:W-:Y:S01]  /*2ad50*/  IMAD.MOV.U32 R20, RZ, RZ, 0x16 ;  /* 0x00000016ff147424 */ /* 0x000fe200078e00ff */
[----:B------:R-:W-:Y:S06]  /*2ad60*/  BRA `(.L_x_2026) ;  /* 0x0000000000047947 */ /* 0x000fec0003800000 */
.L_x_2043:
[----:B------:R-:W-:-:S07]  /*2ad70*/  IMAD.MOV.U32 R20, RZ, RZ, 0x17 ;  /* 0x00000017ff147424 */ /* 0x000fce00078e00ff */
.L_x_2026:
[----:B------:R-:W-:Y:S05]  /*2ad80*/  BSYNC.RECONVERGENT B1 ;  /* 0x0000000000017941 */ /* 0x000fea0003800200 */
.L_x_2019:
        /* <DEDUP_REMOVED lines=21> */
.L_x_2049:
[----:B------:R-:W-:Y:S01]  /*2aee0*/  IMAD.MOV.U32 R11, RZ, RZ, 0x10 ;  /* 0x00000010ff0b7424 */ /* 0x000fe200078e00ff */
[----:B------:R-:W-:Y:S06]  /*2aef0*/  BRA `(.L_x_2051) ;  /* 0x0000000400647947 */ /* 0x000fec0003800000 */
.L_x_2048:
[----:B------:R-:W-:Y:S01]  /*2af00*/  IMAD.MOV.U32 R11, RZ, RZ, 0xf ;  /* 0x0000000fff0b7424 */ /* 0x000fe200078e00ff */
[----:B------:R-:W-:Y:S06]  /*2af10*/  BRA `(.L_x_2051) ;  /* 0x00000004005c7947 */ /* 0x000fec0003800000 */
.L_x_2047:
        /* <DEDUP_REMOVED lines=8> */
.L_x_2053:
[----:B------:R-:W-:Y:S01]  /*2afa0*/  IMAD.MOV.U32 R11, RZ, RZ, 0x15 ;  /* 0x00000015ff0b7424 */ /* 0x000fe200078e00ff */
[----:B------:R-:W-:Y:S06]  /*2afb0*/  BRA `(.L_x_2051) ;  /* 0x0000000400347947 */ /* 0x000fec0003800000 */
.L_x_2052:
[----:B------:R-:W-:Y:S01]  /*2afc0*/  IMAD.MOV.U32 R11, RZ, RZ, 0x11 ;  /* 0x00000011ff0b7424 */ /* 0x000fe200078e00ff */
[----:B------:R-:W-:Y:S06]  /*2afd0*/  BRA `(.L_x_2051) ;  /* 0x00000004002c7947 */ /* 0x000fec0003800000 */
.L_x_2046:
        /* <DEDUP_REMOVED lines=10> */
.L_x_2056:
[----:B------:R-:W-:Y:S01]  /*2b080*/  IMAD.MOV.U32 R11, RZ, RZ, 0x5 ;  /* 0x00000005ff0b7424 */ /* 0x000fe200078e00ff */
[----:B------:R-:W-:Y:S06]  /*2b090*/  BRA `(.L_x_2051) ;  /* 0x0000000000fc7947 */ /* 0x000fec0003800000 */
.L_x_2055:
[----:B------:R-:W-:Y:S01]  /*2b0a0*/  IMAD.MOV.U32 R11, RZ, RZ, 0xe ;  /* 0x0000000eff0b7424 */ /* 0x000fe200078e00ff */
[----:B------:R-:W-:Y:S06]  /*2b0b0*/  BRA `(.L_x_2051) ;  /* 0x0000000000f47947 */ /* 0x000fec0003800000 */
.L_x_2054:
        /* <DEDUP_REMOVED lines=8> */
.L_x_2058:
[----:B------:R-:W-:Y:S01]  /*2b140*/  IMAD.MOV.U32 R11, RZ, RZ, 0xc ;  /* 0x0000000cff0b7424 */ /* 0x000fe200078e00ff */
[----:B------:R-:W-:Y:S06]  /*2b150*/  BRA `(.L_x_2051) ;  /* 0x0000000000cc7947 */ /* 0x000fec0003800000 */
.L_x_2057:
[----:B------:R-:W-:Y:S01]  /*2b160*/  IMAD.MOV.U32 R11, RZ, RZ, 0xa ;  /* 0x0000000aff0b7424 */ /* 0x000fe200078e00ff */
[----:B------:R-:W-:Y:S06]  /*2b170*/  BRA `(.L_x_2051) ;  /* 0x0000000000c47947 */ /* 0x000fec0003800000 */
.L_x_2045:
        /* <DEDUP_REMOVED lines=12> */
.L_x_2062:
[----:B------:R-:W-:Y:S01]  /*2b240*/  IMAD.MOV.U32 R11, RZ, RZ, 0x9 ;  /* 0x00000009ff0b7424 */ /* 0x000fe200078e00ff */
[----:B------:R-:W-:Y:S06]  /*2b250*/  BRA `(.L_x_2051) ;  /* 0x00000000008c7947 */ /* 0x000fec0003800000 */
.L_x_2061:
[----:B------:R-:W-:Y:S01]  /*2b260*/  IMAD.MOV.U32 R11, RZ, RZ, 0x8 ;  /* 0x00000008ff0b7424 */ /* 0x000fe200078e00ff */
[----:B------:R-:W-:Y:S06]  /*2b270*/  BRA `(.L_x_2051) ;  /* 0x0000000000847947 */ /* 0x000fec0003800000 */
.L_x_2060:
        /* <DEDUP_REMOVED lines=8> */
.L_x_2064:
[----:B------:R-:W-:Y:S01]  /*2b300*/  IMAD.MOV.U32 R11, RZ, RZ, 0xd ;  /* 0x0000000dff0b7424 */ /* 0x000fe200078e00ff */
[----:B------:R-:W-:Y:S06]  /*2b310*/  BRA `(.L_x_2051) ;  /* 0x00000000005c7947 */ /* 0x000fec0003800000 */
.L_x_2063:
[----:B------:R-:W-:Y:S01]  /*2b320*/  IMAD.MOV.U32 R11, RZ, RZ, 0x6 ;  /* 0x00000006ff0b7424 */ /* 0x000fe200078e00ff */
[----:B------:R-:W-:Y:S06]  /*2b330*/  BRA `(.L_x_2051) ;  /* 0x0000000000547947 */ /* 0x000fec0003800000 */
.L_x_2059:
        /* <DEDUP_REMOVED lines=10> */
.L_x_2067:
[----:B------:R-:W-:Y:S01]  /*2b3e0*/  IMAD.MOV.U32 R11, RZ, RZ, 0x4 ;  /* 0x00000004ff0b7424 */ /* 0x000fe200078e00ff */
[----:B------:R-:W-:Y:S06]  /*2b3f0*/  BRA `(.L_x_2051) ;  /* 0x0000000000247947 */ /* 0x000fec0003800000 */
.L_x_2066:
[----:B------:R-:W-:Y:S01]  /*2b400*/  IMAD.MOV.U32 R11, RZ, RZ, 0x14 ;  /* 0x00000014ff0b7424 */ /* 0x000fe200078e00ff */
[----:B------:R-:W-:Y:S06]  /*2b410*/  BRA `(.L_x_2051) ;  /* 0x00000000001c7947 */ /* 0x000fec0003800000 */
.L_x_2065:
[----:B------:R-:W-:-:S13]  /*2b420*/  ISETP.NE.AND P0, PT, R22, 0x2a, PT ;  /* 0x0000002a1600780c */ /* 0x000fda0003f05270 */
[----:B------:R-:W-:Y:S05]  /*2b430*/  @!P0 BRA `(.L_x_2068) ;  /* 0x0000000000108947 */ /* 0x000fea0003800000 */
[----:B------:R-:W-:-:S13]  /*2b440*/  ISETP.NE.AND P0, PT, R22, 0x41, PT ;  /* 0x000000411600780c */ /* 0x000fda0003f05270 */
[----:B------:R-:W-:Y:S05]  /*2b450*/  @!P0 BRA `(.L_x_2051) ;  /* 0x00000000000c8947 */ /* 0x000fea0003800000 */
.L_x_2050:
[----:B------:R-:W-:Y:S01]  /*2b460*/  IMAD.MOV.U32 R11, RZ, RZ, 0x16 ;  /* 0x00000016ff0b7424 */ /* 0x000fe200078e00ff */
[----:B------:R-:W-:Y:S06]  /*2b470*/  BRA `(.L_x_2051) ;  /* 0x0000000000047947 */ /* 0x000fec0003800000 */
.L_x_2068:
[----:B------:R-:W-:-:S07]  /*2b480*/  IMAD.MOV.U32 R11, RZ, RZ, 0x17 ;  /* 0x00000017ff0b7424 */ /* 0x000fce00078e00ff */
.L_x_2051:
[----:B------:R-:W-:Y:S05]  /*2b490*/  BSYNC.RECONVERGENT B1 ;  /* 0x0000000000017941 */ /* 0x000fea0003800200 */
.L_x_2044:
        /* <DEDUP_REMOVED lines=22> */
.L_x_2074:
[----:B------:R-:W-:Y:S01]  /*2b600*/  IMAD.MOV.U32 R12, RZ, RZ, 0x10 ;  /* 0x00000010ff0c7424 */ /* 0x000fe200078e00ff */
[----:B------:R-:W-:Y:S06]  /*2b610*/  BRA `(.L_x_2076) ;  /* 0x0000000400647947 */ /* 0x000fec0003800000 */
.L_x_2073:
[----:B------:R-:W-:Y:S01]  /*2b620*/  IMAD.MOV.U32 R12, RZ, RZ, 0xf ;  /* 0x0000000fff0c7424 */ /* 0x000fe200078e00ff */
[----:B------:R-:W-:Y:S06]  /*2b630*/  BRA `(.L_x_2076) ;  /* 0x00000004005c7947 */ /* 0x000fec0003800000 */
.L_x_2072:
        /* <DEDUP_REMOVED lines=8> */
.L_x_2078:
[----:B------:R-:W-:Y:S01]  /*2b6c0*/  IMAD.MOV.U32 R12, RZ, RZ, 0x15 ;  /* 0x00000015ff0c7424 */ /* 0x000fe200078e00ff */
[----:B------:R-:W-:Y:S06]  /*2b6d0*/  BRA `(.L_x_2076) ;  /* 0x0000000400347947 */ /* 0x000fec0003800000 */
.L_x_2077:
[----:B------:R-:W-:Y:S01]  /*2b6e0*/  IMAD.MOV.U32 R12, RZ, RZ, 0x11 ;  /* 0x00000011ff0c7424 */ /* 0x000fe200078e00ff */
[----:B------:R-:W-:Y:S06]  /*2b6f0*/  BRA `(.L_x_2076) ;  /* 0x00000004002c7947 */ /* 0x000fec0003800000 */
.L_x_2071:
        /* <DEDUP_REMOVED lines=10> */
.L_x_2081:
[----:B------:R-:W-:Y:S01]  /*2b7a0*/  IMAD.MOV.U32 R12, RZ, RZ, 0x5 ;  /* 0x00000005ff0c7424 */ /* 0x000fe200078e00ff */
[----:B------:R-:W-:Y:S06]  /*2b7b0*/  BRA `(.L_x_2076) ;  /* 0x0000000000fc7947 */ /* 0x000fec0003800000 */
.L_x_2080:
[----:B------:R-:W-:Y:S01]  /*2b7c0*/  IMAD.MOV.U32 R12, RZ, RZ, 0xe ;  /* 0x0000000eff0c7424 */ /* 0x000fe200078e00ff */
[----:B------:R-:W-:Y:S06]  /*2b7d0*/  BRA `(.L_x_2076) ;  /* 0x0000000000f47947 */ /* 0x000fec0003800000 */
.L_x_2079:
        /* <DEDUP_REMOVED lines=8> */
.L_x_2083:
[----:B------:R-:W-:Y:S01]  /*2b860*/  IMAD.MOV.U32 R12, RZ, RZ, 0xc ;  /* 0x0000000cff0c7424 */ /* 0x000fe200078e00ff */
[----:B------:R-:W-:Y:S06]  /*2b870*/  BRA `(.L_x_2076) ;  /* 0x0000000000cc7947 */ /* 0x000fec0003800000 */
.L_x_2082:
[----:B------:R-:W-:Y:S01]  /*2b880*/  IMAD.MOV.U32 R12, RZ, RZ, 0xa ;  /* 0x0000000aff0c7424 */ /* 0x000fe200078e00ff */
[----:B------:R-:W-:Y:S06]  /*2b890*/  BRA `(.L_x_2076) ;  /* 0x0000000000c47947 */ /* 0x000fec0003800000 */
.L_x_2070:
        /* <DEDUP_REMOVED lines=12> */
.L_x_2087:
[----:B------:R-:W-:Y:S01]  /*2b960*/  IMAD.MOV.U32 R12, RZ, RZ, 0x9 ;  /* 0x00000009ff0c7424 */ /* 0x000fe200078e00ff */
[----:B------:R-:W-:Y:S06]  /*2b970*/  BRA `(.L_x_2076) ;  /* 0x00000000008c7947 */ /* 0x000fec0003800000 */
.L_x_2086:
[----:B------:R-:W-:Y:S01]  /*2b980*/  IMAD.MOV.U32 R12, RZ, RZ, 0x8 ;  /* 0x00000008ff0c7424 */ /* 0x000fe200078e00ff */
[----:B------:R-:W-:Y:S06]  /*2b990*/  BRA `(.L_x_2076) ;  /* 0x0000000000847947 */ /* 0x000fec0003800000 */
.L_x_2085:
        /* <DEDUP_REMOVED lines=8> */
.L_x_2089:
[----:B------:R-:W-:Y:S01]  /*2ba20*/  IMAD.MOV.U32 R12, RZ, RZ, 0xd ;  /* 0x0000000dff0c7424 */ /* 0x000fe200078e00ff */
[----:B------:R-:W-:Y:S06]  /*2ba30*/  BRA `(.L_x_2076) ;  /* 0x00000000005c7947 */ /* 0x000fec0003800000 */
.L_x_2088:
[----:B------:R-:W-:Y:S01]  /*2ba40*/  IMAD.MOV.U32 R12, RZ, RZ, 0x6 ;  /* 0x00000006ff0c7424 */ /* 0x000fe200078e00ff */
[----:B------:R-:W-:Y:S06]  /*2ba50*/  BRA `(.L_x_2076) ;  /* 0x0000000000547947 */ /* 0x000fec0003800000 */
.L_x_2084:
        /* <DEDUP_REMOVED lines=10> */
.L_x_2092:
[----:B------:R-:W-:Y:S01]  /*2bb00*/  IMAD.MOV.U32 R12, RZ, RZ, 0x4 ;  /* 0x00000004ff0c7424 */ /* 0x000fe200078e00ff */
[----:B------:R-:W-:Y:S06]  /*2bb10*/  BRA `(.L_x_2076) ;  /* 0x0000000000247947 */ /* 0x000fec0003800000 */
.L_x_2091:
[----:B------:R-:W-:Y:S01]  /*2bb20*/  IMAD.MOV.U32 R12, RZ, RZ, 0x14 ;  /* 0x00000014ff0c7424 */ /* 0x000fe200078e00ff */
[----:B------:R-:W-:Y:S06]  /*2bb30*/  BRA `(.L_x_2076) ;  /* 0x00000000001c7947 */ /* 0x000fec0003800000 */
.L_x_2090:
[----:B------:R-:W-:-:S13]  /*2bb40*/  ISETP.NE.AND P0, PT, R21, 0x2a, PT ;  /* 0x0000002a1500780c */ /* 0x000fda0003f05270 */
[----:B------:R-:W-:Y:S05]  /*2bb50*/  @!P0 BRA `(.L_x_2093) ;  /* 0x0000000000108947 */ /* 0x000fea0003800000 */
[----:B------:R-:W-:-:S13]  /*2bb60*/  ISETP.NE.AND P0, PT, R21, 0x41, PT ;  /* 0x000000411500780c */ /* 0x000fda0003f05270 */
[----:B------:R-:W-:Y:S05]  /*2bb70*/  @!P0 BRA `(.L_x_2076) ;  /* 0x00000000000c8947 */ /* 0x000fea0003800000 */
.L_x_2075:
[----:B------:R-:W-:Y:S01]  /*2bb80*/  IMAD.MOV.U32 R12, RZ, RZ, 0x16 ;  /* 0x00000016ff0c7424 */ /* 0x000fe200078e00ff */
[----:B------:R-:W-:Y:S06]  /*2bb90*/  BRA `(.L_x_2076) ;  /* 0x0000000000047947 */ /* 0x000fec0003800000 */
.L_x_2093:
[----:B------:R-:W-:-:S07]  /*2bba0*/  IMAD.MOV.U32 R12, RZ, RZ, 0x17 ;  /* 0x00000017ff0c7424 */ /* 0x000fce00078e00ff */
.L_x_2076:
[----:B------:R-:W-:Y:S05]  /*2bbb0*/  BSYNC.RECONVERGENT B1 ;  /* 0x0000000000017941 */ /* 0x000fea0003800200 */
.L_x_2069:
        /* <DEDUP_REMOVED lines=14> */
.L_x_2097:
        /* <DEDUP_REMOVED lines=18> */
.L_x_2096:
        /* <DEDUP_REMOVED lines=29> */
.L_x_2099:
[----:B------:R-:W-:Y:S05]  /*2bf90*/  BSYNC.RECONVERGENT B4 ;  /* 0x0000000000047941 */ /* 0x000fea0003800200 */
.L_x_2098:
        /* <DEDUP_REMOVED lines=20> */
.L_x_2101:
[----:B------:R-:W-:Y:S05]  /*2c0e0*/  BSYNC.RECONVERGENT B4 ;  /* 0x0000000000047941 */ /* 0x000fea0003800200 */
.L_x_2100:
        /* <DEDUP_REMOVED lines=22> */
.L_x_2103:
[----:B------:R-:W-:Y:S05]  /*2c250*/  BSYNC.RECONVERGENT B4 ;  /* 0x0000000000047941 */ /* 0x000fea0003800200 */
.L_x_2102:
        /* <DEDUP_REMOVED lines=22> */
.L_x_2105:
[----:B------:R-:W-:Y:S05]  /*2c3c0*/  BSYNC.RECONVERGENT B4 ;  /* 0x0000000000047941 */ /* 0x000fea0003800200 */
.L_x_2104:
        /* <DEDUP_REMOVED lines=21> */
.L_x_2095:
[----:B------:R-:W-:Y:S05]  /*2c520*/  BSYNC.RECONVERGENT B1 ;  /* 0x0000000000017941 */ /* 0x000fea0003800200 */
.L_x_2094:
[C---:B--2---:R-:W-:Y:S01]  /*2c530*/  VIADD R11, R9.reuse, 0x9 ;  /* 0x00000009090b7836 */ /* 0x044fe20000000000 */
[----:B------:R-:W-:Y:S01]  /*2c540*/  ISETP.LT.AND P1, PT, R30, 0x64, PT ;  /* 0x000000641e00780c */ /* 0x000fe20003f21270 */
[----:B01----:R-:W-:-:S03]  /*2c550*/  VIADD R9, R9, 0x1 ;  /* 0x0000000109097836 */ /* 0x003fc60000000000 */
[----:B------:R-:W-:-:S13]  /*2c560*/  ISETP.GT.U32.AND P0, PT, R11, R6, PT ;  /* 0x000000060b00720c */ /* 0x000fda0003f04070 */
[----:B------:R-:W-:Y:S05]  /*2c570*/  @!P0 BRA P1, `(.L_x_2106) ;  /* 0xffffffbc00888947 */ /* 0x000fea000083ffff */
[----:B------:R-:W-:Y:S05]  /*2c580*/  BSYNC.RECONVERGENT B0 ;  /* 0x0000000000007941 */ /* 0x000fea0003800200 */
.L_x_1893:
[----:B------:R-:W0:Y:S02]  /*2c590*/  LDCU UR4, c[0x0][0x3b0] ;  /* 0x00007600ff0477ac */ /* 0x000e240008000800 */
[----:B0-----:R-:W-:-:S04]  /*2c5a0*/  ISETP.GE.U32.AND P0, PT, R18, UR4, PT ;  /* 0x0000000412007c0c */ /* 0x001fc8000bf06070 */
[----:B------:R-:W-:-:S13]  /*2c5b0*/  ISETP.LT.OR P0, PT, R30, 0x1, P0 ;  /* 0x000000011e00780c */ /* 0x000fda0000701670 */
[----:B------:R-:W-:Y:S05]  /*2c5c0*/  @P0 BRA `(.L_x_1892) ;  /* 0x0000005c00100947 */ /* 0x000fea0003800000 */
[----:B------:R-:W-:-:S07]  /*2c5d0*/  IMAD.MOV.U32 R25, RZ, RZ, RZ ;  /* 0x000000ffff197224 */ /* 0x000fce00078e00ff */
.L_x_2363:
        /* <DEDUP_REMOVED lines=13> */
.L_x_2112:
        /* <DEDUP_REMOVED lines=29> */
.L_x_2111:
[----:B------:R-:W-:Y:S05]  /*2c880*/  BSYNC.RECONVERGENT B1 ;  /* 0x0000000000017941 */ /* 0x000fea0003800200 */
.L_x_2110:
[----:B------:R-:W-:-:S13]  /*2c890*/  ISETP.LT.AND P0, PT, R4, 0x14, PT ;  /* 0x000000140400780c */ /* 0x000fda0003f01270 */
[----:B------:R-:W-:Y:S05]  /*2c8a0*/  @!P1 BRA P0, `(.L_x_2112) ;  /* 0xfffffffc00809947 */ /* 0x000fea000003ffff */
[----:B------:R-:W-:Y:S05]  /*2c8b0*/  BSYNC.RECONVERGENT B0 ;  /* 0x0000000000007941 */ /* 0x000fea0003800200 */
.L_x_2109:
        /* <DEDUP_REMOVED lines=29> */
.L_x_2169:
        /* <DEDUP_REMOVED lines=9> */
.L_x_2116:
[----:B------:R-:W-:Y:S05]  /*2cb20*/  BSYNC.RECONVERGENT B1 ;  /* 0x0000000000017941 */ /* 0x000fea0003800200 */
.L_x_2115:
        /* <DEDUP_REMOVED lines=27> */
.L_x_2124:
[----:B------:R-:W-:Y:S01]  /*2cce0*/  IMAD.MOV.U32 R9, RZ, RZ, 0x10 ;  /* 0x00000010ff097424 */ /* 0x000fe200078e00ff */
[----:B------:R-:W-:Y:S06]  /*2ccf0*/  BRA `(.L_x_2126) ;  /* 0x0000000400647947 */ /* 0x000fec0003800000 */
.L_x_2123:
[----:B------:R-:W-:Y:S01]  /*2cd00*/  IMAD.MOV.U32 R9, RZ, RZ, 0xf ;  /* 0x0000000fff097424 */ /* 0x000fe200078e00ff */
[----:B------:R-:W-:Y:S06]  /*2cd10*/  BRA `(.L_x_2126) ;  /* 0x00000004005c7947 */ /* 0x000fec0003800000 */
.L_x_2122:
        /* <DEDUP_REMOVED lines=8> */
.L_x_2128:
[----:B------:R-:W-:Y:S01]  /*2cda0*/  IMAD.MOV.U32 R9, RZ, RZ, 0x15 ;  /* 0x00000015ff097424 */ /* 0x000fe200078e00ff */
[----:B------:R-:W-:Y:S06]  /*2cdb0*/  BRA `(.L_x_2126) ;  /* 0x0000000400347947 */ /* 0x000fec0003800000 */
.L_x_2127:
[----:B------:R-:W-:Y:S01]  /*2cdc0*/  IMAD.MOV.U32 R9, RZ, RZ, 0x11 ;  /* 0x00000011ff097424 */ /* 0x000fe200078e00ff */
[----:B------:R-:W-:Y:S06]  /*2cdd0*/  BRA `(.L_x_2126) ;  /* 0x00000004002c7947 */ /* 0x000fec0003800000 */
.L_x_2121:
        /* <DEDUP_REMOVED lines=10> */
.L_x_2131:
[----:B------:R-:W-:Y:S01]  /*2ce80*/  IMAD.MOV.U32 R9, RZ, RZ, 0x5 ;  /* 0x00000005ff097424 */ /* 0x000fe200078e00ff */
[----:B------:R-:W-:Y:S06]  /*2ce90*/  BRA `(.L_x_2126) ;  /* 0x0000000000fc7947 */ /* 0x000fec0003800000 */
.L_x_2130:
[----:B------:R-:W-:Y:S01]  /*2cea0*/  IMAD.MOV.U32 R9, RZ, RZ, 0xe ;  /* 0x0000000eff097424 */ /* 0x000fe200078e00ff */
[----:B------:R-:W-:Y:S06]  /*2ceb0*/  BRA `(.L_x_2126) ;  /* 0x0000000000f47947 */ /* 0x000fec0003800000 */
.L_x_2129:
        /* <DEDUP_REMOVED lines=8> */
.L_x_2133:
[----:B------:R-:W-:Y:S01]  /*2cf40*/  IMAD.MOV.U32 R9, RZ, RZ, 0xc ;  /* 0x0000000cff097424 */ /* 0x000fe200078e00ff */
[----:B------:R-:W-:Y:S06]  /*2cf50*/  BRA `(.L_x_2126) ;  /* 0x0000000000cc7947 */ /* 0x000fec0003800000 */
.L_x_2132:
[----:B------:R-:W-:Y:S01]  /*2cf60*/  IMAD.MOV.U32 R9, RZ, RZ, 0xa ;  /* 0x0000000aff097424 */ /* 0x000fe200078e00ff */
[----:B------:R-:W-:Y:S06]  /*2cf70*/  BRA `(.L_x_2126) ;  /* 0x0000000000c47947 */ /* 0x000fec0003800000 */
.L_x_2120:
        /* <DEDUP_REMOVED lines=12> */
.L_x_2137:
[----:B------:R-:W-:Y:S01]  /*2d040*/  IMAD.MOV.U32 R9, RZ, RZ, 0x9 ;  /* 0x00000009ff097424 */ /* 0x000fe200078e00ff */
[----:B------:R-:W-:Y:S06]  /*2d050*/  BRA `(.L_x_2126) ;  /* 0x00000000008c7947 */ /* 0x000fec0003800000 */
.L_x_2136:
[----:B------:R-:W-:Y:S01]  /*2d060*/  IMAD.MOV.U32 R9, RZ, RZ, 0x8 ;  /* 0x00000008ff097424 */ /* 0x000fe200078e00ff */
[----:B------:R-:W-:Y:S06]  /*2d070*/  BRA `(.L_x_2126) ;  /* 0x0000000000847947 */ /* 0x000fec0003800000 */
.L_x_2135:
        /* <DEDUP_REMOVED lines=8> */
.L_x_2139:
[----:B------:R-:W-:Y:S01]  /*2d100*/  IMAD.MOV.U32 R9, RZ, RZ, 0xd ;  /* 0x0000000dff097424 */ /* 0x000fe200078e00ff */
[----:B------:R-:W-:Y:S06]  /*2d110*/  BRA `(.L_x_2126) ;  /* 0x00000000005c7947 */ /* 0x000fec0003800000 */
.L_x_2138:
[----:B------:R-:W-:Y:S01]  /*2d120*/  IMAD.MOV.U32 R9, RZ, RZ, 0x6 ;  /* 0x00000006ff097424 */ /* 0x000fe200078e00ff */
[----:B------:R-:W-:Y:S06]  /*2d130*/  BRA `(.L_x_2126) ;  /* 0x0000000000547947 */ /* 0x000fec0003800000 */
.L_x_2134:
        /* <DEDUP_REMOVED lines=10> */
.L_x_2142:
[----:B------:R-:W-:Y:S01]  /*2d1e0*/  IMAD.MOV.U32 R9, RZ, RZ, 0x4 ;  /* 0x00000004ff097424 */ /* 0x000fe200078e00ff */
[----:B------:R-:W-:Y:S06]  /*2d1f0*/  BRA `(.L_x_2126) ;  /* 0x0000000000247947 */ /* 0x000fec0003800000 */
.L_x_2141:
[----:B------:R-:W-:Y:S01]  /*2d200*/  IMAD.MOV.U32 R9, RZ, RZ, 0x14 ;  /* 0x00000014ff097424 */ /* 0x000fe200078e00ff */
[----:B------:R-:W-:Y:S06]  /*2d210*/  BRA `(.L_x_2126) ;  /* 0x00000000001c7947 */ /* 0x000fec0003800000 */
.L_x_2140:
[----:B------:R-:W-:-:S13]  /*2d220*/  ISETP.NE.AND P0, PT, R11, 0x2a, PT ;  /* 0x0000002a0b00780c */ /* 0x000fda0003f05270 */
[----:B------:R-:W-:Y:S05]  /*2d230*/  @!P0 BRA `(.L_x_2143) ;  /* 0x0000000000108947 */ /* 0x000fea0003800000 */
[----:B------:R-:W-:-:S13]  /*2d240*/  ISETP.NE.AND P0, PT, R11, 0x41, PT ;  /* 0x000000410b00780c */ /* 0x000fda0003f05270 */
[----:B------:R-:W-:Y:S05]  /*2d250*/  @!P0 BRA `(.L_x_2126) ;  /* 0x00000000000c8947 */ /* 0x000fea0003800000 */
.L_x_2125:
[----:B------:R-:W-:Y:S01]  /*2d260*/  IMAD.MOV.U32 R9, RZ, RZ, 0x16 ;  /* 0x00000016ff097424 */ /* 0x000fe200078e00ff */
[----:B------:R-:W-:Y:S06]  /*2d270*/  BRA `(.L_x_2126) ;  /* 0x0000000000047947 */ /* 0x000fec0003800000 */
.L_x_2143:
[----:B------:R-:W-:-:S07]  /*2d280*/  IMAD.MOV.U32 R9, RZ, RZ, 0x17 ;  /* 0x00000017ff097424 */ /* 0x000fce00078e00ff */
.L_x_2126:
[----:B------:R-:W-:Y:S05]  /*2d290*/  BSYNC.RECONVERGENT B5 ;  /* 0x0000000000057941 */ /* 0x000fea0003800200 */
.L_x_2119:
        /* <DEDUP_REMOVED lines=16> */
.L_x_2149:
[----:B------:R-:W-:Y:S01]  /*2d3a0*/  IMAD.MOV.U32 R6, RZ, RZ, 0x180 ;  /* 0x00000180ff067424 */ /* 0x000fe200078e00ff */
[----:B------:R-:W-:Y:S06]  /*2d3b0*/  BRA `(.L_x_2151) ;  /* 0x0000000400647947 */ /* 0x000fec0003800000 */
.L_x_2148:
[----:B------:R-:W-:Y:S01]  /*2d3c0*/  IMAD.MOV.U32 R6, RZ, RZ, 0x168 ;  /* 0x00000168ff067424 */ /* 0x000fe200078e00ff */
[----:B------:R-:W-:Y:S06]  /*2d3d0*/  BRA `(.L_x_2151) ;  /* 0x00000004005c7947 */ /* 0x000fec0003800000 */
.L_x_2147:
        /* <DEDUP_REMOVED lines=8> */
.L_x_2153:
[----:B------:R-:W-:Y:S01]  /*2d460*/  IMAD.MOV.U32 R6, RZ, RZ, 0x1f8 ;  /* 0x000001f8ff067424 */ /* 0x000fe200078e00ff */
[----:B------:R-:W-:Y:S06]  /*2d470*/  BRA `(.L_x_2151) ;  /* 0x0000000400347947 */ /* 0x000fec0003800000 */
.L_x_2152:
[----:B------:R-:W-:Y:S01]  /*2d480*/  IMAD.MOV.U32 R6, RZ, RZ, 0x198 ;  /* 0x00000198ff067424 */ /* 0x000fe200078e00ff */
[----:B------:R-:W-:Y:S06]  /*2d490*/  BRA `(.L_x_2151) ;  /* 0x00000004002c7947 */ /* 0x000fec0003800000 */
.L_x_2146:
        /* <DEDUP_REMOVED lines=10> */
.L_x_2156:
[----:B------:R-:W-:Y:S01]  /*2d540*/  IMAD.MOV.U32 R6, RZ, RZ, 0x78 ;  /* 0x00000078ff067424 */ /* 0x000fe200078e00ff */
[----:B------:R-:W-:Y:S06]  /*2d550*/  BRA `(.L_x_2151) ;  /* 0x0000000000fc7947 */ /* 0x000fec0003800000 */
.L_x_2155:
[----:B------:R-:W-:Y:S01]  /*2d560*/  IMAD.MOV.U32 R6, RZ, RZ, 0x150 ;  /* 0x00000150ff067424 */ /* 0x000fe200078e00ff */
[----:B------:R-:W-:Y:S06]  /*2d570*/  BRA `(.L_x_2151) ;  /* 0x0000000000f47947 */ /* 0x000fec0003800000 */
.L_x_2154:
        /* <DEDUP_REMOVED lines=8> */
.L_x_2158:
[----:B------:R-:W-:Y:S01]  /*2d600*/  IMAD.MOV.U32 R6, RZ, RZ, 0x120 ;  /* 0x00000120ff067424 */ /* 0x000fe200078e00ff */
[----:B------:R-:W-:Y:S06]  /*2d610*/  BRA `(.L_x_2151) ;  /* 0x0000000000cc7947 */ /* 0x000fec0003800000 */
.L_x_2157:
[----:B------:R-:W-:Y:S01]  /*2d620*/  IMAD.MOV.U32 R6, RZ, RZ, 0xf0 ;  /* 0x000000f0ff067424 */ /* 0x000fe200078e00ff */
[----:B------:R-:W-:Y:S06]  /*2d630*/  BRA `(.L_x_2151) ;  /* 0x0000000000c47947 */ /* 0x000fec0003800000 */
.L_x_2145:
        /* <DEDUP_REMOVED lines=12> */
.L_x_2162:
[----:B------:R-:W-:Y:S01]  /*2d700*/  IMAD.MOV.U32 R6, RZ, RZ, 0xd8 ;  /* 0x000000d8ff067424 */ /* 0x000fe200078e00ff */
[----:B------:R-:W-:Y:S06]  /*2d710*/  BRA `(.L_x_2151) ;  /* 0x00000000008c7947 */ /* 0x000fec0003800000 */
.L_x_2161:
[----:B------:R-:W-:Y:S01]  /*2d720*/  IMAD.MOV.U32 R6, RZ, RZ, 0xc0 ;  /* 0x000000c0ff067424 */ /* 0x000fe200078e00ff */
[----:B------:R-:W-:Y:S06]  /*2d730*/  BRA `(.L_x_2151) ;  /* 0x0000000000847947 */ /* 0x000fec0003800000 */
.L_x_2160:
        /* <DEDUP_REMOVED lines=8> */
.L_x_2164:
[----:B------:R-:W-:Y:S01]  /*2d7c0*/  IMAD.MOV.U32 R6, RZ, RZ, 0x138 ;  /* 0x00000138ff067424 */ /* 0x000fe200078e00ff */
[----:B------:R-:W-:Y:S06]  /*2d7d0*/  BRA `(.L_x_2151) ;  /* 0x00000000005c7947 */ /* 0x000fec0003800000 */
.L_x_2163:
[----:B------:R-:W-:Y:S01]  /*2d7e0*/  IMAD.MOV.U32 R6, RZ, RZ, 0x90 ;  /* 0x00000090ff067424 */ /* 0x000fe200078e00ff */
[----:B------:R-:W-:Y:S06]  /*2d7f0*/  BRA `(.L_x_2151) ;  /* 0x0000000000547947 */ /* 0x000fec0003800000 */
.L_x_2159:
        /* <DEDUP_REMOVED lines=10> */
.L_x_2167:
[----:B------:R-:W-:Y:S01]  /*2d8a0*/  IMAD.MOV.U32 R6, RZ, RZ, 0x60 ;  /* 0x00000060ff067424 */ /* 0x000fe200078e00ff */
[----:B------:R-:W-:Y:S06]  /*2d8b0*/  BRA `(.L_x_2151) ;  /* 0x0000000000247947 */ /* 0x000fec0003800000 */
.L_x_2166:
[----:B------:R-:W-:Y:S01]  /*2d8c0*/  IMAD.MOV.U32 R6, RZ, RZ, 0x1e0 ;  /* 0x000001e0ff067424 */ /* 0x000fe200078e00ff */
[----:B------:R-:W-:Y:S06]  /*2d8d0*/  BRA `(.L_x_2151) ;  /* 0x00000000001c7947 */ /* 0x000fec0003800000 */
.L_x_2165:
[----:B------:R-:W-:-:S13]  /*2d8e0*/  ISETP.NE.AND P0, PT, R8, 0x2a, PT ;  /* 0x0000002a0800780c */ /* 0x000fda0003f05270 */
[----:B------:R-:W-:Y:S05]  /*2d8f0*/  @!P0 BRA `(.L_x_2168) ;  /* 0x0000000000108947 */ /* 0x000fea0003800000 */
[----:B------:R-:W-:-:S13]  /*2d900*/  ISETP.NE.AND P0, PT, R8, 0x41, PT ;  /* 0x000000410800780c */ /* 0x000fda0003f05270 */
[----:B------:R-:W-:Y:S05]  /*2d910*/  @!P0 BRA `(.L_x_2151) ;  /* 0x00000000000c8947 */ /* 0x000fea0003800000 */
.L_x_2150:
[----:B------:R-:W-:Y:S01]  /*2d920*/  IMAD.MOV.U32 R6, RZ, RZ, 0x210 ;  /* 0x00000210ff067424 */ /* 0x000fe200078e00ff */
[----:B------:R-:W-:Y:S06]  /*2d930*/  BRA `(.L_x_2151) ;  /* 0x0000000000047947 */ /* 0x000fec0003800000 */
.L_x_2168:
[----:B------:R-:W-:-:S07]  /*2d940*/  IMAD.MOV.U32 R6, RZ, RZ, 0x228 ;  /* 0x00000228ff067424 */ /* 0x000fce00078e00ff */
.L_x_2151:
[----:B------:R-:W-:Y:S05]  /*2d950*/  BSYNC.RECONVERGENT B5 ;  /* 0x0000000000057941 */ /* 0x000fea0003800200 */
.L_x_2144:
[----:B------:R-:W-:-:S04]  /*2d960*/  IMAD.IADD R6, R9, 0x1, R6 ;  /* 0x0000000109067824 */ /* 0x000fc800078e0206 */
[----:B------:R-:W-:-:S06]  /*2d970*/  IMAD.SHL.U32 R6, R6, 0x4, RZ ;  /* 0x0000000406067824 */ /* 0x000fcc00078e00ff */
[----:B------:R-:W0:Y:S02]  /*2d980*/  LDC R6, c[0x3][R6+0x40] ;  /* 0x00c0100006067b82 */ /* 0x000e240000000800 */
[----:B0-----:R-:W-:-:S13]  /*2d990*/  FSETP.GT.AND P0, PT, R6, RZ, PT ;  /* 0x000000ff0600720b */ /* 0x001fda0003f04000 */
[----:B------:R-:W-:-:S07]  /*2d9a0*/  @!P0 VIADD R5, R5, 0x1 ;  /* 0x0000000105058836 */ /* 0x000fce0000000000 */
.L_x_2118:
[----:B------:R-:W-:Y:S05]  /*2d9b0*/  BSYNC.RECONVERGENT B1 ;  /* 0x0000000000017941 */ /* 0x000fea0003800200 */
.L_x_2117:
[----:B------:R-:W-:Y:S01]  /*2d9c0*/  VIADD R9, R7, 0x1 ;  /* 0x0000000107097836 */ /* 0x000fe20000000000 */
[----:B------:R-:W-:-:S04]  /*2d9d0*/  ISETP.LT.AND P1, PT, R5, 0x4, PT ;  /* 0x000000040500780c */ /* 0x000fc80003f21270 */
[----:B------:R-:W-:-:S04]  /*2d9e0*/  ISETP.GE.U32.AND P0, PT, R9, R4, PT ;  /* 0x000000040900720c */ /* 0x000fc80003f06070 */
[----:B------:R-:W-:Y:S01]  /*2d9f0*/  ISETP.LT.U32.AND P0, PT, R7, 0x1d, !P0 ;  /* 0x0000001d0700780c */ /* 0x000fe20004701070 */
[----:B------:R-:W-:-:S12]  /*2da00*/  IMAD.MOV.U32 R7, RZ, RZ, R9 ;  /* 0x000000ffff077224 */ /* 0x000fd800078e0009 */
[----:B------:R-:W-:Y:S05]  /*2da10*/  @P0 BRA P1, `(.L_x_2169) ;  /* 0xfffffff0001c0947 */ /* 0x000fea000083ffff */
.L_x_2114:
[----:B------:R-:W-:Y:S05]  /*2da20*/  BSYNC.RECONVERGENT B0 ;  /* 0x0000000000007941 */ /* 0x000fea0003800200 */
.L_x_2113:
        /* <DEDUP_REMOVED lines=11> */
.L_x_2224:
        /* <DEDUP_REMOVED lines=27> */
.L_x_2179:
[----:B------:R-:W-:Y:S01]  /*2dc90*/  IMAD.MOV.U32 R9, RZ, RZ, 0x10 ;  /* 0x00000010ff097424 */ /* 0x000fe200078e00ff */
[----:B------:R-:W-:Y:S06]  /*2dca0*/  BRA `(.L_x_2181) ;  /* 0x0000000400647947 */ /* 0x000fec0003800000 */
.L_x_2178:
[----:B------:R-:W-:Y:S01]  /*2dcb0*/  IMAD.MOV.U32 R9, RZ, RZ, 0xf ;  /* 0x0000000fff097424 */ /* 0x000fe200078e00ff */
[----:B------:R-:W-:Y:S06]  /*2dcc0*/  BRA `(.L_x_2181) ;  /* 0x00000004005c7947 */ /* 0x000fec0003800000 */
.L_x_2177:
        /* <DEDUP_REMOVED lines=8> */
.L_x_2183:
[----:B------:R-:W-:Y:S01]  /*2dd50*/  IMAD.MOV.U32 R9, RZ, RZ, 0x15 ;  /* 0x00000015ff097424 */ /* 0x000fe200078e00ff */
[----:B------:R-:W-:Y:S06]  /*2dd60*/  BRA `(.L_x_2181) ;  /* 0x0000000400347947 */ /* 0x000fec0003800000 */
.L_x_2182:
[----:B------:R-:W-:Y:S01]  /*2dd70*/  IMAD.MOV.U32 R9, RZ, RZ, 0x11 ;  /* 0x00000011ff097424 */ /* 0x000fe200078e00ff */
[----:B------:R-:W-:Y:S06]  /*2dd80*/  BRA `(.L_x_2181) ;  /* 0x00000004002c7947 */ /* 0x000fec0003800000 */
.L_x_2176:
        /* <DEDUP_REMOVED lines=10> */
.L_x_2186:
[----:B------:R-:W-:Y:S01]  /*2de30*/  IMAD.MOV.U32 R9, RZ, RZ, 0x5 ;  /* 0x00000005ff097424 */ /* 0x000fe200078e00ff */
[----:B------:R-:W-:Y:S06]  /*2de40*/  BRA `(.L_x_2181) ;  /* 0x0000000000fc7947 */ /* 0x000fec0003800000 */
.L_x_2185:
[----:B------:R-:W-:Y:S01]  /*2de50*/  IMAD.MOV.U32 R9, RZ, RZ, 0xe ;  /* 0x0000000eff097424 */ /* 0x000fe200078e00ff */
[----:B------:R-:W-:Y:S06]  /*2de60*/  BRA `(.L_x_2181) ;  /* 0x0000000000f47947 */ /* 0x000fec0003800000 */
.L_x_2184:
        /* <DEDUP_REMOVED lines=8> */
.L_x_2188:
[----:B------:R-:W-:Y:S01]  /*2def0*/  IMAD.MOV.U32 R9, RZ, RZ, 0xc ;  /* 0x0000000cff097424 */ /* 0x000fe200078e00ff */
[----:B------:R-:W-:Y:S06]  /*2df00*/  BRA `(.L_x_2181) ;  /* 0x0000000000cc7947 */ /* 0x000fec0003800000 */
.L_x_2187:
[----:B------:R-:W-:Y:S01]  /*2df10*/  IMAD.MOV.U32 R9, RZ, RZ, 0xa ;  /* 0x0000000aff097424 */ /* 0x000fe200078e00ff */
[----:B------:R-:W-:Y:S06]  /*2df20*/  BRA `(.L_x_2181) ;  /* 0x0000000000c47947 */ /* 0x000fec0003800000 */
.L_x_2175:
        /* <DEDUP_REMOVED lines=12> */
.L_x_2192:
[----:B------:R-:W-:Y:S01]  /*2dff0*/  IMAD.MOV.U32 R9, RZ, RZ, 0x9 ;  /* 0x00000009ff097424 */ /* 0x000fe200078e00ff */
[----:B------:R-:W-:Y:S06]  /*2e000*/  BRA `(.L_x_2181) ;  /* 0x00000000008c7947 */ /* 0x000fec0003800000 */
.L_x_2191:
[----:B------:R-:W-:Y:S01]  /*2e010*/  IMAD.MOV.U32 R9, RZ, RZ, 0x8 ;  /* 0x00000008ff097424 */ /* 0x000fe200078e00ff */
[----:B------:R-:W-:Y:S06]  /*2e020*/  BRA `(.L_x_2181) ;  /* 0x0000000000847947 */ /* 0x000fec0003800000 */
.L_x_2190:
        /* <DEDUP_REMOVED lines=8> */
.L_x_2194:
[----:B------:R-:W-:Y:S01]  /*2e0b0*/  IMAD.MOV.U32 R9, RZ, RZ, 0xd ;  /* 0x0000000dff097424 */ /* 0x000fe200078e00ff */
[----:B------:R-:W-:Y:S06]  /*2e0c0*/  BRA `(.L_x_2181) ;  /* 0x00000000005c7947 */ /* 0x000fec0003800000 */
.L_x_2193:
[----:B------:R-:W-:Y:S01]  /*2e0d0*/  IMAD.MOV.U32 R9, RZ, RZ, 0x6 ;  /* 0x00000006ff097424 */ /* 0x000fe200078e00ff */
[----:B------:R-:W-:Y:S06]  /*2e0e0*/  BRA `(.L_x_2181) ;  /* 0x0000000000547947 */ /* 0x000fec0003800000 */
.L_x_2189:
        /* <DEDUP_REMOVED lines=10> */
.L_x_2197:
[----:B------:R-:W-:Y:S01]  /*2e190*/  IMAD.MOV.U32 R9, RZ, RZ, 0x4 ;  /* 0x00000004ff097424 */ /* 0x000fe200078e00ff */
[----:B------:R-:W-:Y:S06]  /*2e1a0*/  BRA `(.L_x_2181) ;  /* 0x0000000000247947 */ /* 0x000fec0003800000 */
.L_x_2196:
[----:B------:R-:W-:Y:S01]  /*2e1b0*/  IMAD.MOV.U32 R9, RZ, RZ, 0x14 ;  /* 0x00000014ff097424 */ /* 0x000fe200078e00ff */
[----:B------:R-:W-:Y:S06]  /*2e1c0*/  BRA `(.L_x_2181) ;  /* 0x00000000001c7947 */ /* 0x000fec0003800000 */
.L_x_2195:
[----:B------:R-:W-:-:S13]  /*2e1d0*/  ISETP.NE.AND P0, PT, R14, 0x2a, PT ;  /* 0x0000002a0e00780c */ /* 0x000fda0003f05270 */
[----:B------:R-:W-:Y:S05]  /*2e1e0*/  @!P0 BRA `(.L_x_2198) ;  /* 0x0000000000108947 */ /* 0x000fea0003800000 */
[----:B------:R-:W-:-:S13]  /*2e1f0*/  ISETP.NE.AND P0, PT, R14, 0x41, PT ;  /* 0x000000410e00780c */ /* 0x000fda0003f05270 */
[----:B------:R-:W-:Y:S05]  /*2e200*/  @!P0 BRA `(.L_x_2181) ;  /* 0x00000000000c8947 */ /* 0x000fea0003800000 */
.L_x_2180:
[----:B------:R-:W-:Y:S01]  /*2e210*/  IMAD.MOV.U32 R9, RZ, RZ, 0x16 ;  /* 0x00000016ff097424 */ /* 0x000fe200078e00ff */
[----:B------:R-:W-:Y:S06]  /*2e220*/  BRA `(.L_x_2181) ;  /* 0x0000000000047947 */ /* 0x000fec0003800000 */
.L_x_2198:
[----:B------:R-:W-:-:S07]  /*2e230*/  IMAD.MOV.U32 R9, RZ, RZ, 0x17 ;  /* 0x00000017ff097424 */ /* 0x000fce00078e00ff */
.L_x_2181:
[----:B------:R-:W-:Y:S05]  /*2e240*/  BSYNC.RECONVERGENT B5 ;  /* 0x0000000000057941 */ /* 0x000fea0003800200 */
.L_x_2174:
        /* <DEDUP_REMOVED lines=16> */
.L_x_2204:
[----:B------:R-:W-:Y:S01]  /*2e350*/  IMAD.MOV.U32 R8, RZ, RZ, 0x180 ;  /* 0x00000180ff087424 */ /* 0x000fe200078e00ff */
[----:B------:R-:W-:Y:S06]  /*2e360*/  BRA `(.L_x_2206) ;  /* 0x0000000400647947 */ /* 0x000fec0003800000 */
.L_x_2203:
[----:B------:R-:W-:Y:S01]  /*2e370*/  IMAD.MOV.U32 R8, RZ, RZ, 0x168 ;  /* 0x00000168ff087424 */ /* 0x000fe200078e00ff */
[----:B------:R-:W-:Y:S06]  /*2e380*/  BRA `(.L_x_2206) ;  /* 0x00000004005c7947 */ /* 0x000fec0003800000 */
.L_x_2202:
        /* <DEDUP_REMOVED lines=8> */
.L_x_2208:
[----:B------:R-:W-:Y:S01]  /*2e410*/  IMAD.MOV.U32 R8, RZ, RZ, 0x1f8 ;  /* 0x000001f8ff087424 */ /* 0x000fe200078e00ff */
[----:B------:R-:W-:Y:S06]  /*2e420*/  BRA `(.L_x_2206) ;  /* 0x0000000400347947 */ /* 0x000fec0003800000 */
.L_x_2207:
[----:B------:R-:W-:Y:S01]  /*2e430*/  IMAD.MOV.U32 R8, RZ, RZ, 0x198 ;  /* 0x00000198ff087424 */ /* 0x000fe200078e00ff */
[----:B------:R-:W-:Y:S06]  /*2e440*/  BRA `(.L_x_2206) ;  /* 0x00000004002c7947 */ /* 0x000fec0003800000 */
.L_x_2201:
        /* <DEDUP_REMOVED lines=10> */
.L_x_2211:
[----:B------:R-:W-:Y:S01]  /*2e4f0*/  IMAD.MOV.U32 R8, RZ, RZ, 0x78 ;  /* 0x00000078ff087424 */ /* 0x000fe200078e00ff */
[----:B------:R-:W-:Y:S06]  /*2e500*/  BRA `(.L_x_2206) ;  /* 0x0000000000fc7947 */ /* 0x000fec0003800000 */
.L_x_2210:
[----:B------:R-:W-:Y:S01]  /*2e510*/  IMAD.MOV.U32 R8, RZ, RZ, 0x150 ;  /* 0x00000150ff087424 */ /* 0x000fe200078e00ff */
[----:B------:R-:W-:Y:S06]  /*2e520*/  BRA `(.L_x_2206) ;  /* 0x0000000000f47947 */ /* 0x000fec0003800000 */
.L_x_2209:
        /* <DEDUP_REMOVED lines=8> */
.L_x_2213:
[----:B------:R-:W-:Y:S01]  /*2e5b0*/  IMAD.MOV.U32 R8, RZ, RZ, 0x120 ;  /* 0x00000120ff087424 */ /* 0x000fe200078e00ff */
[----:B------:R-:W-:Y:S06]  /*2e5c0*/  BRA `(.L_x_2206) ;  /* 0x0000000000cc7947 */ /* 0x000fec0003800000 */
.L_x_2212:
[----:B------:R-:W-:Y:S01]  /*2e5d0*/  IMAD.MOV.U32 R8, RZ, RZ, 0xf0 ;  /* 0x000000f0ff087424 */ /* 0x000fe200078e00ff */
[----:B------:R-:W-:Y:S06]  /*2e5e0*/  BRA `(.L_x_2206) ;  /* 0x0000000000c47947 */ /* 0x000fec0003800000 */
.L_x_2200:
        /* <DEDUP_REMOVED lines=12> */
.L_x_2217:
[----:B------:R-:W-:Y:S01]  /*2e6b0*/  IMAD.MOV.U32 R8, RZ, RZ, 0xd8 ;  /* 0x000000d8ff087424 */ /* 0x000fe200078e00ff */
[----:B------:R-:W-:Y:S06]  /*2e6c0*/  BRA `(.L_x_2206) ;  /* 0x00000000008c7947 */ /* 0x000fec0003800000 */
.L_x_2216:
[----:B------:R-:W-:Y:S01]  /*2e6d0*/  IMAD.MOV.U32 R8, RZ, RZ, 0xc0 ;  /* 0x000000c0ff087424 */ /* 0x000fe200078e00ff */
[----:B------:R-:W-:Y:S06]  /*2e6e0*/  BRA `(.L_x_2206) ;  /* 0x0000000000847947 */ /* 0x000fec0003800000 */
.L_x_2215:
        /* <DEDUP_REMOVED lines=8> */
.L_x_2219:
[----:B------:R-:W-:Y:S01]  /*2e770*/  IMAD.MOV.U32 R8, RZ, RZ, 0x138 ;  /* 0x00000138ff087424 */ /* 0x000fe200078e00ff */
[----:B------:R-:W-:Y:S06]  /*2e780*/  BRA `(.L_x_2206) ;  /* 0x00000000005c7947 */ /* 0x000fec0003800000 */
.L_x_2218:
[----:B------:R-:W-:Y:S01]  /*2e790*/  IMAD.MOV.U32 R8, RZ, RZ, 0x90 ;  /* 0x00000090ff087424 */ /* 0x000fe200078e00ff */
[----:B------:R-:W-:Y:S06]  /*2e7a0*/  BRA `(.L_x_2206) ;  /* 0x0000000000547947 */ /* 0x000fec0003800000 */
.L_x_2214:
        /* <DEDUP_REMOVED lines=10> */
.L_x_2222:
[----:B------:R-:W-:Y:S01]  /*2e850*/  IMAD.MOV.U32 R8, RZ, RZ, 0x60 ;  /* 0x00000060ff087424 */ /* 0x000fe200078e00ff */
[----:B------:R-:W-:Y:S06]  /*2e860*/  BRA `(.L_x_2206) ;  /* 0x0000000000247947 */ /* 0x000fec0003800000 */
.L_x_2221:
[----:B------:R-:W-:Y:S01]  /*2e870*/  IMAD.MOV.U32 R8, RZ, RZ, 0x1e0 ;  /* 0x000001e0ff087424 */ /* 0x000fe200078e00ff */
[----:B------:R-:W-:Y:S06]  /*2e880*/  BRA `(.L_x_2206) ;  /* 0x00000000001c7947 */ /* 0x000fec0003800000 */
.L_x_2220:
[----:B------:R-:W-:-:S13]  /*2e890*/  ISETP.NE.AND P0, PT, R11, 0x2a, PT ;  /* 0x0000002a0b00780c */ /* 0x000fda0003f05270 */
[----:B------:R-:W-:Y:S05]  /*2e8a0*/  @!P0 BRA `(.L_x_2223) ;  /* 0x0000000000108947 */ /* 0x000fea0003800000 */
[----:B------:R-:W-:-:S13]  /*2e8b0*/  ISETP.NE.AND P0, PT, R11, 0x41, PT ;  /* 0x000000410b00780c */ /* 0x000fda0003f05270 */
[----:B------:R-:W-:Y:S05]  /*2e8c0*/  @!P0 BRA `(.L_x_2206) ;  /* 0x00000000000c8947 */ /* 0x000fea0003800000 */
.L_x_2205:
[----:B------:R-:W-:Y:S01]  /*2e8d0*/  IMAD.MOV.U32 R8, RZ, RZ, 0x210 ;  /* 0x00000210ff087424 */ /* 0x000fe200078e00ff */
[----:B------:R-:W-:Y:S06]  /*2e8e0*/  BRA `(.L_x_2206) ;  /* 0x0000000000047947 */ /* 0x000fec0003800000 */
.L_x_2223:
[----:B------:R-:W-:-:S07]  /*2e8f0*/  IMAD.MOV.U32 R8, RZ, RZ, 0x228 ;  /* 0x00000228ff087424 */ /* 0x000fce00078e00ff */
.L_x_2206:
[----:B------:R-:W-:Y:S05]  /*2e900*/  BSYNC.RECONVERGENT B5 ;  /* 0x0000000000057941 */ /* 0x000fea0003800200 */
.L_x_2199:
[----:B------:R-:W-:-:S04]  /*2e910*/  IMAD.IADD R8, R9, 0x1, R8 ;  /* 0x0000000109087824 */ /* 0x000fc800078e0208 */
[----:B------:R-:W-:-:S06]  /*2e920*/  IMAD.SHL.U32 R8, R8, 0x4, RZ ;  /* 0x0000000408087824 */ /* 0x000fcc00078e00ff */
[----:B------:R-:W0:Y:S02]  /*2e930*/  LDC R8, c[0x3][R8+0x40] ;  /* 0x00c0100008087b82 */ /* 0x000e240000000800 */
[----:B0-----:R-:W-:-:S13]  /*2e940*/  FSETP.GT.AND P0, PT, R8, RZ, PT ;  /* 0x000000ff0800720b */ /* 0x001fda0003f04000 */
[----:B------:R-:W-:-:S07]  /*2e950*/  @!P0 VIADD R10, R10, 0x1 ;  /* 0x000000010a0a8836 */ /* 0x000fce0000000000 */
.L_x_2173:
[----:B------:R-:W-:Y:S05]  /*2e960*/  BSYNC.RECONVERGENT B1 ;  /* 0x0000000000017941 */ /* 0x000fea0003800200 */
.L_x_2172:
        /* <DEDUP_REMOVED lines=9> */
.L_x_2171:
[----:B------:R-:W-:Y:S05]  /*2ea00*/  BSYNC.RECONVERGENT B0 ;  /* 0x0000000000007941 */ /* 0x000fea0003800200 */
.L_x_2170:
        /* <DEDUP_REMOVED lines=38> */
.L_x_2226:
[----:B------:R-:W-:Y:S05]  /*2ec70*/  BSYNC.RECONVERGENT B5 ;  /* 0x0000000000057941 */ /* 0x000fea0003800200 */
.L_x_2225:
[----:B------:R-:W-:Y:S01]  /*2ec80*/  FMUL R39, R39, -4 ;  /* 0xc080000027277820 */ /* 0x000fe20000400000 */
[----:B------:R-:W-:Y:S01]  /*2ec90*/  FADD R32, -R5, 1 ;  /* 0x3f80000005207421 */ /* 0x000fe20000000100 */
[----:B------:R-:W-:Y:S01]  /*2eca0*/  PRMT R8, R26, 0x5410, R35 ;  /* 0x000054101a087816 */ /* 0x000fe20000000023 */
        /* <DEDUP_REMOVED lines=20> */
.L_x_2228:
        /* <DEDUP_REMOVED lines=32> */
.L_x_2227:
        /* <DEDUP_REMOVED lines=12> */
.L_x_2232:
[----:B------:R-:W-:Y:S05]  /*2f0b0*/  BSYNC.RECONVERGENT B1 ;  /* 0x0000000000017941 */ /* 0x000fea0003800200 */
.L_x_2231:
        /* <DEDUP_REMOVED lines=10> */
.L_x_2234:
[----:B------:R-:W-:Y:S05]  /*2f160*/  BSYNC.RECONVERGENT B1 ;  /* 0x0000000000017941 */ /* 0x000fea0003800200 */
.L_x_2233:
        /* <DEDUP_REMOVED lines=8> */
.L_x_2230:
[----:B------:R-:W-:Y:S05]  /*2f1f0*/  BSYNC.RECONVERGENT B0 ;  /* 0x0000000000007941 */ /* 0x000fea0003800200 */
.L_x_2229:
        /* <DEDUP_REMOVED lines=20> */
[----:B------:R-:W-:Y:S02]  /*2f340*/  ISETP.NE.U32.AND P0, PT, R36, RZ, PT ;  /* 0x000000ff2400720c */ /* 0x000fe40003f05070 */
[----:B------:R-:W-:Y:S01]  /*2f350*/  IADD3 R8, P1, PT, R7, R34, RZ ;  /* 0x0000002207087210 */ /* 0x000fe20007f3e0ff */
[----:B------:R-:W-:Y:S01]  /*2f360*/  IMAD.MOV.U32 R34, RZ, RZ, RZ ;  /* 0x000000ffff227224 */ /* 0x000fe200078e00ff */
[----:B------:R-:W-:Y:S02]  /*2f370*/  ISETP.NE.AND.EX P0, PT, R37, RZ, PT, P0 ;  /* 0x000000ff2500720c */ /* 0x000fe40003f05300 */
[----:B---3--:R-:W-:Y:S01]  /*2f380*/  PRMT R14, RZ, 0x7610, R14 ;  /* 0x00007610ff0e7816 */ /* 0x008fe2000000000e */
        /* <DEDUP_REMOVED lines=9> */
[C---:B------:R-:W-:Y:S02]  /*2f420*/  LOP3.LUT R14, R5.reuse, 0x7, RZ, 0xc0, !PT ;  /* 0x00000007050e7812 */ /* 0x040fe400078ec0ff */
        /* <DEDUP_REMOVED lines=13> */
.L_x_2247:
        /* <DEDUP_REMOVED lines=10> */
.L_x_2242:
        /* <DEDUP_REMOVED lines=21> */
.L_x_2241:
[----:B------:R-:W-:-:S07]  /*2f6f0*/  IMAD.MOV.U32 R5, RZ, RZ, R12 ;  /* 0x000000ffff057224 */ /* 0x000fce00078e000c */
.L_x_2240:
[----:B------:R-:W-:Y:S05]  /*2f700*/  BSYNC.RECONVERGENT B1 ;  /* 0x0000000000017941 */ /* 0x000fea0003800200 */
.L_x_2239:
        /* <DEDUP_REMOVED lines=16> */
.L_x_2246:
[----:B------:R-:W-:Y:S05]  /*2f810*/  BSYNC.RECONVERGENT B6 ;  /* 0x0000000000067941 */ /* 0x000fea0003800200 */
.L_x_2245:
        /* <DEDUP_REMOVED lines=16> */
.L_x_2244:
[----:B------:R-:W-:Y:S05]  /*2f920*/  BSYNC.RECONVERGENT B1 ;  /* 0x0000000000017941 */ /* 0x000fea0003800200 */
.L_x_2243:
[----:B------:R-:W-:Y:S05]  /*2f930*/  @P2 BRA `(.L_x_2247) ;  /* 0xfffffff800f02947 */ /* 0x000fea000383ffff */
[----:B------:R-:W-:Y:S05]  /*2f940*/  BSYNC.RECONVERGENT B0 ;  /* 0x0000000000007941 */ /* 0x000fea0003800200 */
.L_x_2238:
[----:B------:R-:W-:Y:S01]  /*2f950*/  IADD3 R29, P0, PT, R2, R29, RZ ;  /* 0x0000001d021d7210 */ /* 0x000fe20007f1e0ff */
[----:B------:R-:W-:Y:S01]  /*2f960*/  BSSY.RECONVERGENT B0, `(.L_x_2248) ;  /* 0x0000105000007945 */ /* 0x000fe20003800200 */
[----:B------:R-:W-:Y:S01]  /*2f970*/  VIMNMX.U32 R6, PT, PT, R10, 0x1, !PT ;  /* 0x000000010a067848 */ /* 0x000fe20007fe0000 */
[----:B------:R-:W-:Y:S01]  /*2f980*/  IMAD.MOV.U32 R34, RZ, RZ, RZ ;  /* 0x000000ffff227224 */ /* 0x000fe200078e00ff */
[----:B------:R-:W-:Y:S01]  /*2f990*/  CS2R R10, SRZ ;  /* 0x00000000000a7805 */ /* 0x000fe2000001ff00 */
[----:B------:R-:W-:Y:S02]  /*2f9a0*/  IMAD.MOV.U32 R12, RZ, RZ, 0x1 ;  /* 0x00000001ff0c7424 */ /* 0x000fe400078e00ff */
[----:B012---:R-:W-:-:S07]  /*2f9b0*/  IMAD.X R9, RZ, RZ, R3, P0 ;  /* 0x000000ffff097224 */ /* 0x007fce00000e0603 */
.L_x_2302:
        /* <DEDUP_REMOVED lines=11> */
.L_x_2301:
        /* <DEDUP_REMOVED lines=21> */
.L_x_2256:
[----:B------:R-:W-:Y:S01]  /*2fbc0*/  IMAD.MOV.U32 R40, RZ, RZ, 0x10 ;  /* 0x00000010ff287424 */ /* 0x000fe200078e00ff */
[----:B------:R-:W-:Y:S06]  /*2fbd0*/  BRA `(.L_x_2258) ;  /* 0x0000000400647947 */ /* 0x000fec0003800000 */
.L_x_2255:
[----:B------:R-:W-:Y:S01]  /*2fbe0*/  IMAD.MOV.U32 R40, RZ, RZ, 0xf ;  /* 0x0000000fff287424 */ /* 0x000fe200078e00ff */
[----:B------:R-:W-:Y:S06]  /*2fbf0*/  BRA `(.L_x_2258) ;  /* 0x00000004005c7947 */ /* 0x000fec0003800000 */
.L_x_2254:
        /* <DEDUP_REMOVED lines=8> */
.L_x_2260:
[----:B------:R-:W-:Y:S01]  /*2fc80*/  IMAD.MOV.U32 R40, RZ, RZ, 0x15 ;  /* 0x00000015ff287424 */ /* 0x000fe200078e00ff */
[----:B------:R-:W-:Y:S06]  /*2fc90*/  BRA `(.L_x_2258) ;  /* 0x0000000400347947 */ /* 0x000fec0003800000 */
.L_x_2259:
[----:B------:R-:W-:Y:S01]  /*2fca0*/  IMAD.MOV.U32 R40, RZ, RZ, 0x11 ;  /* 0x00000011ff287424 */ /* 0x000fe200078e00ff */
[----:B------:R-:W-:Y:S06]  /*2fcb0*/  BRA `(.L_x_2258) ;  /* 0x00000004002c7947 */ /* 0x000fec0003800000 */
.L_x_2253:
        /* <DEDUP_REMOVED lines=10> */
.L_x_2263:
[----:B------:R-:W-:Y:S01]  /*2fd60*/  IMAD.MOV.U32 R40, RZ, RZ, 0x5 ;  /* 0x00000005ff287424 */ /* 0x000fe200078e00ff */
[----:B------:R-:W-:Y:S06]  /*2fd70*/  BRA `(.L_x_2258) ;  /* 0x0000000000fc7947 */ /* 0x000fec0003800000 */
.L_x_2262:
[----:B------:R-:W-:Y:S01]  /*2fd80*/  IMAD.MOV.U32 R40, RZ, RZ, 0xe ;  /* 0x0000000eff287424 */ /* 0x000fe200078e00ff */
[----:B------:R-:W-:Y:S06]  /*2fd90*/  BRA `(.L_x_2258) ;  /* 0x0000000000f47947 */ /* 0x000fec0003800000 */
.L_x_2261:
        /* <DEDUP_REMOVED lines=8> */
.L_x_2265:
[----:B------:R-:W-:Y:S01]  /*2fe20*/  IMAD.MOV.U32 R40, RZ, RZ, 0xc ;  /* 0x0000000cff287424 */ /* 0x000fe200078e00ff */
[----:B------:R-:W-:Y:S06]  /*2fe30*/  BRA `(.L_x_2258) ;  /* 0x0000000000cc7947 */ /* 0x000fec0003800000 */
.L_x_2264:
[----:B------:R-:W-:Y:S01]  /*2fe40*/  IMAD.MOV.U32 R40, RZ, RZ, 0xa ;  /* 0x0000000aff287424 */ /* 0x000fe200078e00ff */
[----:B------:R-:W-:Y:S06]  /*2fe50*/  BRA `(.L_x_2258) ;  /* 0x0000000000c47947 */ /* 0x000fec0003800000 */
.L_x_2252:
        /* <DEDUP_REMOVED lines=12> */
.L_x_2269:
[----:B------:R-:W-:Y:S01]  /*2ff20*/  IMAD.MOV.U32 R40, RZ, RZ, 0x9 ;  /* 0x00000009ff287424 */ /* 0x000fe200078e00ff */
[----:B------:R-:W-:Y:S06]  /*2ff30*/  BRA `(.L_x_2258) ;  /* 0x00000000008c7947 */ /* 0x000fec0003800000 */
.L_x_2268:
[----:B------:R-:W-:Y:S01]  /*2ff40*/  IMAD.MOV.U32 R40, RZ, RZ, 0x8 ;  /* 0x00000008ff287424 */ /* 0x000fe200078e00ff */
[----:B------:R-:W-:Y:S06]  /*2ff50*/  BRA `(.L_x_2258) ;  /* 0x0000000000847947 */ /* 0x000fec0003800000 */
.L_x_2267:
        /* <DEDUP_REMOVED lines=8> */
.L_x_2271:
[----:B------:R-:W-:Y:S01]  /*2ffe0*/  IMAD.MOV.U32 R40, RZ, RZ, 0xd ;  /* 0x0000000dff287424 */ /* 0x000fe200078e00ff */
[----:B------:R-:W-:Y:S06]  /*2fff0*/  BRA `(.L_x_2258) ;  /* 0x00000000005c7947 */ /* 0x000fec0003800000 */
.L_x_2270:
[----:B------:R-:W-:Y:S01]  /*30000*/  IMAD.MOV.U32 R40, RZ, RZ, 0x6 ;  /* 0x00000006ff287424 */ /* 0x000fe200078e00ff */
[----:B------:R-:W-:Y:S06]  /*30010*/  BRA `(.L_x_2258) ;  /* 0x0000000000547947 */ /* 0x000fec0003800000 */
.L_x_2266:
        /* <DEDUP_REMOVED lines=10> */
.L_x_2274:
[----:B------:R-:W-:Y:S01]  /*300c0*/  IMAD.MOV.U32 R40, RZ, RZ, 0x4 ;  /* 0x00000004ff287424 */ /* 0x000fe200078e00ff */
[----:B------:R-:W-:Y:S06]  /*300d0*/  BRA `(.L_x_2258) ;  /* 0x0000000000247947 */ /* 0x000fec0003800000 */
.L_x_2273:
[----:B------:R-:W-:Y:S01]  /*300e0*/  IMAD.MOV.U32 R40, RZ, RZ, 0x14 ;  /* 0x00000014ff287424 */ /* 0x000fe200078e00ff */
[----:B------:R-:W-:Y:S06]  /*300f0*/  BRA `(.L_x_2258) ;  /* 0x00000000001c7947 */ /* 0x000fec0003800000 */
.L_x_2272:
[----:B------:R-:W-:-:S13]  /*30100*/  ISETP.NE.AND P0, PT, R4, 0x2a, PT ;  /* 0x0000002a0400780c */ /* 0x000fda0003f05270 */
[----:B------:R-:W-:Y:S05]  /*30110*/  @!P0 BRA `(.L_x_2275) ;  /* 0x0000000000108947 */ /* 0x000fea0003800000 */
[----:B------:R-:W-:-:S13]  /*30120*/  ISETP.NE.AND P0, PT, R4, 0x41, PT ;  /* 0x000000410400780c */ /* 0x000fda0003f05270 */
[----:B------:R-:W-:Y:S05]  /*30130*/  @!P0 BRA `(.L_x_2258) ;  /* 0x00000000000c8947 */ /* 0x000fea0003800000 */
.L_x_2257:
[----:B------:R-:W-:Y:S01]  /*30140*/  IMAD.MOV.U32 R40, RZ, RZ, 0x16 ;  /* 0x00000016ff287424 */ /* 0x000fe200078e00ff */
[----:B------:R-:W-:Y:S06]  /*30150*/  BRA `(.L_x_2258) ;  /* 0x0000000000047947 */ /* 0x000fec0003800000 */
.L_x_2275:
[----:B------:R-:W-:-:S07]  /*30160*/  IMAD.MOV.U32 R40, RZ, RZ, 0x17 ;  /* 0x00000017ff287424 */ /* 0x000fce00078e00ff */
.L_x_2258:
[----:B------:R-:W-:Y:S05]  /*30170*/  BSYNC.RECONVERGENT B6 ;  /* 0x0000000000067941 */ /* 0x000fea0003800200 */
.L_x_2251:
        /* <DEDUP_REMOVED lines=16> */
.L_x_2281:
[----:B------:R-:W-:Y:S01]  /*30280*/  IMAD.MOV.U32 R39, RZ, RZ, 0x180 ;  /* 0x00000180ff277424 */ /* 0x000fe200078e00ff */
[----:B------:R-:W-:Y:S06]  /*30290*/  BRA `(.L_x_2283) ;  /* 0x0000000400647947 */ /* 0x000fec0003800000 */
.L_x_2280:
[----:B------:R-:W-:Y:S01]  /*302a0*/  IMAD.MOV.U32 R39, RZ, RZ, 0x168 ;  /* 0x00000168ff277424 */ /* 0x000fe200078e00ff */
[----:B------:R-:W-:Y:S06]  /*302b0*/  BRA `(.L_x_2283) ;  /* 0x00000004005c7947 */ /* 0x000fec0003800000 */
.L_x_2279:
        /* <DEDUP_REMOVED lines=8> */
.L_x_2285:
[----:B------:R-:W-:Y:S01]  /*30340*/  IMAD.MOV.U32 R39, RZ, RZ, 0x1f8 ;  /* 0x000001f8ff277424 */ /* 0x000fe200078e00ff */
[----:B------:R-:W-:Y:S06]  /*30350*/  BRA `(.L_x_2283) ;  /* 0x0000000400347947 */ /* 0x000fec0003800000 */
.L_x_2284:
[----:B------:R-:W-:Y:S01]  /*30360*/  IMAD.MOV.U32 R39, RZ, RZ, 0x198 ;  /* 0x00000198ff277424 */ /* 0x000fe200078e00ff */
[----:B------:R-:W-:Y:S06]  /*30370*/  BRA `(.L_x_2283) ;  /* 0x00000004002c7947 */ /* 0x000fec0003800000 */
.L_x_2278:
        /* <DEDUP_REMOVED lines=10> */
.L_x_2288:
[----:B------:R-:W-:Y:S01]  /*30420*/  IMAD.MOV.U32 R39, RZ, RZ, 0x78 ;  /* 0x00000078ff277424 */ /* 0x000fe200078e00ff */
[----:B------:R-:W-:Y:S06]  /*30430*/  BRA `(.L_x_2283) ;  /* 0x0000000000fc7947 */ /* 0x000fec0003800000 */
.L_x_2287:
[----:B------:R-:W-:Y:S01]  /*30440*/  IMAD.MOV.U32 R39, RZ, RZ, 0x150 ;  /* 0x00000150ff277424 */ /* 0x000fe200078e00ff */
[----:B------:R-:W-:Y:S06]  /*30450*/  BRA `(.L_x_2283) ;  /* 0x0000000000f47947 */ /* 0x000fec0003800000 */
.L_x_2286:
        /* <DEDUP_REMOVED lines=8> */
.L_x_2290:
[----:B------:R-:W-:Y:S01]  /*304e0*/  IMAD.MOV.U32 R39, RZ, RZ, 0x120 ;  /* 0x00000120ff277424 */ /* 0x000fe200078e00ff */
[----:B------:R-:W-:Y:S06]  /*304f0*/  BRA `(.L_x_2283) ;  /* 0x0000000000cc7947 */ /* 0x000fec0003800000 */
.L_x_2289:
[----:B------:R-:W-:Y:S01]  /*30500*/  IMAD.MOV.U32 R39, RZ, RZ, 0xf0 ;  /* 0x000000f0ff277424 */ /* 0x000fe200078e00ff */
[----:B------:R-:W-:Y:S06]  /*30510*/  BRA `(.L_x_2283) ;  /* 0x0000000000c47947 */ /* 0x000fec0003800000 */
.L_x_2277:
        /* <DEDUP_REMOVED lines=12> */
.L_x_2294:
[----:B------:R-:W-:Y:S01]  /*305e0*/  IMAD.MOV.U32 R39, RZ, RZ, 0xd8 ;  /* 0x000000d8ff277424 */ /* 0x000fe200078e00ff */
[----:B------:R-:W-:Y:S06]  /*305f0*/  BRA `(.L_x_2283) ;  /* 0x00000000008c7947 */ /* 0x000fec0003800000 */
.L_x_2293:
[----:B------:R-:W-:Y:S01]  /*30600*/  IMAD.MOV.U32 R39, RZ, RZ, 0xc0 ;  /* 0x000000c0ff277424 */ /* 0x000fe200078e00ff */
[----:B------:R-:W-:Y:S06]  /*30610*/  BRA `(.L_x_2283) ;  /* 0x0000000000847947 */ /* 0x000fec0003800000 */
.L_x_2292:
        /* <DEDUP_REMOVED lines=8> */
.L_x_2296:
[----:B------:R-:W-:Y:S01]  /*306a0*/  IMAD.MOV.U32 R39, RZ, RZ, 0x138 ;  /* 0x00000138ff277424 */ /* 0x000fe200078e00ff */
[----:B------:R-:W-:Y:S06]  /*306b0*/  BRA `(.L_x_2283) ;  /* 0x00000000005c7947 */ /* 0x000fec0003800000 */
.L_x_2295:
[----:B------:R-:W-:Y:S01]  /*306c0*/  IMAD.MOV.U32 R39, RZ, RZ, 0x90 ;  /* 0x00000090ff277424 */ /* 0x000fe200078e00ff */
[----:B------:R-:W-:Y:S06]  /*306d0*/  BRA `(.L_x_2283) ;  /* 0x0000000000547947 */ /* 0x000fec0003800000 */
.L_x_2291:
        /* <DEDUP_REMOVED lines=10> */
.L_x_2299:
[----:B------:R-:W-:Y:S01]  /*30780*/  IMAD.MOV.U32 R39, RZ, RZ, 0x60 ;  /* 0x00000060ff277424 */ /* 0x000fe200078e00ff */
[----:B------:R-:W-:Y:S06]  /*30790*/  BRA `(.L_x_2283) ;  /* 0x0000000000247947 */ /* 0x000fec0003800000 */
.L_x_2298:
[----:B------:R-:W-:Y:S01]  /*307a0*/  IMAD.MOV.U32 R39, RZ, RZ, 0x1e0 ;  /* 0x000001e0ff277424 */ /* 0x000fe200078e00ff */
[----:B------:R-:W-:Y:S06]  /*307b0*/  BRA `(.L_x_2283) ;  /* 0x00000000001c7947 */ /* 0x000fec0003800000 */
.L_x_2297:
[----:B------:R-:W-:-:S13]  /*307c0*/  ISETP.NE.AND P0, PT, R14, 0x2a, PT ;  /* 0x0000002a0e00780c */ /* 0x000fda0003f05270 */
[----:B------:R-:W-:Y:S05]  /*307d0*/  @!P0 BRA `(.L_x_2300) ;  /* 0x0000000000108947 */ /* 0x000fea0003800000 */
[----:B------:R-:W-:-:S13]  /*307e0*/  ISETP.NE.AND P0, PT, R14, 0x41, PT ;  /* 0x000000410e00780c */ /* 0x000fda0003f05270 */
[----:B------:R-:W-:Y:S05]  /*307f0*/  @!P0 BRA `(.L_x_2283) ;  /* 0x00000000000c8947 */ /* 0x000fea0003800000 */
.L_x_2282:
[----:B------:R-:W-:Y:S01]  /*30800*/  IMAD.MOV.U32 R39, RZ, RZ, 0x210 ;  /* 0x00000210ff277424 */ /* 0x000fe200078e00ff */
[----:B------:R-:W-:Y:S06]  /*30810*/  BRA `(.L_x_2283) ;  /* 0x0000000000047947 */ /* 0x000fec0003800000 */
.L_x_2300:
[----:B------:R-:W-:-:S07]  /*30820*/  IMAD.MOV.U32 R39, RZ, RZ, 0x228 ;  /* 0x00000228ff277424 */ /* 0x000fce00078e00ff */
.L_x_2283:
[----:B------:R-:W-:Y:S05]  /*30830*/  BSYNC.RECONVERGENT B6 ;  /* 0x0000000000067941 */ /* 0x000fea0003800200 */
.L_x_2276:
        /* <DEDUP_REMOVED lines=19> */
.L_x_2250:
[----:B------:R-:W-:Y:S05]  /*30970*/  BSYNC.RECONVERGENT B1 ;  /* 0x0000000000017941 */ /* 0x000fea0003800200 */
.L_x_2249:
[C---:B------:R-:W-:Y:S01]  /*30980*/  ISETP.NE.AND P0, PT, R12.reuse, R6, PT ;  /* 0x000000060c00720c */ /* 0x040fe20003f05270 */
[----:B------:R-:W-:-:S12]  /*30990*/  VIADD R12, R12, 0x1 ;  /* 0x000000010c0c7836 */ /* 0x000fd80000000000 */
[----:B------:R-:W-:Y:S05]  /*309a0*/  @P0 BRA `(.L_x_2302) ;  /* 0xfffffff000040947 */ /* 0x000fea000383ffff */
[----:B------:R-:W-:Y:S05]  /*309b0*/  BSYNC.RECONVERGENT B0 ;  /* 0x0000000000007941 */ /* 0x000fea0003800200 */
.L_x_2248:
[----:B------:R-:W-:Y:S01]  /*309c0*/  BSSY.RECONVERGENT B0, `(.L_x_2303) ;  /* 0x0000121000007945 */ /* 0x000fe20003800200 */
[----:B------:R-:W-:Y:S02]  /*309d0*/  IMAD.MOV.U32 R12, RZ, RZ, RZ ;  /* 0x000000ffff0c7224 */ /* 0x000fe400078e00ff */
[----:B------:R-:W-:Y:S02]  /*309e0*/  IMAD.MOV.U32 R14, RZ, RZ, R10 ;  /* 0x000000ffff0e7224 */ /* 0x000fe400078e000a */
[----:B------:R-:W-:-:S07]  /*309f0*/  IMAD.MOV.U32 R13, RZ, RZ, R11 ;  /* 0x000000ffff0d7224 */ /* 0x000fce00078e000b */
.L_x_2360:
        /* <DEDUP_REMOVED lines=16> */
.L_x_2306:
        /* <DEDUP_REMOVED lines=28> */
.L_x_2314:
[----:B------:R-:W-:Y:S01]  /*30cc0*/  IMAD.MOV.U32 R35, RZ, RZ, 0x10 ;  /* 0x00000010ff237424 */ /* 0x000fe200078e00ff */
[----:B------:R-:W-:Y:S06]  /*30cd0*/  BRA `(.L_x_2316) ;  /* 0x0000000400647947 */ /* 0x000fec0003800000 */
.L_x_2313:
[----:B------:R-:W-:Y:S01]  /*30ce0*/  IMAD.MOV.U32 R35, RZ, RZ, 0xf ;  /* 0x0000000fff237424 */ /* 0x000fe200078e00ff */
[----:B------:R-:W-:Y:S06]  /*30cf0*/  BRA `(.L_x_2316) ;  /* 0x00000004005c7947 */ /* 0x000fec0003800000 */
.L_x_2312:
        /* <DEDUP_REMOVED lines=8> */
.L_x_2318:
[----:B------:R-:W-:Y:S01]  /*30d80*/  IMAD.MOV.U32 R35, RZ, RZ, 0x15 ;  /* 0x00000015ff237424 */ /* 0x000fe200078e00ff */
[----:B------:R-:W-:Y:S06]  /*30d90*/  BRA `(.L_x_2316) ;  /* 0x0000000400347947 */ /* 0x000fec0003800000 */
.L_x_2317:
[----:B------:R-:W-:Y:S01]  /*30da0*/  IMAD.MOV.U32 R35, RZ, RZ, 0x11 ;  /* 0x00000011ff237424 */ /* 0x000fe200078e00ff */
[----:B------:R-:W-:Y:S06]  /*30db0*/  BRA `(.L_x_2316) ;  /* 0x00000004002c7947 */ /* 0x000fec0003800000 */
.L_x_2311:
        /* <DEDUP_REMOVED lines=10> */
.L_x_2321:
[----:B------:R-:W-:Y:S01]  /*30e60*/  IMAD.MOV.U32 R35, RZ, RZ, 0x5 ;  /* 0x00000005ff237424 */ /* 0x000fe200078e00ff */
[----:B------:R-:W-:Y:S06]  /*30e70*/  BRA `(.L_x_2316) ;  /* 0x0000000000fc7947 */ /* 0x000fec0003800000 */
.L_x_2320:
[----:B------:R-:W-:Y:S01]  /*30e80*/  IMAD.MOV.U32 R35, RZ, RZ, 0xe ;  /* 0x0000000eff237424 */ /* 0x000fe200078e00ff */
[----:B------:R-:W-:Y:S06]  /*30e90*/  BRA `(.L_x_2316) ;  /* 0x0000000000f47947 */ /* 0x000fec0003800000 */
.L_x_2319:
        /* <DEDUP_REMOVED lines=8> */
.L_x_2323:
[----:B------:R-:W-:Y:S01]  /*30f20*/  IMAD.MOV.U32 R35, RZ, RZ, 0xc ;  /* 0x0000000cff237424 */ /* 0x000fe200078e00ff */
[----:B------:R-:W-:Y:S06]  /*30f30*/  BRA `(.L_x_2316) ;  /* 0x0000000000cc7947 */ /* 0x000fec0003800000 */
.L_x_2322:
[----:B------:R-:W-:Y:S01]  /*30f40*/  IMAD.MOV.U32 R35, RZ, RZ, 0xa ;  /* 0x0000000aff237424 */ /* 0x000fe200078e00ff */
[----:B------:R-:W-:Y:S06]  /*30f50*/  BRA `(.L_x_2316) ;  /* 0x0000000000c47947 */ /* 0x000fec0003800000 */
.L_x_2310:
        /* <DEDUP_REMOVED lines=12> */
.L_x_2327:
[----:B------:R-:W-:Y:S01]  /*31020*/  IMAD.MOV.U32 R35, RZ, RZ, 0x9 ;  /* 0x00000009ff237424 */ /* 0x000fe200078e00ff */
[----:B------:R-:W-:Y:S06]  /*31030*/  BRA `(.L_x_2316) ;  /* 0x00000000008c7947 */ /* 0x000fec0003800000 */
.L_x_2326:
[----:B------:R-:W-:Y:S01]  /*31040*/  IMAD.MOV.U32 R35, RZ, RZ, 0x8 ;  /* 0x00000008ff237424 */ /* 0x000fe200078e00ff */
[----:B------:R-:W-:Y:S06]  /*31050*/  BRA `(.L_x_2316) ;  /* 0x0000000000847947 */ /* 0x000fec0003800000 */
.L_x_2325:
        /* <DEDUP_REMOVED lines=8> */
.L_x_2329:
[----:B------:R-:W-:Y:S01]  /*310e0*/  IMAD.MOV.U32 R35, RZ, RZ, 0xd ;  /* 0x0000000dff237424 */ /* 0x000fe200078e00ff */
[----:B------:R-:W-:Y:S06]  /*310f0*/  BRA `(.L_x_2316) ;  /* 0x00000000005c7947 */ /* 0x000fec0003800000 */
.L_x_2328:
[----:B------:R-:W-:Y:S01]  /*31100*/  IMAD.MOV.U32 R35, RZ, RZ, 0x6 ;  /* 0x00000006ff237424 */ /* 0x000fe200078e00ff */
[----:B------:R-:W-:Y:S06]  /*31110*/  BRA `(.L_x_2316) ;  /* 0x0000000000547947 */ /* 0x000fec0003800000 */
.L_x_2324:
        /* <DEDUP_REMOVED lines=10> */
.L_x_2332:
[----:B------:R-:W-:Y:S01]  /*311c0*/  IMAD.MOV.U32 R35, RZ, RZ, 0x4 ;  /* 0x00000004ff237424 */ /* 0x000fe200078e00ff */
[----:B------:R-:W-:Y:S06]  /*311d0*/  BRA `(.L_x_2316) ;  /* 0x0000000000247947 */ /* 0x000fec0003800000 */
.L_x_2331:
[----:B------:R-:W-:Y:S01]  /*311e0*/  IMAD.MOV.U32 R35, RZ, RZ, 0x14 ;  /* 0x00000014ff237424 */ /* 0x000fe200078e00ff */
[----:B------:R-:W-:Y:S06]  /*311f0*/  BRA `(.L_x_2316) ;  /* 0x00000000001c7947 */ /* 0x000fec0003800000 */
.L_x_2330:
[----:B------:R-:W-:-:S13]  /*31200*/  ISETP.NE.AND P0, PT, R4, 0x2a, PT ;  /* 0x0000002a0400780c */ /* 0x000fda0003f05270 */
[----:B------:R-:W-:Y:S05]  /*31210*/  @!P0 BRA `(.L_x_2333) ;  /* 0x0000000000108947 */ /* 0x000fea0003800000 */
[----:B------:R-:W-:-:S13]  /*31220*/  ISETP.NE.AND P0, PT, R4, 0x41, PT ;  /* 0x000000410400780c */ /* 0x000fda0003f05270 */
[----:B------:R-:W-:Y:S05]  /*31230*/  @!P0 BRA `(.L_x_2316) ;  /* 0x00000000000c8947 */ /* 0x000fea0003800000 */
.L_x_2315:
[----:B------:R-:W-:Y:S01]  /*31240*/  IMAD.MOV.U32 R35, RZ, RZ, 0x16 ;  /* 0x00000016ff237424 */ /* 0x000fe200078e00ff */
[----:B------:R-:W-:Y:S06]  /*31250*/  BRA `(.L_x_2316) ;  /* 0x0000000000047947 */ /* 0x000fec0003800000 */
.L_x_2333:
[----:B------:R-:W-:-:S07]  /*31260*/  IMAD.MOV.U32 R35, RZ, RZ, 0x17 ;  /* 0x00000017ff237424 */ /* 0x000fce00078e00ff */
.L_x_2316:
[----:B------:R-:W-:Y:S05]  /*31270*/  BSYNC.RECONVERGENT B6 ;  /* 0x0000000000067941 */ /* 0x000fea0003800200 */
.L_x_2309:
        /* <DEDUP_REMOVED lines=16> */
.L_x_2339:
[----:B------:R-:W-:Y:S01]  /*31380*/  IMAD.MOV.U32 R6, RZ, RZ, 0x180 ;  /* 0x00000180ff067424 */ /* 0x000fe200078e00ff */
[----:B------:R-:W-:Y:S06]  /*31390*/  BRA `(.L_x_2341) ;  /* 0x0000000400647947 */ /* 0x000fec0003800000 */
.L_x_2338:
[----:B------:R-:W-:Y:S01]  /*313a0*/  IMAD.MOV.U32 R6, RZ, RZ, 0x168 ;  /* 0x00000168ff067424 */ /* 0x000fe200078e00ff */
[----:B------:R-:W-:Y:S06]  /*313b0*/  BRA `(.L_x_2341) ;  /* 0x00000004005c7947 */ /* 0x000fec0003800000 */
.L_x_2337:
        /* <DEDUP_REMOVED lines=8> */
.L_x_2343:
[----:B------:R-:W-:Y:S01]  /*31440*/  IMAD.MOV.U32 R6, RZ, RZ, 0x1f8 ;  /* 0x000001f8ff067424 */ /* 0x000fe200078e00ff */
[----:B------:R-:W-:Y:S06]  /*31450*/  BRA `(.L_x_2341) ;  /* 0x0000000400347947 */ /* 0x000fec0003800000 */
.L_x_2342:
[----:B------:R-:W-:Y:S01]  /*31460*/  IMAD.MOV.U32 R6, RZ, RZ, 0x198 ;  /* 0x00000198ff067424 */ /* 0x000fe200078e00ff */
[----:B------:R-:W-:Y:S06]  /*31470*/  BRA `(.L_x_2341) ;  /* 0x00000004002c7947 */ /* 0x000fec0003800000 */
.L_x_2336:
        /* <DEDUP_REMOVED lines=10> */
.L_x_2346:
[----:B------:R-:W-:Y:S01]  /*31520*/  IMAD.MOV.U32 R6, RZ, RZ, 0x78 ;  /* 0x00000078ff067424 */ /* 0x000fe200078e00ff */
[----:B------:R-:W-:Y:S06]  /*31530*/  BRA `(.L_x_2341) ;  /* 0x0000000000fc7947 */ /* 0x000fec0003800000 */
.L_x_2345:
[----:B------:R-:W-:Y:S01]  /*31540*/  IMAD.MOV.U32 R6, RZ, RZ, 0x150 ;  /* 0x00000150ff067424 */ /* 0x000fe200078e00ff */
[----:B------:R-:W-:Y:S06]  /*31550*/  BRA `(.L_x_2341) ;  /* 0x0000000000f47947 */ /* 0x000fec0003800000 */
.L_x_2344:
        /* <DEDUP_REMOVED lines=8> */
.L_x_2348:
[----:B------:R-:W-:Y:S01]  /*315e0*/  IMAD.MOV.U32 R6, RZ, RZ, 0x120 ;  /* 0x00000120ff067424 */ /* 0x000fe200078e00ff */
[----:B------:R-:W-:Y:S06]  /*315f0*/  BRA `(.L_x_2341) ;  /* 0x0000000000cc7947 */ /* 0x000fec0003800000 */
.L_x_2347:
[----:B------:R-:W-:Y:S01]  /*31600*/  IMAD.MOV.U32 R6, RZ, RZ, 0xf0 ;  /* 0x000000f0ff067424 */ /* 0x000fe200078e00ff */
[----:B------:R-:W-:Y:S06]  /*31610*/  BRA `(.L_x_2341) ;  /* 0x0000000000c47947 */ /* 0x000fec0003800000 */
.L_x_2335:
        /* <DEDUP_REMOVED lines=12> */
.L_x_2352:
[----:B------:R-:W-:Y:S01]  /*316e0*/  IMAD.MOV.U32 R6, RZ, RZ, 0xd8 ;  /* 0x000000d8ff067424 */ /* 0x000fe200078e00ff */
[----:B------:R-:W-:Y:S06]  /*316f0*/  BRA `(.L_x_2341) ;  /* 0x00000000008c7947 */ /* 0x000fec0003800000 */
.L_x_2351:
[----:B------:R-:W-:Y:S01]  /*31700*/  IMAD.MOV.U32 R6, RZ, RZ, 0xc0 ;  /* 0x000000c0ff067424 */ /* 0x000fe200078e00ff */
[----:B------:R-:W-:Y:S06]  /*31710*/  BRA `(.L_x_2341) ;  /* 0x0000000000847947 */ /* 0x000fec0003800000 */
.L_x_2350:
        /* <DEDUP_REMOVED lines=8> */
.L_x_2354:
[----:B------:R-:W-:Y:S01]  /*317a0*/  IMAD.MOV.U32 R6, RZ, RZ, 0x138 ;  /* 0x00000138ff067424 */ /* 0x000fe200078e00ff */
[----:B------:R-:W-:Y:S06]  /*317b0*/  BRA `(.L_x_2341) ;  /* 0x00000000005c7947 */ /* 0x000fec0003800000 */
.L_x_2353:
[----:B------:R-:W-:Y:S01]  /*317c0*/  IMAD.MOV.U32 R6, RZ, RZ, 0x90 ;  /* 0x00000090ff067424 */ /* 0x000fe200078e00ff */
[----:B------:R-:W-:Y:S06]  /*317d0*/  BRA `(.L_x_2341) ;  /* 0x0000000000547947 */ /* 0x000fec0003800000 */
.L_x_2349:
        /* <DEDUP_REMOVED lines=10> */
.L_x_2357:
[----:B------:R-:W-:Y:S01]  /*31880*/  IMAD.MOV.U32 R6, RZ, RZ, 0x60 ;  /* 0x00000060ff067424 */ /* 0x000fe200078e00ff */
[----:B------:R-:W-:Y:S06]  /*31890*/  BRA `(.L_x_2341) ;  /* 0x0000000000247947 */ /* 0x000fec0003800000 */
.L_x_2356:
[----:B------:R-:W-:Y:S01]  /*318a0*/  IMAD.MOV.U32 R6, RZ, RZ, 0x1e0 ;  /* 0x000001e0ff067424 */ /* 0x000fe200078e00ff */
[----:B------:R-:W-:Y:S06]  /*318b0*/  BRA `(.L_x_2341) ;  /* 0x00000000001c7947 */ /* 0x000fec0003800000 */
.L_x_2355:
[----:B------:R-:W-:-:S13]  /*318c0*/  ISETP.NE.AND P0, PT, R7, 0x2a, PT ;  /* 0x0000002a0700780c */ /* 0x000fda0003f05270 */
[----:B------:R-:W-:Y:S05]  /*318d0*/  @!P0 BRA `(.L_x_2358) ;  /* 0x0000000000108947 */ /* 0x000fea0003800000 */
[----:B------:R-:W-:-:S13]  /*318e0*/  ISETP.NE.AND P0, PT, R7, 0x41, PT ;  /* 0x000000410700780c */ /* 0x000fda0003f05270 */
[----:B------:R-:W-:Y:S05]  /*318f0*/  @!P0 BRA `(.L_x_2341) ;  /* 0x00000000000c8947 */ /* 0x000fea0003800000 */
.L_x_2340:
[----:B------:R-:W-:Y:S01]  /*31900*/  IMAD.MOV.U32 R6, RZ, RZ, 0x210 ;  /* 0x00000210ff067424 */ /* 0x000fe200078e00ff */
[----:B------:R-:W-:Y:S06]  /*31910*/  BRA `(.L_x_2341) ;  /* 0x0000000000047947 */ /* 0x000fec0003800000 */
.L_x_2358:
[----:B------:R-:W-:-:S07]  /*31920*/  IMAD.MOV.U32 R6, RZ, RZ, 0x228 ;  /* 0x00000228ff067424 */ /* 0x000fce00078e00ff */
.L_x_2341:
[----:B------:R-:W-:Y:S05]  /*31930*/  BSYNC.RECONVERGENT B6 ;  /* 0x0000000000067941 */ /* 0x000fea0003800200 */
.L_x_2334:
        /* <DEDUP_REMOVED lines=8> */
.L_x_2308:
        /* <DEDUP_REMOVED lines=10> */
.L_x_2307:
        /* <DEDUP_REMOVED lines=16> */
.L_x_2359:
[----:B------:R-:W-:Y:S05]  /*31b60*/  BSYNC.RELIABLE B1 ;  /* 0x0000000000017941 */ /* 0x000fea0003800100 */
.L_x_2305:
[----:B------:R-:W-:Y:S02]  /*31b70*/  VIADD R12, R12, 0x1 ;  /* 0x000000010c0c7836 */ /* 0x000fe40000000000 */
[----:B------:R-:W-:Y:S02]  /*31b80*/  IMAD.MOV.U32 R10, RZ, RZ, R36 ;  /* 0x000000ffff0a7224 */ /* 0x000fe400078e0024 */
[----:B------:R-:W-:Y:S02]  /*31b90*/  IMAD.MOV.U32 R11, RZ, RZ, R15 ;  /* 0x000000ffff0b7224 */ /* 0x000fe400078e000f */
[----:B------:R-:W-:Y:S02]  /*31ba0*/  IMAD.MOV.U32 R14, RZ, RZ, R4 ;  /* 0x000000ffff0e7224 */ /* 0x000fe400078e0004 */
[----:B------:R-:W-:Y:S01]  /*31bb0*/  IMAD.MOV.U32 R13, RZ, RZ, R5 ;  /* 0x000000ffff0d7224 */ /* 0x000fe200078e0005 */
[----:B------:R-:W-:Y:S06]  /*31bc0*/  BRA `(.L_x_2360) ;  /* 0xffffffec008c7947 */ /* 0x000fec000383ffff */
.L_x_2304:
[----:B------:R-:W-:Y:S05]  /*31bd0*/  BSYNC.RECONVERGENT B0 ;  /* 0x0000000000007941 */ /* 0x000fea0003800200 */
.L_x_2303:
[----:B------:R-:W-:-:S07]  /*31be0*/  PRMT R7, R12, 0x7610, R7 ;  /* 0x000076100c077816 */ /* 0x000fce0000000007 */
.L_x_2237:
[----:B------:R-:W-:Y:S01]  /*31bf0*/  FADD R5, R38, 10 ;  /* 0x4120000026057421 */ /* 0x000fe20000000000 */
[----:B------:R-:W-:-:S04]  /*31c00*/  PRMT R27, RZ, 0x7610, R27 ;  /* 0x00007610ff1b7816 */ /* 0x000fc8000000001b */
[----:B------:R-:W-:-:S13]  /*31c10*/  FSETP.GT.AND P0, PT, R34, R5, PT ;  /* 0x000000052200720b */ /* 0x000fda0003f04000 */
[----:B------:R-:W-:Y:S05]  /*31c20*/  @!P0 BRA `(.L_x_2236) ;  /* 0x0000000000908947 */ /* 0x000fea0003800000 */
[----:B------:R-:W0:Y:S01]  /*31c30*/  I2F.U16 R4, R7 ;  /* 0x0000000700047306 */ /* 0x000e220000101000 */
[----:B------:R-:W-:Y:S01]  /*31c40*/  IMAD.IADD R14, R19, 0x1, R14 ;  /* 0x00000001130e7824 */ /* 0x000fe200078e020e */
[----:B------:R1:W-:Y:S01]  /*31c50*/  STL [R1+0x322c], R34 ;  /* 0x00322c2201007387 */ /* 0x0003e20000100800 */
[----:B------:R-:W-:Y:S01]  /*31c60*/  IMAD.IADD R13, R26, 0x1, R13 ;  /* 0x000000011a0d7824 */ /* 0x000fe200078e020d */
[----:B------:R-:W-:Y:S02]  /*31c70*/  BSSY.RECONVERGENT B6, `(.L_x_2361) ;  /* 0x0000013000067945 */ /* 0x000fe40003800200 */
[----:B------:R1:W-:Y:S01]  /*31c80*/  STL.U16 [R1+0x3228], R7 ;  /* 0x0032280701007387 */ /* 0x0003e20000100400 */
[----:B------:R-:W-:Y:S02]  /*31c90*/  PRMT R19, R14, 0x7610, R19 ;  /* 0x000076100e137816 */ /* 0x000fe40000000013 */
[----:B------:R-:W-:Y:S01]  /*31ca0*/  PRMT R26, R13, 0x7610, R26 ;  /* 0x000076100d1a7816 */ /* 0x000fe2000000001a */
[----:B0-----:R-:W-:Y:S01]  /*31cb0*/  FMUL R11, R4, 3 ;  /* 0x40400000040b7820 */ /* 0x001fe20000400000 */
[----:B------:R-:W-:-:S03]  /*31cc0*/  PRMT R4, R14, 0x5410, R13 ;  /* 0x000054100e047816 */ /* 0x000fc6000000000d */
[----:B------:R-:W0:Y:S02]  /*31cd0*/  MUFU.RCP R6, R11 ;  /* 0x0000000b00067308 */ /* 0x000e240000001000 */
[----:B------:R1:W-:Y:S06]  /*31ce0*/  STL [R1+0x3224], R4 ;  /* 0x0032240401007387 */ /* 0x0003ec0000100800 */
[----:B------:R-:W2:Y:S01]  /*31cf0*/  FCHK P0, R34, R11 ;  /* 0x0000000b22007302 */ /* 0x000ea20000000000 */
[----:B0-----:R-:W-:-:S04]  /*31d00*/  FFMA R5, -R11, R6, 1 ;  /* 0x3f8000000b057423 */ /* 0x001fc80000000106 */
[----:B------:R-:W-:-:S04]  /*31d10*/  FFMA R5, R6, R5, R6 ;  /* 0x0000000506057223 */ /* 0x000fc80000000006 */
[----:B------:R-:W-:-:S04]  /*31d20*/  FFMA R6, R5, R34, RZ ;  /* 0x0000002205067223 */ /* 0x000fc800000000ff */
[----:B------:R-:W-:-:S04]  /*31d30*/  FFMA R9, -R11, R6, R34 ;  /* 0x000000060b097223 */ /* 0x000fc80000000122 */
[----:B------:R-:W-:Y:S01]  /*31d40*/  FFMA R5, R5, R9, R6 ;  /* 0x0000000905057223 */ /* 0x000fe20000000006 */
[----:B-12---:R-:W-:Y:S06]  /*31d50*/  @!P0 BRA `(.L_x_2362) ;  /* 0x0000000000108947 */ /* 0x006fec0003800000 */
[----:B------:R-:W-:Y:S01]  /*31d60*/  IMAD.MOV.U32 R5, RZ, RZ, R11 ;  /* 0x000000ffff057224 */ /* 0x000fe200078e000b */
[----:B------:R-:W-:Y:S01]  /*31d70*/  MOV R10, 0x31da0 ;  /* 0x00031da0000a7802 */ /* 0x000fe20000000f00 */
[----:B------:R-:W-:-:S07]  /*31d80*/  IMAD.MOV.U32 R8, RZ, RZ, R34 ;  /* 0x000000ffff087224 */ /* 0x000fce00078e0022 */
[----:B------:R-:W-:Y:S05]  /*31d90*/  CALL.REL.NOINC `($__internal_0_$__cuda_sm3x_div_rn_noftz_f32_slowpath) ;  /* 0x000000a400247944 */ /* 0x000fea0003c00000 */
.L_x_2362:
[----:B------:R-:W-:Y:S05]  /*31da0*/  BSYNC.RECONVERGENT B6 ;  /* 0x0000000000067941 */ /* 0x000fea0003800200 */
.L_x_2361:
[C---:B------:R-:W-:Y:S01]  /*31db0*/  IMAD.IADD R27, R26.reuse, 0x1, R7 ;  /* 0x000000011a1b7824 */ /* 0x040fe200078e0207 */
[----:B------:R0:W-:Y:S01]  /*31dc0*/  STL [R1+0x3230], R5 ;  /* 0x0032300501007387 */ /* 0x0001e20000100800 */
[----:B------:R-:W-:Y:S01]  /*31dd0*/  IMAD.MOV.U32 R6, RZ, RZ, 0x1 ;  /* 0x00000001ff067424 */ /* 0x000fe200078e00ff */
[----:B------:R-:W-:Y:S01]  /*31de0*/  PRMT R21, R7, 0x7610, R21 ;  /* 0x0000761007157816 */ /* 0x000fe20000000015 */
[----:B------:R-:W-:Y:S01]  /*31df0*/  IMAD.MOV.U32 R8, RZ, RZ, 0x1 ;  /* 0x00000001ff087424 */ /* 0x000fe200078e00ff */
[----:B------:R-:W-:Y:S01]  /*31e00*/  PRMT R4, R26, 0x5410, R27 ;  /* 0x000054101a047816 */ /* 0x000fe2000000001b */
[----:B------:R-:W-:Y:S01]  /*31e10*/  IMAD.MOV.U32 R32, RZ, RZ, R5 ;  /* 0x000000ffff207224 */ /* 0x000fe200078e0005 */
[----:B------:R0:W-:Y:S01]  /*31e20*/  STL.U8 [R1+0x323c], R6 ;  /* 0x00323c0601007387 */ /* 0x0001e20000100000 */
[----:B------:R-:W-:Y:S01]  /*31e30*/  PRMT R27, R27, 0x5410, R27 ;  /* 0x000054101b1b7816 */ /* 0x000fe2000000001b */
[----:B------:R-:W-:Y:S02]  /*31e40*/  IMAD.MOV.U32 R38, RZ, RZ, R34 ;  /* 0x000000ffff267224 */ /* 0x000fe400078e0022 */
[----:B------:R0:W-:Y:S01]  /*31e50*/  STL [R1+0x3238], R4 ;  /* 0x0032380401007387 */ /* 0x0001e20000100800 */
[----:B------:R-:W-:-:S07]  /*31e60*/  PRMT R27, R8, 0x7610, R27 ;  /* 0x00007610081b7816 */ /* 0x000fce000000001b */
.L_x_2236:
[----:B------:R-:W-:Y:S05]  /*31e70*/  BSYNC.RECONVERGENT B5 ;  /* 0x0000000000057941 */ /* 0x000fea0003800200 */
.L_x_2235:
        /* <DEDUP_REMOVED lines=21> */
[----:B------:R0:W-:Y:S02]  /*31fd0*/  STG.E.U8 desc[UR6][R34.64+0x4], R24 ;  /* 0x0000041822007986 */ /* 0x0001e4000c101106 */
[----:B------:R-:W-:Y:S02]  /*31fe0*/  PRMT R26, R27, 0x3340, RZ ;  /* 0x000033401b1a7816 */ /* 0x000fe400000000ff */
        /* <DEDUP_REMOVED lines=13> */
[----:B------:R-:W-:Y:S01]  /*320c0*/  PRMT R19, R19, 0x3340, R36 ;  /* 0x0000334013137816 */ /* 0x000fe20000000024 */
        /* <DEDUP_REMOVED lines=14> */
.L_x_2108:
[----:B------:R-:W-:Y:S05]  /*321b0*/  BSYNC.RECONVERGENT B4 ;  /* 0x0000000000047941 */ /* 0x000fea0003800200 */
.L_x_2107:
[----:B------:R-:W4:Y:S01]  /*321c0*/  LDCU UR4, c[0x0][0x3b0] ;  /* 0x00007600ff0477ac */ /* 0x000f220008000800 */
[----:B------:R-:W-:-:S05]  /*321d0*/  VIADD R25, R25, 0x1 ;  /* 0x0000000119197836 */ /* 0x000fca0000000000 */
[----:B------:R-:W-:Y:S02]  /*321e0*/  ISETP.GE.AND P0, PT, R25, R30, PT ;  /* 0x0000001e1900720c */ /* 0x000fe40003f06270 */
[----:B----4-:R-:W-:-:S13]  /*321f0*/  ISETP.LT.U32.AND P1, PT, R18, UR4, PT ;  /* 0x0000000412007c0c */ /* 0x010fda000bf21070 */
[----:B------:R-:W-:Y:S05]  /*32200*/  @!P0 BRA P1, `(.L_x_2363) ;  /* 0xffffffa000f48947 */ /* 0x000fea000083ffff */
.L_x_1892:
[----:B------:R-:W-:Y:S05]  /*32210*/  BSYNC.RECONVERGENT B3 ;  /* 0x0000000000037941 */ /* 0x000fea0003800200 */
.L_x_1891:
[----:B------:R-:W-:-:S13]  /*32220*/  ISETP.NE.AND P0, PT, R16, 0x5, PT ;  /* 0x000000051000780c */ /* 0x000fda0003f05270 */
[----:B------:R-:W-:Y:S05]  /*32230*/  @!P0 BRA `(.L_x_474) ;  /* 0x0000009c00dc8947 */ /* 0x000fea0003800000 */
[----:B0-----:R-:W4:Y:S02]  /*32240*/  LDG.E.U8 R4, desc[UR6][R2.64+0x4de] ;  /* 0x0004de0602047981 */ /* 0x001f24000c1e1100 */
        /* <DEDUP_REMOVED lines=17> */
.L_x_2577:
        /* <DEDUP_REMOVED lines=18> */
.L_x_2370:
[----:B------:R-:W-:Y:S01]  /*32480*/  IMAD.MOV.U32 R14, RZ, RZ, 0x1f0 ;  /* 0x000001f0ff0e7424 */ /* 0x000fe200078e00ff */
[----:B------:R-:W-:Y:S06]  /*32490*/  BRA `(.L_x_2372) ;  /* 0x0000000400647947 */ /* 0x000fec0003800000 */
.L_x_2369:
[----:B------:R-:W-:Y:S01]  /*324a0*/  IMAD.MOV.U32 R14, RZ, RZ, 0x1d1 ;  /* 0x000001d1ff0e7424 */ /* 0x000fe200078e00ff */
[----:B------:R-:W-:Y:S06]  /*324b0*/  BRA `(.L_x_2372) ;  /* 0x00000004005c7947 */ /* 0x000fec0003800000 */
.L_x_2368:
        /* <DEDUP_REMOVED lines=8> */
.L_x_2374:
[----:B------:R-:W-:Y:S01]  /*32540*/  IMAD.MOV.U32 R14, RZ, RZ, 0x28b ;  /* 0x0000028bff0e7424 */ /* 0x000fe200078e00ff */
[----:B------:R-:W-:Y:S06]  /*32550*/  BRA `(.L_x_2372) ;  /* 0x0000000400347947 */ /* 0x000fec0003800000 */
.L_x_2373:
[----:B------:R-:W-:Y:S01]  /*32560*/  IMAD.MOV.U32 R14, RZ, RZ, 0x20f ;  /* 0x0000020fff0e7424 */ /* 0x000fe200078e00ff */
[----:B------:R-:W-:Y:S06]  /*32570*/  BRA `(.L_x_2372) ;  /* 0x00000004002c7947 */ /* 0x000fec0003800000 */
.L_x_2367:
        /* <DEDUP_REMOVED lines=10> */
.L_x_2377:
[----:B------:R-:W-:Y:S01]  /*32620*/  IMAD.MOV.U32 R14, RZ, RZ, 0x9b ;  /* 0x0000009bff0e7424 */ /* 0x000fe200078e00ff */
[----:B------:R-:W-:Y:S06]  /*32630*/  BRA `(.L_x_2372) ;  /* 0x0000000000fc7947 */ /* 0x000fec0003800000 */
.L_x_2376:
[----:B------:R-:W-:Y:S01]  /*32640*/  IMAD.MOV.U32 R14, RZ, RZ, 0x1b2 ;  /* 0x000001b2ff0e7424 */ /* 0x000fe200078e00ff */
[----:B------:R-:W-:Y:S06]  /*32650*/  BRA `(.L_x_2372) ;  /* 0x0000000000f47947 */ /* 0x000fec0003800000 */
.L_x_2375:
        /* <DEDUP_REMOVED lines=8> */
.L_x_2379:
[----:B------:R-:W-:Y:S01]  /*326e0*/  IMAD.MOV.U32 R14, RZ, RZ, 0x174 ;  /* 0x00000174ff0e7424 */ /* 0x000fe200078e00ff */
[----:B------:R-:W-:Y:S06]  /*326f0*/  BRA `(.L_x_2372) ;  /* 0x0000000000cc7947 */ /* 0x000fec0003800000 */
.L_x_2378:
[----:B------:R-:W-:Y:S01]  /*32700*/  IMAD.MOV.U32 R14, RZ, RZ, 0x136 ;  /* 0x00000136ff0e7424 */ /* 0x000fe200078e00ff */
[----:B------:R-:W-:Y:S06]  /*32710*/  BRA `(.L_x_2372) ;  /* 0x0000000000c47947 */ /* 0x000fec0003800000 */
.L_x_2366:
        /* <DEDUP_REMOVED lines=12> */
.L_x_2383:
[----:B------:R-:W-:Y:S01]  /*327e0*/  IMAD.MOV.U32 R14, RZ, RZ, 0x117 ;  /* 0x00000117ff0e7424 */ /* 0x000fe200078e00ff */
[----:B------:R-:W-:Y:S06]  /*327f0*/  BRA `(.L_x_2372) ;  /* 0x00000000008c7947 */ /* 0x000fec0003800000 */
.L_x_2382:
[----:B------:R-:W-:Y:S01]  /*32800*/  IMAD.MOV.U32 R14, RZ, RZ, 0xf8 ;  /* 0x000000f8ff0e7424 */ /* 0x000fe200078e00ff */
[----:B------:R-:W-:Y:S06]  /*32810*/  BRA `(.L_x_2372) ;  /* 0x0000000000847947 */ /* 0x000fec0003800000 */
.L_x_2381:
        /* <DEDUP_REMOVED lines=8> */
.L_x_2385:
[----:B------:R-:W-:Y:S01]  /*328a0*/  IMAD.MOV.U32 R14, RZ, RZ, 0x193 ;  /* 0x00000193ff0e7424 */ /* 0x000fe200078e00ff */
[----:B------:R-:W-:Y:S06]  /*328b0*/  BRA `(.L_x_2372) ;  /* 0x00000000005c7947 */ /* 0x000fec0003800000 */
.L_x_2384:
[----:B------:R-:W-:Y:S01]  /*328c0*/  IMAD.MOV.U32 R14, RZ, RZ, 0xba ;  /* 0x000000baff0e7424 */ /* 0x000fe200078e00ff */
[----:B------:R-:W-:Y:S06]  /*328d0*/  BRA `(.L_x_2372) ;  /* 0x0000000000547947 */ /* 0x000fec0003800000 */
.L_x_2380:
        /* <DEDUP_REMOVED lines=10> */
.L_x_2388:
[----:B------:R-:W-:Y:S01]  /*32980*/  IMAD.MOV.U32 R14, RZ, RZ, 0x7c ;  /* 0x0000007cff0e7424 */ /* 0x000fe200078e00ff */
[----:B------:R-:W-:Y:S06]  /*32990*/  BRA `(.L_x_2372) ;  /* 0x0000000000247947 */ /* 0x000fec0003800000 */
.L_x_2387:
[----:B------:R-:W-:Y:S01]  /*329a0*/  IMAD.MOV.U32 R14, RZ, RZ, 0x26c ;  /* 0x0000026cff0e7424 */ /* 0x000fe200078e00ff */
[----:B------:R-:W-:Y:S06]  /*329b0*/  BRA `(.L_x_2372) ;  /* 0x00000000001c7947 */ /* 0x000fec0003800000 */
.L_x_2386:
[----:B------:R-:W-:-:S13]  /*329c0*/  ISETP.NE.AND P0, PT, R8, 0x2a, PT ;  /* 0x0000002a0800780c */ /* 0x000fda0003f05270 */
[----:B------:R-:W-:Y:S05]  /*329d0*/  @!P0 BRA `(.L_x_2389) ;  /* 0x0000000000108947 */ /* 0x000fea0003800000 */
[----:B------:R-:W-:-:S13]  /*329e0*/  ISETP.NE.AND P0, PT, R8, 0x41, PT ;  /* 0x000000410800780c */ /* 0x000fda0003f05270 */
[----:B------:R-:W-:Y:S05]  /*329f0*/  @!P0 BRA `(.L_x_2372) ;  /* 0x00000000000c8947 */ /* 0x000fea0003800000 */
.L_x_2371:
[----:B------:R-:W-:Y:S01]  /*32a00*/  IMAD.MOV.U32 R14, RZ, RZ, 0x2aa ;  /* 0x000002aaff0e7424 */ /* 0x000fe200078e00ff */
[----:B------:R-:W-:Y:S06]  /*32a10*/  BRA `(.L_x_2372) ;  /* 0x0000000000047947 */ /* 0x000fec0003800000 */
.L_x_2389:
[----:B------:R-:W-:-:S07]  /*32a20*/  IMAD.MOV.U32 R14, RZ, RZ, 0x2c9 ;  /* 0x000002c9ff0e7424 */ /* 0x000fce00078e00ff */
.L_x_2372:
[----:B------:R-:W-:Y:S05]  /*32a30*/  BSYNC.RECONVERGENT B1 ;  /* 0x0000000000017941 */ /* 0x000fea0003800200 */
.L_x_2365:
        /* <DEDUP_REMOVED lines=21> */
.L_x_2395:
[----:B------:R-:W-:Y:S01]  /*32b90*/  IMAD.MOV.U32 R11, RZ, RZ, 0x10 ;  /* 0x00000010ff0b7424 */ /* 0x000fe200078e00ff */
[----:B------:R-:W-:Y:S06]  /*32ba0*/  BRA `(.L_x_2397) ;  /* 0x0000000400687947 */ /* 0x000fec0003800000 */
.L_x_2394:
[----:B------:R-:W-:Y:S01]  /*32bb0*/  IMAD.MOV.U32 R11, RZ, RZ, 0xf ;  /* 0x0000000fff0b7424 */ /* 0x000fe200078e00ff */
[----:B------:R-:W-:Y:S06]  /*32bc0*/  BRA `(.L_x_2397) ;  /* 0x0000000400607947 */ /* 0x000fec0003800000 */
.L_x_2393:
        /* <DEDUP_REMOVED lines=8> */
.L_x_2399:
[----:B------:R-:W-:Y:S01]  /*32c50*/  IMAD.MOV.U32 R11, RZ, RZ, 0x15 ;  /* 0x00000015ff0b7424 */ /* 0x000fe200078e00ff */
[----:B------:R-:W-:Y:S06]  /*32c60*/  BRA `(.L_x_2397) ;  /* 0x0000000400387947 */ /* 0x000fec0003800000 */
.L_x_2398:
[----:B------:R-:W-:Y:S01]  /*32c70*/  IMAD.MOV.U32 R11, RZ, RZ, 0x11 ;  /* 0x00000011ff0b7424 */ /* 0x000fe200078e00ff */
[----:B------:R-:W-:Y:S06]  /*32c80*/  BRA `(.L_x_2397) ;  /* 0x0000000400307947 */ /* 0x000fec0003800000 */
.L_x_2392:
        /* <DEDUP_REMOVED lines=10> */
.L_x_2402:
[----:B------:R-:W-:Y:S01]  /*32d30*/  IMAD.MOV.U32 R11, RZ, RZ, 0x5 ;  /* 0x00000005ff0b7424 */ /* 0x000fe200078e00ff */
[----:B------:R-:W-:Y:S06]  /*32d40*/  BRA `(.L_x_2397) ;  /* 0x0000000400007947 */ /* 0x000fec0003800000 */
.L_x_2401:
[----:B------:R-:W-:Y:S01]  /*32d50*/  IMAD.MOV.U32 R11, RZ, RZ, 0xe ;  /* 0x0000000eff0b7424 */ /* 0x000fe200078e00ff */
[----:B------:R-:W-:Y:S06]  /*32d60*/  BRA `(.L_x_2397) ;  /* 0x0000000000f87947 */ /* 0x000fec0003800000 */
.L_x_2400:
        /* <DEDUP_REMOVED lines=8> */
.L_x_2404:
[----:B------:R-:W-:Y:S01]  /*32df0*/  IMAD.MOV.U32 R11, RZ, RZ, 0xc ;  /* 0x0000000cff0b7424 */ /* 0x000fe200078e00ff */
[----:B------:R-:W-:Y:S06]  /*32e00*/  BRA `(.L_x_2397) ;  /* 0x0000000000d07947 */ /* 0x000fec0003800000 */
.L_x_2403:
[----:B------:R-:W-:Y:S01]  /*32e10*/  IMAD.MOV.U32 R11, RZ, RZ, 0xa ;  /* 0x0000000aff0b7424 */ /* 0x000fe200078e00ff */
[----:B------:R-:W-:Y:S06]  /*32e20*/  BRA `(.L_x_2397) ;  /* 0x0000000000c87947 */ /* 0x000fec0003800000 */
.L_x_2391:
        /* <DEDUP_REMOVED lines=13> */
.L_x_2408:
[----:B------:R-:W-:Y:S01]  /*32f00*/  IMAD.MOV.U32 R11, RZ, RZ, 0x9 ;  /* 0x00000009ff0b7424 */ /* 0x000fe200078e00ff */
[----:B------:R-:W-:Y:S06]  /*32f10*/  BRA `(.L_x_2397) ;  /* 0x00000000008c7947 */ /* 0x000fec0003800000 */
.L_x_2407:
[----:B------:R-:W-:Y:S01]  /*32f20*/  IMAD.MOV.U32 R11, RZ, RZ, 0x8 ;  /* 0x00000008ff0b7424 */ /* 0x000fe200078e00ff */
[----:B------:R-:W-:Y:S06]  /*32f30*/  BRA `(.L_x_2397) ;  /* 0x0000000000847947 */ /* 0x000fec0003800000 */
.L_x_2406:
        /* <DEDUP_REMOVED lines=8> */
.L_x_2410:
[----:B------:R-:W-:Y:S01]  /*32fc0*/  IMAD.MOV.U32 R11, RZ, RZ, 0xd ;  /* 0x0000000dff0b7424 */ /* 0x000fe200078e00ff */
[----:B------:R-:W-:Y:S06]  /*32fd0*/  BRA `(.L_x_2397) ;  /* 0x00000000005c7947 */ /* 0x000fec0003800000 */
.L_x_2409:
[----:B------:R-:W-:Y:S01]  /*32fe0*/  IMAD.MOV.U32 R11, RZ, RZ, 0x6 ;  /* 0x00000006ff0b7424 */ /* 0x000fe200078e00ff */
[----:B------:R-:W-:Y:S06]  /*32ff0*/  BRA `(.L_x_2397) ;  /* 0x0000000000547947 */ /* 0x000fec0003800000 */
.L_x_2405:
        /* <DEDUP_REMOVED lines=10> */
.L_x_2413:
[----:B------:R-:W-:Y:S01]  /*330a0*/  IMAD.MOV.U32 R11, RZ, RZ, 0x4 ;  /* 0x00000004ff0b7424 */ /* 0x000fe200078e00ff */
[----:B------:R-:W-:Y:S06]  /*330b0*/  BRA `(.L_x_2397) ;  /* 0x0000000000247947 */ /* 0x000fec0003800000 */
.L_x_2412:
[----:B------:R-:W-:Y:S01]  /*330c0*/  IMAD.MOV.U32 R11, RZ, RZ, 0x14 ;  /* 0x00000014ff0b7424 */ /* 0x000fe200078e00ff */
[----:B------:R-:W-:Y:S06]  /*330d0*/  BRA `(.L_x_2397) ;  /* 0x00000000001c7947 */ /* 0x000fec0003800000 */
.L_x_2411:
[----:B------:R-:W-:-:S13]  /*330e0*/  ISETP.NE.AND P0, PT, R19, 0x2a, PT ;  /* 0x0000002a1300780c */ /* 0x000fda0003f05270 */
[----:B------:R-:W-:Y:S05]  /*330f0*/  @!P0 BRA `(.L_x_2414) ;  /* 0x0000000000108947 */ /* 0x000fea0003800000 */
[----:B------:R-:W-:-:S13]  /*33100*/  ISETP.NE.AND P0, PT, R19, 0x41, PT ;  /* 0x000000411300780c */ /* 0x000fda0003f05270 */
[----:B------:R-:W-:Y:S05]  /*33110*/  @!P0 BRA `(.L_x_2397) ;  /* 0x00000000000c8947 */ /* 0x000fea0003800000 */
.L_x_2396:
[----:B------:R-:W-:Y:S01]  /*33120*/  IMAD.MOV.U32 R11, RZ, RZ, 0x16 ;  /* 0x00000016ff0b7424 */ /* 0x000fe200078e00ff */
[----:B------:R-:W-:Y:S06]  /*33130*/  BRA `(.L_x_2397) ;  /* 0x0000000000047947 */ /* 0x000fec0003800000 */
.L_x_2414:
[----:B------:R-:W-:-:S07]  /*33140*/  IMAD.MOV.U32 R11, RZ, RZ, 0x17 ;  /* 0x00000017ff0b7424 */ /* 0x000fce00078e00ff */
.L_x_2397:
[----:B------:R-:W-:Y:S05]  /*33150*/  BSYNC.RECONVERGENT B1 ;  /* 0x0000000000017941 */ /* 0x000fea0003800200 */
.L_x_2390:
        /* <DEDUP_REMOVED lines=19> */
.L_x_2420:
[----:B------:R-:W-:Y:S01]  /*33290*/  IMAD.MOV.U32 R14, RZ, RZ, 0x10 ;  /* 0x00000010ff0e7424 */ /* 0x000fe200078e00ff */
[----:B------:R-:W-:Y:S06]  /*332a0*/  BRA `(.L_x_2422) ;  /* 0x0000000400647947 */ /* 0x000fec0003800000 */
.L_x_2419:
[----:B------:R-:W-:Y:S01]  /*332b0*/  IMAD.MOV.U32 R14, RZ, RZ, 0xf ;  /* 0x0000000fff0e7424 */ /* 0x000fe200078e00ff */
[----:B------:R-:W-:Y:S06]  /*332c0*/  BRA `(.L_x_2422) ;  /* 0x00000004005c7947 */ /* 0x000fec0003800000 */
.L_x_2418:
        /* <DEDUP_REMOVED lines=8> */
.L_x_2424:
[----:B------:R-:W-:Y:S01]  /*33350*/  IMAD.MOV.U32 R14, RZ, RZ, 0x15 ;  /* 0x00000015ff0e7424 */ /* 0x000fe200078e00ff */
[----:B------:R-:W-:Y:S06]  /*33360*/  BRA `(.L_x_2422) ;  /* 0x0000000400347947 */ /* 0x000fec0003800000 */
.L_x_2423:
[----:B------:R-:W-:Y:S01]  /*33370*/  IMAD.MOV.U32 R14, RZ, RZ, 0x11 ;  /* 0x00000011ff0e7424 */ /* 0x000fe200078e00ff */
[----:B------:R-:W-:Y:S06]  /*33380*/  BRA `(.L_x_2422) ;  /* 0x00000004002c7947 */ /* 0x000fec0003800000 */
.L_x_2417:
        /* <DEDUP_REMOVED lines=10> */
.L_x_2427:
[----:B------:R-:W-:Y:S01]  /*33430*/  IMAD.MOV.U32 R14, RZ, RZ, 0x5 ;  /* 0x00000005ff0e7424 */ /* 0x000fe200078e00ff */
[----:B------:R-:W-:Y:S06]  /*33440*/  BRA `(.L_x_2422) ;  /* 0x0000000000fc7947 */ /* 0x000fec0003800000 */
.L_x_2426:
[----:B------:R-:W-:Y:S01]  /*33450*/  IMAD.MOV.U32 R14, RZ, RZ, 0xe ;  /* 0x0000000eff0e7424 */ /* 0x000fe200078e00ff */
[----:B------:R-:W-:Y:S06]  /*33460*/  BRA `(.L_x_2422) ;  /* 0x0000000000f47947 */ /* 0x000fec0003800000 */
.L_x_2425:
        /* <DEDUP_REMOVED lines=8> */
.L_x_2429:
[----:B------:R-:W-:Y:S01]  /*334f0*/  IMAD.MOV.U32 R14, RZ, RZ, 0xc ;  /* 0x0000000cff0e7424 */ /* 0x000fe200078e00ff */
[----:B------:R-:W-:Y:S06]  /*33500*/  BRA `(.L_x_2422) ;  /* 0x0000000000cc7947 */ /* 0x000fec0003800000 */
.L_x_2428:
[----:B------:R-:W-:Y:S01]  /*33510*/  IMAD.MOV.U32 R14, RZ, RZ, 0xa ;  /* 0x0000000aff0e7424 */ /* 0x000fe200078e00ff */
[----:B------:R-:W-:Y:S06]  /*33520*/  BRA `(.L_x_2422) ;  /* 0x0000000000c47947 */ /* 0x000fec0003800000 */
.L_x_2416:
        /* <DEDUP_REMOVED lines=12> */
.L_x_2433:
[----:B------:R-:W-:Y:S01]  /*335f0*/  IMAD.MOV.U32 R14, RZ, RZ, 0x9 ;  /* 0x00000009ff0e7424 */ /* 0x000fe200078e00ff */
[----:B------:R-:W-:Y:S06]  /*33600*/  BRA `(.L_x_2422) ;  /* 0x00000000008c7947 */ /* 0x000fec0003800000 */
.L_x_2432:
[----:B------:R-:W-:Y:S01]  /*33610*/  IMAD.MOV.U32 R14, RZ, RZ, 0x8 ;  /* 0x00000008ff0e7424 */ /* 0x000fe200078e00ff */
[----:B------:R-:W-:Y:S06]  /*33620*/  BRA `(.L_x_2422) ;  /* 0x0000000000847947 */ /* 0x000fec0003800000 */
.L_x_2431:
        /* <DEDUP_REMOVED lines=8> */
.L_x_2435:
[----:B------:R-:W-:Y:S01]  /*336b0*/  IMAD.MOV.U32 R14, RZ, RZ, 0xd ;  /* 0x0000000dff0e7424 */ /* 0x000fe200078e00ff */
[----:B------:R-:W-:Y:S06]  /*336c0*/  BRA `(.L_x_2422) ;  /* 0x00000000005c7947 */ /* 0x000fec0003800000 */
.L_x_2434:
[----:B------:R-:W-:Y:S01]  /*336d0*/  IMAD.MOV.U32 R14, RZ, RZ, 0x6 ;  /* 0x00000006ff0e7424 */ /* 0x000fe200078e00ff */
[----:B------:R-:W-:Y:S06]  /*336e0*/  BRA `(.L_x_2422) ;  /* 0x0000000000547947 */ /* 0x000fec0003800000 */
.L_x_2430:
        /* <DEDUP_REMOVED lines=10> */
.L_x_2438:
[----:B------:R-:W-:Y:S01]  /*33790*/  IMAD.MOV.U32 R14, RZ, RZ, 0x4 ;  /* 0x00000004ff0e7424 */ /* 0x000fe200078e00ff */
[----:B------:R-:W-:Y:S06]  /*337a0*/  BRA `(.L_x_2422) ;  /* 0x0000000000247947 */ /* 0x000fec0003800000 */
.L_x_2437:
[----:B------:R-:W-:Y:S01]  /*337b0*/  IMAD.MOV.U32 R14, RZ, RZ, 0x14 ;  /* 0x00000014ff0e7424 */ /* 0x000fe200078e00ff */
[----:B------:R-:W-:Y:S06]  /*337c0*/  BRA `(.L_x_2422) ;  /* 0x00000000001c7947 */ /* 0x000fec0003800000 */
.L_x_2436:
[----:B------:R-:W-:-:S13]  /*337d0*/  ISETP.NE.AND P0, PT, R19, 0x2a, PT ;  /* 0x0000002a1300780c */ /* 0x000fda0003f05270 */
[----:B------:R-:W-:Y:S05]  /*337e0*/  @!P0 BRA `(.L_x_2439) ;  /* 0x0000000000108947 */ /* 0x000fea0003800000 */
[----:B------:R-:W-:-:S13]  /*337f0*/  ISETP.NE.AND P0, PT, R19, 0x41, PT ;  /* 0x000000411300780c */ /* 0x000fda0003f05270 */
[----:B------:R-:W-:Y:S05]  /*33800*/  @!P0 BRA `(.L_x_2422) ;  /* 0x00000000000c8947 */ /* 0x000fea0003800000 */
.L_x_2421:
[----:B------:R-:W-:Y:S01]  /*33810*/  IMAD.MOV.U32 R14, RZ, RZ, 0x16 ;  /* 0x00000016ff0e7424 */ /* 0x000fe200078e00ff */
[----:B------:R-:W-:Y:S06]  /*33820*/  BRA `(.L_x_2422) ;  /* 0x0000000000047947 */ /* 0x000fec0003800000 */
.L_x_2439:
[----:B------:R-:W-:-:S07]  /*33830*/  IMAD.MOV.U32 R14, RZ, RZ, 0x17 ;  /* 0x00000017ff0e7424 */ /* 0x000fce00078e00ff */
.L_x_2422:
[----:B------:R-:W-:Y:S05]  /*33840*/  BSYNC.RECONVERGENT B1 ;  /* 0x0000000000017941 */ /* 0x000fea0003800200 */
.L_x_2415:
        /* <DEDUP_REMOVED lines=20> */
.L_x_2445:
[----:B------:R-:W-:Y:S01]  /*33990*/  IMAD.MOV.U32 R14, RZ, RZ, 0x10 ;  /* 0x00000010ff0e7424 */ /* 0x000fe200078e00ff */
[----:B------:R-:W-:Y:S06]  /*339a0*/  BRA `(.L_x_2447) ;  /* 0x0000000400647947 */ /* 0x000fec0003800000 */
.L_x_2444:
[----:B------:R-:W-:Y:S01]  /*339b0*/  IMAD.MOV.U32 R14, RZ, RZ, 0xf ;  /* 0x0000000fff0e7424 */ /* 0x000fe200078e00ff */
[----:B------:R-:W-:Y:S06]  /*339c0*/  BRA `(.L_x_2447) ;  /* 0x00000004005c7947 */ /* 0x000fec0003800000 */
.L_x_2443:
        /* <DEDUP_REMOVED lines=8> */
.L_x_2449:
[----:B------:R-:W-:Y:S01]  /*33a50*/  IMAD.MOV.U32 R14, RZ, RZ, 0x15 ;  /* 0x00000015ff0e7424 */ /* 0x000fe200078e00ff */
[----:B------:R-:W-:Y:S06]  /*33a60*/  BRA `(.L_x_2447) ;  /* 0x0000000400347947 */ /* 0x000fec0003800000 */
.L_x_2448:
[----:B------:R-:W-:Y:S01]  /*33a70*/  IMAD.MOV.U32 R14, RZ, RZ, 0x11 ;  /* 0x00000011ff0e7424 */ /* 0x000fe200078e00ff */
[----:B------:R-:W-:Y:S06]  /*33a80*/  BRA `(.L_x_2447) ;  /* 0x00000004002c7947 */ /* 0x000fec0003800000 */
.L_x_2442:
        /* <DEDUP_REMOVED lines=10> */
.L_x_2452:
[----:B------:R-:W-:Y:S01]  /*33b30*/  IMAD.MOV.U32 R14, RZ, RZ, 0x5 ;  /* 0x00000005ff0e7424 */ /* 0x000fe200078e00ff */
[----:B------:R-:W-:Y:S06]  /*33b40*/  BRA `(.L_x_2447) ;  /* 0x0000000000fc7947 */ /* 0x000fec0003800000 */
.L_x_2451:
[----:B------:R-:W-:Y:S01]  /*33b50*/  IMAD.MOV.U32 R14, RZ, RZ, 0xe ;  /* 0x0000000eff0e7424 */ /* 0x000fe200078e00ff */
[----:B------:R-:W-:Y:S06]  /*33b60*/  BRA `(.L_x_2447) ;  /* 0x0000000000f47947 */ /* 0x000fec0003800000 */
.L_x_2450:
        /* <DEDUP_REMOVED lines=8> */
.L_x_2454:
[----:B------:R-:W-:Y:S01]  /*33bf0*/  IMAD.MOV.U32 R14, RZ, RZ, 0xc ;  /* 0x0000000cff0e7424 */ /* 0x000fe200078e00ff */
[----:B------:R-:W-:Y:S06]  /*33c00*/  BRA `(.L_x_2447) ;  /* 0x0000000000cc7947 */ /* 0x000fec0003800000 */
.L_x_2453:
[----:B------:R-:W-:Y:S01]  /*33c10*/  IMAD.MOV.U32 R14, RZ, RZ, 0xa ;  /* 0x0000000aff0e7424 */ /* 0x000fe200078e00ff */
[----:B------:R-:W-:Y:S06]  /*33c20*/  BRA `(.L_x_2447) ;  /* 0x0000000000c47947 */ /* 0x000fec0003800000 */
.L_x_2441:
        /* <DEDUP_REMOVED lines=12> */
.L_x_2458:
[----:B------:R-:W-:Y:S01]  /*33cf0*/  IMAD.MOV.U32 R14, RZ, RZ, 0x9 ;  /* 0x00000009ff0e7424 */ /* 0x000fe200078e00ff */
[----:B------:R-:W-:Y:S06]  /*33d00*/  BRA `(.L_x_2447) ;  /* 0x00000000008c7947 */ /* 0x000fec0003800000 */
.L_x_2457:
[----:B------:R-:W-:Y:S01]  /*33d10*/  IMAD.MOV.U32 R14, RZ, RZ, 0x8 ;  /* 0x00000008ff0e7424 */ /* 0x000fe200078e00ff */
[----:B------:R-:W-:Y:S06]  /*33d20*/  BRA `(.L_x_2447) ;  /* 0x0000000000847947 */ /* 0x000fec0003800000 */
.L_x_2456:
        /* <DEDUP_REMOVED lines=8> */
.L_x_2460:
[----:B------:R-:W-:Y:S01]  /*33db0*/  IMAD.MOV.U32 R14, RZ, RZ, 0xd ;  /* 0x0000000dff0e7424 */ /* 0x000fe200078e00ff */
[----:B------:R-:W-:Y:S06]  /*33dc0*/  BRA `(.L_x_2447) ;  /* 0x00000000005c7947 */ /* 0x000fec0003800000 */
.L_x_2459:
[----:B------:R-:W-:Y:S01]  /*33dd0*/  IMAD.MOV.U32 R14, RZ, RZ, 0x6 ;  /* 0x00000006ff0e7424 */ /* 0x000fe200078e00ff */
[----:B------:R-:W-:Y:S06]  /*33de0*/  BRA `(.L_x_2447) ;  /* 0x0000000000547947 */ /* 0x000fec0003800000 */
.L_x_2455:
        /* <DEDUP_REMOVED lines=10> */
.L_x_2463:
[----:B------:R-:W-:Y:S01]  /*33e90*/  IMAD.MOV.U32 R14, RZ, RZ, 0x4 ;  /* 0x00000004ff0e7424 */ /* 0x000fe200078e00ff */
[----:B------:R-:W-:Y:S06]  /*33ea0*/  BRA `(.L_x_2447) ;  /* 0x0000000000247947 */ /* 0x000fec0003800000 */
.L_x_2462:
[----:B------:R-:W-:Y:S01]  /*33eb0*/  IMAD.MOV.U32 R14, RZ, RZ, 0x14 ;  /* 0x00000014ff0e7424 */ /* 0x000fe200078e00ff */
[----:B------:R-:W-:Y:S06]  /*33ec0*/  BRA `(.L_x_2447) ;  /* 0x00000000001c7947 */ /* 0x000fec0003800000 */
.L_x_2461:
[----:B------:R-:W-:-:S13]  /*33ed0*/  ISETP.NE.AND P0, PT, R16, 0x2a, PT ;  /* 0x0000002a1000780c */ /* 0x000fda0003f05270 */
[----:B------:R-:W-:Y:S05]  /*33ee0*/  @!P0 BRA `(.L_x_2464) ;  /* 0x0000000000108947 */ /* 0x000fea0003800000 */
[----:B------:R-:W-:-:S13]  /*33ef0*/  ISETP.NE.AND P0, PT, R16, 0x41, PT ;  /* 0x000000411000780c */ /* 0x000fda0003f05270 */
[----:B------:R-:W-:Y:S05]  /*33f00*/  @!P0 BRA `(.L_x_2447) ;  /* 0x00000000000c8947 */ /* 0x000fea0003800000 */
.L_x_2446:
[----:B------:R-:W-:Y:S01]  /*33f10*/  IMAD.MOV.U32 R14, RZ, RZ, 0x16 ;  /* 0x00000016ff0e7424 */ /* 0x000fe200078e00ff */
[----:B------:R-:W-:Y:S06]  /*33f20*/  BRA `(.L_x_2447) ;  /* 0x0000000000047947 */ /* 0x000fec0003800000 */
.L_x_2464:
[----:B------:R-:W-:-:S07]  /*33f30*/  IMAD.MOV.U32 R14, RZ, RZ, 0x17 ;  /* 0x00000017ff0e7424 */ /* 0x000fce00078e00ff */
.L_x_2447:
[----:B------:R-:W-:Y:S05]  /*33f40*/  BSYNC.RECONVERGENT B1 ;  /* 0x0000000000017941 */ /* 0x000fea0003800200 */
.L_x_2440:
        /* <DEDUP_REMOVED lines=20> */
.L_x_2470:
[----:B------:R-:W-:Y:S01]  /*34090*/  IMAD.MOV.U32 R14, RZ, RZ, 0x10 ;  /* 0x00000010ff0e7424 */ /* 0x000fe200078e00ff */
[----:B------:R-:W-:Y:S06]  /*340a0*/  BRA `(.L_x_2472) ;  /* 0x0000000400647947 */ /* 0x000fec0003800000 */
.L_x_2469:
[----:B------:R-:W-:Y:S01]  /*340b0*/  IMAD.MOV.U32 R14, RZ, RZ, 0xf ;  /* 0x0000000fff0e7424 */ /* 0x000fe200078e00ff */
[----:B------:R-:W-:Y:S06]  /*340c0*/  BRA `(.L_x_2472) ;  /* 0x00000004005c7947 */ /* 0x000fec0003800000 */
.L_x_2468:
        /* <DEDUP_REMOVED lines=8> */
.L_x_2474:
[----:B------:R-:W-:Y:S01]  /*34150*/  IMAD.MOV.U32 R14, RZ, RZ, 0x15 ;  /* 0x00000015ff0e7424 */ /* 0x000fe200078e00ff */
[----:B------:R-:W-:Y:S06]  /*34160*/  BRA `(.L_x_2472) ;  /* 0x0000000400347947 */ /* 0x000fec0003800000 */
.L_x_2473:
[----:B------:R-:W-:Y:S01]  /*34170*/  IMAD.MOV.U32 R14, RZ, RZ, 0x11 ;  /* 0x00000011ff0e7424 */ /* 0x000fe200078e00ff */
[----:B------:R-:W-:Y:S06]  /*34180*/  BRA `(.L_x_2472) ;  /* 0x00000004002c7947 */ /* 0x000fec0003800000 */
.L_x_2467:
        /* <DEDUP_REMOVED lines=10> */
.L_x_2477:
[----:B------:R-:W-:Y:S01]  /*34230*/  IMAD.MOV.U32 R14, RZ, RZ, 0x5 ;  /* 0x00000005ff0e7424 */ /* 0x000fe200078e00ff */
[----:B------:R-:W-:Y:S06]  /*34240*/  BRA `(.L_x_2472) ;  /* 0x0000000000fc7947 */ /* 0x000fec0003800000 */
.L_x_2476:
[----:B------:R-:W-:Y:S01]  /*34250*/  IMAD.MOV.U32 R14, RZ, RZ, 0xe ;  /* 0x0000000eff0e7424 */ /* 0x000fe200078e00ff */
[----:B------:R-:W-:Y:S06]  /*34260*/  BRA `(.L_x_2472) ;  /* 0x0000000000f47947 */ /* 0x000fec0003800000 */
.L_x_2475:
        /* <DEDUP_REMOVED lines=8> */
.L_x_2479:
[----:B------:R-:W-:Y:S01]  /*342f0*/  IMAD.MOV.U32 R14, RZ, RZ, 0xc ;  /* 0x0000000cff0e7424 */ /* 0x000fe200078e00ff */
[----:B------:R-:W-:Y:S06]  /*34300*/  BRA `(.L_x_2472) ;  /* 0x0000000000cc7947 */ /* 0x000fec0003800000 */
.L_x_2478:
[----:B------:R-:W-:Y:S01]  /*34310*/  IMAD.MOV.U32 R14, RZ, RZ, 0xa ;  /* 0x0000000aff0e7424 */ /* 0x000fe200078e00ff */
[----:B------:R-:W-:Y:S06]  /*34320*/  BRA `(.L_x_2472) ;  /* 0x0000000000c47947 */ /* 0x000fec0003800000 */
.L_x_2466:
        /* <DEDUP_REMOVED lines=12> */
.L_x_2483:
[----:B------:R-:W-:Y:S01]  /*343f0*/  IMAD.MOV.U32 R14, RZ, RZ, 0x9 ;  /* 0x00000009ff0e7424 */ /* 0x000fe200078e00ff */
[----:B------:R-:W-:Y:S06]  /*34400*/  BRA `(.L_x_2472) ;  /* 0x00000000008c7947 */ /* 0x000fec0003800000 */
.L_x_2482:
[----:B------:R-:W-:Y:S01]  /*34410*/  IMAD.MOV.U32 R14, RZ, RZ, 0x8 ;  /* 0x00000008ff0e7424 */ /* 0x000fe200078e00ff */
[----:B------:R-:W-:Y:S06]  /*34420*/  BRA `(.L_x_2472) ;  /* 0x0000000000847947 */ /* 0x000fec0003800000 */
.L_x_2481:
        /* <DEDUP_REMOVED lines=8> */
.L_x_2485:
[----:B------:R-:W-:Y:S01]  /*344b0*/  IMAD.MOV.U32 R14, RZ, RZ, 0xd ;  /* 0x0000000dff0e7424 */ /* 0x000fe200078e00ff */
[----:B------:R-:W-:Y:S06]  /*344c0*/  BRA `(.L_x_2472) ;  /* 0x00000000005c7947 */ /* 0x000fec0003800000 */
.L_x_2484:
[----:B------:R-:W-:Y:S01]  /*344d0*/  IMAD.MOV.U32 R14, RZ, RZ, 0x6 ;  /* 0x00000006ff0e7424 */ /* 0x000fe200078e00ff */
[----:B------:R-:W-:Y:S06]  /*344e0*/  BRA `(.L_x_2472) ;  /* 0x0000000000547947 */ /* 0x000fec0003800000 */
.L_x_2480:
        /* <DEDUP_REMOVED lines=10> */
.L_x_2488:
[----:B------:R-:W-:Y:S01]  /*34590*/  IMAD.MOV.U32 R14, RZ, RZ, 0x4 ;  /* 0x00000004ff0e7424 */ /* 0x000fe200078e00ff */
[----:B------:R-:W-:Y:S06]  /*345a0*/  BRA `(.L_x_2472) ;  /* 0x0000000000247947 */ /* 0x000fec0003800000 */
.L_x_2487:
[----:B------:R-:W-:Y:S01]  /*345b0*/  IMAD.MOV.U32 R14, RZ, RZ, 0x14 ;  /* 0x00000014ff0e7424 */ /* 0x000fe200078e00ff */
[----:B------:R-:W-:Y:S06]  /*345c0*/  BRA `(.L_x_2472) ;  /* 0x00000000001c7947 */ /* 0x000fec0003800000 */
.L_x_2486:
[----:B------:R-:W-:-:S13]  /*345d0*/  ISETP.NE.AND P0, PT, R16, 0x2a, PT ;  /* 0x0000002a1000780c */ /* 0x000fda0003f05270 */
[----:B------:R-:W-:Y:S05]  /*345e0*/  @!P0 BRA `(.L_x_2489) ;  /* 0x0000000000108947 */ /* 0x000fea0003800000 */
[----:B------:R-:W-:-:S13]  /*345f0*/  ISETP.NE.AND P0, PT, R16, 0x41, PT ;  /* 0x000000411000780c */ /* 0x000fda0003f05270 */
[----:B------:R-:W-:Y:S05]  /*34600*/  @!P0 BRA `(.L_x_2472) ;  /* 0x00000000000c8947 */ /* 0x000fea0003800000 */
.L_x_2471:
[----:B------:R-:W-:Y:S01]  /*34610*/  IMAD.MOV.U32 R14, RZ, RZ, 0x16 ;  /* 0x00000016ff0e7424 */ /* 0x000fe200078e00ff */
[----:B------:R-:W-:Y:S06]  /*34620*/  BRA `(.L_x_2472) ;  /* 0x0000000000047947 */ /* 0x000fec0003800000 */
.L_x_2489:
[----:B------:R-:W-:-:S07]  /*34630*/  IMAD.MOV.U32 R14, RZ, RZ, 0x17 ;  /* 0x00000017ff0e7424 */ /* 0x000fce00078e00ff */
.L_x_2472:
[----:B------:R-:W-:Y:S05]  /*34640*/  BSYNC.RECONVERGENT B1 ;  /* 0x0000000000017941 */ /* 0x000fea0003800200 */
.L_x_2465:
        /* <DEDUP_REMOVED lines=20> */
.L_x_2495:
[----:B------:R-:W-:Y:S01]  /*34790*/  IMAD.MOV.U32 R14, RZ, RZ, 0x10 ;  /* 0x00000010ff0e7424 */ /* 0x000fe200078e00ff */
[----:B------:R-:W-:Y:S06]  /*347a0*/  BRA `(.L_x_2497) ;  /* 0x0000000400647947 */ /* 0x000fec0003800000 */
.L_x_2494:
[----:B------:R-:W-:Y:S01]  /*347b0*/  IMAD.MOV.U32 R14, RZ, RZ, 0xf ;  /* 0x0000000fff0e7424 */ /* 0x000fe200078e00ff */
[----:B------:R-:W-:Y:S06]  /*347c0*/  BRA `(.L_x_2497) ;  /* 0x00000004005c7947 */ /* 0x000fec0003800000 */
.L_x_2493:
        /* <DEDUP_REMOVED lines=8> */
.L_x_2499:
[----:B------:R-:W-:Y:S01]  /*34850*/  IMAD.MOV.U32 R14, RZ, RZ, 0x15 ;  /* 0x00000015ff0e7424 */ /* 0x000fe200078e00ff */
[----:B------:R-:W-:Y:S06]  /*34860*/  BRA `(.L_x_2497) ;  /* 0x0000000400347947 */ /* 0x000fec0003800000 */
.L_x_2498:
[----:B------:R-:W-:Y:S01]  /*34870*/  IMAD.MOV.U32 R14, RZ, RZ, 0x11 ;  /* 0x00000011ff0e7424 */ /* 0x000fe200078e00ff */
[----:B------:R-:W-:Y:S06]  /*34880*/  BRA `(.L_x_2497) ;  /* 0x00000004002c7947 */ /* 0x000fec0003800000 */
.L_x_2492:
        /* <DEDUP_REMOVED lines=10> */
.L_x_2502:
[----:B------:R-:W-:Y:S01]  /*34930*/  IMAD.MOV.U32 R14, RZ, RZ, 0x5 ;  /* 0x00000005ff0e7424 */ /* 0x000fe200078e00ff */
[----:B------:R-:W-:Y:S06]  /*34940*/  BRA `(.L_x_2497) ;  /* 0x0000000000fc7947 */ /* 0x000fec0003800000 */
.L_x_2501:
[----:B------:R-:W-:Y:S01]  /*34950*/  IMAD.MOV.U32 R14, RZ, RZ, 0xe ;  /* 0x0000000eff0e7424 */ /* 0x000fe200078e00ff */
[----:B------:R-:W-:Y:S06]  /*34960*/  BRA `(.L_x_2497) ;  /* 0x0000000000f47947 */ /* 0x000fec0003800000 */
.L_x_2500:
        /* <DEDUP_REMOVED lines=8> */
.L_x_2504:
[----:B------:R-:W-:Y:S01]  /*349f0*/  IMAD.MOV.U32 R14, RZ, RZ, 0xc ;  /* 0x0000000cff0e7424 */ /* 0x000fe200078e00ff */
[----:B------:R-:W-:Y:S06]  /*34a00*/  BRA `(.L_x_2497) ;  /* 0x0000000000cc7947 */ /* 0x000fec0003800000 */
.L_x_2503:
[----:B------:R-:W-:Y:S01]  /*34a10*/  IMAD.MOV.U32 R14, RZ, RZ, 0xa ;  /* 0x0000000aff0e7424 */ /* 0x000fe200078e00ff */
[----:B------:R-:W-:Y:S06]  /*34a20*/  BRA `(.L_x_2497) ;  /* 0x0000000000c47947 */ /* 0x000fec0003800000 */
.L_x_2491:
        /* <DEDUP_REMOVED lines=12> */
.L_x_2508:
[----:B------:R-:W-:Y:S01]  /*34af0*/  IMAD.MOV.U32 R14, RZ, RZ, 0x9 ;  /* 0x00000009ff0e7424 */ /* 0x000fe200078e00ff */
[----:B------:R-:W-:Y:S06]  /*34b00*/  BRA `(.L_x_2497) ;  /* 0x00000000008c7947 */ /* 0x000fec0003800000 */
.L_x_2507:
[----:B------:R-:W-:Y:S01]  /*34b10*/  IMAD.MOV.U32 R14, RZ, RZ, 0x8 ;  /* 0x00000008ff0e7424 */ /* 0x000fe200078e00ff */
[----:B------:R-:W-:Y:S06]  /*34b20*/  BRA `(.L_x_2497) ;  /* 0x0000000000847947 */ /* 0x000fec0003800000 */
.L_x_2506:
        /* <DEDUP_REMOVED lines=8> */
.L_x_2510:
[----:B------:R-:W-:Y:S01]  /*34bb0*/  IMAD.MOV.U32 R14, RZ, RZ, 0xd ;  /* 0x0000000dff0e7424 */ /* 0x000fe200078e00ff */
[----:B------:R-:W-:Y:S06]  /*34bc0*/  BRA `(.L_x_2497) ;  /* 0x00000000005c7947 */ /* 0x000fec0003800000 */
.L_x_2509:
[----:B------:R-:W-:Y:S01]  /*34bd0*/  IMAD.MOV.U32 R14, RZ, RZ, 0x6 ;  /* 0x00000006ff0e7424 */ /* 0x000fe200078e00ff */
[----:B------:R-:W-:Y:S06]  /*34be0*/  BRA `(.L_x_2497) ;  /* 0x0000000000547947 */ /* 0x000fec0003800000 */
.L_x_2505:
        /* <DEDUP_REMOVED lines=10> */
.L_x_2513:
[----:B------:R-:W-:Y:S01]  /*34c90*/  IMAD.MOV.U32 R14, RZ, RZ, 0x4 ;  /* 0x00000004ff0e7424 */ /* 0x000fe200078e00ff */
[----:B------:R-:W-:Y:S06]  /*34ca0*/  BRA `(.L_x_2497) ;  /* 0x0000000000247947 */ /* 0x000fec0003800000 */
.L_x_2512:
[----:B------:R-:W-:Y:S01]  /*34cb0*/  IMAD.MOV.U32 R14, RZ, RZ, 0x14 ;  /* 0x00000014ff0e7424 */ /* 0x000fe200078e00ff */
[----:B------:R-:W-:Y:S06]  /*34cc0*/  BRA `(.L_x_2497) ;  /* 0x00000000001c7947 */ /* 0x000fec0003800000 */
.L_x_2511:
[----:B------:R-:W-:-:S13]  /*34cd0*/  ISETP.NE.AND P0, PT, R16, 0x2a, PT ;  /* 0x0000002a1000780c */ /* 0x000fda0003f05270 */
[----:B------:R-:W-:Y:S05]  /*34ce0*/  @!P0 BRA `(.L_x_2514) ;  /* 0x0000000000108947 */ /* 0x000fea0003800000 */
[----:B------:R-:W-:-:S13]  /*34cf0*/  ISETP.NE.AND P0, PT, R16, 0x41, PT ;  /* 0x000000411000780c */ /* 0x000fda0003f05270 */
[----:B------:R-:W-:Y:S05]  /*34d00*/  @!P0 BRA `(.L_x_2497) ;  /* 0x00000000000c8947 */ /* 0x000fea0003800000 */
.L_x_2496:
[----:B------:R-:W-:Y:S01]  /*34d10*/  IMAD.MOV.U32 R14, RZ, RZ, 0x16 ;  /* 0x00000016ff0e7424 */ /* 0x000fe200078e00ff */
[----:B------:R-:W-:Y:S06]  /*34d20*/  BRA `(.L_x_2497) ;  /* 0x0000000000047947 */ /* 0x000fec0003800000 */
.L_x_2514:
[----:B------:R-:W-:-:S07]  /*34d30*/  IMAD.MOV.U32 R14, RZ, RZ, 0x17 ;  /* 0x00000017ff0e7424 */ /* 0x000fce00078e00ff */
.L_x_2497:
[----:B------:R-:W-:Y:S05]  /*34d40*/  BSYNC.RECONVERGENT B1 ;  /* 0x0000000000017941 */ /* 0x000fea0003800200 */
.L_x_2490:
        /* <DEDUP_REMOVED lines=21> */
.L_x_2520:
[----:B------:R-:W-:Y:S01]  /*34ea0*/  IMAD.MOV.U32 R11, RZ, RZ, 0x10 ;  /* 0x00000010ff0b7424 */ /* 0x000fe200078e00ff */
[----:B------:R-:W-:Y:S06]  /*34eb0*/  BRA `(.L_x_2522) ;  /* 0x0000000400647947 */ /* 0x000fec0003800000 */
.L_x_2519:
[----:B------:R-:W-:Y:S01]  /*34ec0*/  IMAD.MOV.U32 R11, RZ, RZ, 0xf ;  /* 0x0000000fff0b7424 */ /* 0x000fe200078e00ff */
[----:B------:R-:W-:Y:S06]  /*34ed0*/  BRA `(.L_x_2522) ;  /* 0x00000004005c7947 */ /* 0x000fec0003800000 */
.L_x_2518:
        /* <DEDUP_REMOVED lines=8> */
.L_x_2524:
[----:B------:R-:W-:Y:S01]  /*34f60*/  IMAD.MOV.U32 R11, RZ, RZ, 0x15 ;  /* 0x00000015ff0b7424 */ /* 0x000fe200078e00ff */
[----:B------:R-:W-:Y:S06]  /*34f70*/  BRA `(.L_x_2522) ;  /* 0x0000000400347947 */ /* 0x000fec0003800000 */
.L_x_2523:
[----:B------:R-:W-:Y:S01]  /*34f80*/  IMAD.MOV.U32 R11, RZ, RZ, 0x11 ;  /* 0x00000011ff0b7424 */ /* 0x000fe200078e00ff */
[----:B------:R-:W-:Y:S06]  /*34f90*/  BRA `(.L_x_2522) ;  /* 0x00000004002c7947 */ /* 0x000fec0003800000 */
.L_x_2517:
        /* <DEDUP_REMOVED lines=10> */
.L_x_2527:
[----:B------:R-:W-:Y:S01]  /*35040*/  IMAD.MOV.U32 R11, RZ, RZ, 0x5 ;  /* 0x00000005ff0b7424 */ /* 0x000fe200078e00ff */
[----:B------:R-:W-:Y:S06]  /*35050*/  BRA `(.L_x_2522) ;  /* 0x0000000000fc7947 */ /* 0x000fec0003800000 */
.L_x_2526:
[----:B------:R-:W-:Y:S01]  /*35060*/  IMAD.MOV.U32 R11, RZ, RZ, 0xe ;  /* 0x0000000eff0b7424 */ /* 0x000fe200078e00ff */
[----:B------:R-:W-:Y:S06]  /*35070*/  BRA `(.L_x_2522) ;  /* 0x0000000000f47947 */ /* 0x000fec0003800000 */
.L_x_2525:
        /* <DEDUP_REMOVED lines=8> */
.L_x_2529:
[----:B------:R-:W-:Y:S01]  /*35100*/  IMAD.MOV.U32 R11, RZ, RZ, 0xc ;  /* 0x0000000cff0b7424 */ /* 0x000fe200078e00ff */
[----:B------:R-:W-:Y:S06]  /*35110*/  BRA `(.L_x_2522) ;  /* 0x0000000000cc7947 */ /* 0x000fec0003800000 */
.L_x_2528:
[----:B------:R-:W-:Y:S01]  /*35120*/  IMAD.MOV.U32 R11, RZ, RZ, 0xa ;  /* 0x0000000aff0b7424 */ /* 0x000fe200078e00ff */
[----:B------:R-:W-:Y:S06]  /*35130*/  BRA `(.L_x_2522) ;  /* 0x0000000000c47947 */ /* 0x000fec0003800000 */
.L_x_2516:
        /* <DEDUP_REMOVED lines=12> */
.L_x_2533:
[----:B------:R-:W-:Y:S01]  /*35200*/  IMAD.MOV.U32 R11, RZ, RZ, 0x9 ;  /* 0x00000009ff0b7424 */ /* 0x000fe200078e00ff */
[----:B------:R-:W-:Y:S06]  /*35210*/  BRA `(.L_x_2522) ;  /* 0x00000000008c7947 */ /* 0x000fec0003800000 */
.L_x_2532:
[----:B------:R-:W-:Y:S01]  /*35220*/  IMAD.MOV.U32 R11, RZ, RZ, 0x8 ;  /* 0x00000008ff0b7424 */ /* 0x000fe200078e00ff */
[----:B------:R-:W-:Y:S06]  /*35230*/  BRA `(.L_x_2522) ;  /* 0x0000000000847947 */ /* 0x000fec0003800000 */
.L_x_2531:
        /* <DEDUP_REMOVED lines=8> */
.L_x_2535:
[----:B------:R-:W-:Y:S01]  /*352c0*/  IMAD.MOV.U32 R11, RZ, RZ, 0xd ;  /* 0x0000000dff0b7424 */ /* 0x000fe200078e00ff */
[----:B------:R-:W-:Y:S06]  /*352d0*/  BRA `(.L_x_2522) ;  /* 0x00000000005c7947 */ /* 0x000fec0003800000 */
.L_x_2534:
[----:B------:R-:W-:Y:S01]  /*352e0*/  IMAD.MOV.U32 R11, RZ, RZ, 0x6 ;  /* 0x00000006ff0b7424 */ /* 0x000fe200078e00ff */
[----:B------:R-:W-:Y:S06]  /*352f0*/  BRA `(.L_x_2522) ;  /* 0x0000000000547947 */ /* 0x000fec0003800000 */
.L_x_2530:
        /* <DEDUP_REMOVED lines=10> */
.L_x_2538:
[----:B------:R-:W-:Y:S01]  /*353a0*/  IMAD.MOV.U32 R11, RZ, RZ, 0x4 ;  /* 0x00000004ff0b7424 */ /* 0x000fe200078e00ff */
[----:B------:R-:W-:Y:S06]  /*353b0*/  BRA `(.L_x_2522) ;  /* 0x0000000000247947 */ /* 0x000fec0003800000 */
.L_x_2537:
[----:B------:R-:W-:Y:S01]  /*353c0*/  IMAD.MOV.U32 R11, RZ, RZ, 0x14 ;  /* 0x00000014ff0b7424 */ /* 0x000fe200078e00ff */
[----:B------:R-:W-:Y:S06]  /*353d0*/  BRA `(.L_x_2522) ;  /* 0x00000000001c7947 */ /* 0x000fec0003800000 */
.L_x_2536:
[----:B------:R-:W-:-:S13]  /*353e0*/  ISETP.NE.AND P0, PT, R21, 0x2a, PT ;  /* 0x0000002a1500780c */ /* 0x000fda0003f05270 */
[----:B------:R-:W-:Y:S05]  /*353f0*/  @!P0 BRA `(.L_x_2539) ;  /* 0x0000000000108947 */ /* 0x000fea0003800000 */
[----:B------:R-:W-:-:S13]  /*35400*/  ISETP.NE.AND P0, PT, R21, 0x41, PT ;  /* 0x000000411500780c */ /* 0x000fda0003f05270 */
[----:B------:R-:W-:Y:S05]  /*35410*/  @!P0 BRA `(.L_x_2522) ;  /* 0x00000000000c8947 */ /* 0x000fea0003800000 */
.L_x_2521:
[----:B------:R-:W-:Y:S01]  /*35420*/  IMAD.MOV.U32 R11, RZ, RZ, 0x16 ;  /* 0x00000016ff0b7424 */ /* 0x000fe200078e00ff */
[----:B------:R-:W-:Y:S06]  /*35430*/  BRA `(.L_x_2522) ;  /* 0x0000000000047947 */ /* 0x000fec0003800000 */
.L_x_2539:
[----:B------:R-:W-:-:S07]  /*35440*/  IMAD.MOV.U32 R11, RZ, RZ, 0x17 ;  /* 0x00000017ff0b7424 */ /* 0x000fce00078e00ff */
.L_x_2522:
[----:B------:R-:W-:Y:S05]  /*35450*/  BSYNC.RECONVERGENT B1 ;  /* 0x0000000000017941 */ /* 0x000fea0003800200 */
.L_x_2515:
        /* <DEDUP_REMOVED lines=22> */
.L_x_2545:
[----:B------:R-:W-:Y:S01]  /*355c0*/  IMAD.MOV.U32 R12, RZ, RZ, 0x10 ;  /* 0x00000010ff0c7424 */ /* 0x000fe200078e00ff */
[----:B------:R-:W-:Y:S06]  /*355d0*/  BRA `(.L_x_2547) ;  /* 0x0000000400647947 */ /* 0x000fec0003800000 */
.L_x_2544:
[----:B------:R-:W-:Y:S01]  /*355e0*/  IMAD.MOV.U32 R12, RZ, RZ, 0xf ;  /* 0x0000000fff0c7424 */ /* 0x000fe200078e00ff */
[----:B------:R-:W-:Y:S06]  /*355f0*/  BRA `(.L_x_2547) ;  /* 0x00000004005c7947 */ /* 0x000fec0003800000 */
.L_x_2543:
        /* <DEDUP_REMOVED lines=8> */
.L_x_2549:
[----:B------:R-:W-:Y:S01]  /*35680*/  IMAD.MOV.U32 R12, RZ, RZ, 0x15 ;  /* 0x00000015ff0c7424 */ /* 0x000fe200078e00ff */
[----:B------:R-:W-:Y:S06]  /*35690*/  BRA `(.L_x_2547) ;  /* 0x0000000400347947 */ /* 0x000fec0003800000 */
.L_x_2548:
[----:B------:R-:W-:Y:S01]  /*356a0*/  IMAD.MOV.U32 R12, RZ, RZ, 0x11 ;  /* 0x00000011ff0c7424 */ /* 0x000fe200078e00ff */
[----:B------:R-:W-:Y:S06]  /*356b0*/  BRA `(.L_x_2547) ;  /* 0x00000004002c7947 */ /* 0x000fec0003800000 */
.L_x_2542:
        /* <DEDUP_REMOVED lines=10> */
.L_x_2552:
[----:B------:R-:W-:Y:S01]  /*35760*/  IMAD.MOV.U32 R12, RZ, RZ, 0x5 ;  /* 0x00000005ff0c7424 */ /* 0x000fe200078e00ff */
[----:B------:R-:W-:Y:S06]  /*35770*/  BRA `(.L_x_2547) ;  /* 0x0000000000fc7947 */ /* 0x000fec0003800000 */
.L_x_2551:
[----:B------:R-:W-:Y:S01]  /*35780*/  IMAD.MOV.U32 R12, RZ, RZ, 0xe ;  /* 0x0000000eff0c7424 */ /* 0x000fe200078e00ff */
[----:B------:R-:W-:Y:S06]  /*35790*/  BRA `(.L_x_2547) ;  /* 0x0000000000f47947 */ /* 0x000fec0003800000 */
.L_x_2550:
        /* <DEDUP_REMOVED lines=8> */
.L_x_2554:
[----:B------:R-:W-:Y:S01]  /*35820*/  IMAD.MOV.U32 R12, RZ, RZ, 0xc ;  /* 0x0000000cff0c7424 */ /* 0x000fe200078e00ff */
[----:B------:R-:W-:Y:S06]  /*35830*/  BRA `(.L_x_2547) ;  /* 0x0000000000cc7947 */ /* 0x000fec0003800000 */
.L_x_2553:
[----:B------:R-:W-:Y:S01]  /*35840*/  IMAD.MOV.U32 R12, RZ, RZ, 0xa ;  /* 0x0000000aff0c7424 */ /* 0x000fe200078e00ff */
[----:B------:R-:W-:Y:S06]  /*35850*/  BRA `(.L_x_2547) ;  /* 0x0000000000c47947 */ /* 0x000fec0003800000 */
.L_x_2541:
        /* <DEDUP_REMOVED lines=12> */
.L_x_2558:
[----:B------:R-:W-:Y:S01]  /*35920*/  IMAD.MOV.U32 R12, RZ, RZ, 0x9 ;  /* 0x00000009ff0c7424 */ /* 0x000fe200078e00ff */
[----:B------:R-:W-:Y:S06]  /*35930*/  BRA `(.L_x_2547) ;  /* 0x00000000008c7947 */ /* 0x000fec0003800000 */
.L_x_2557:
[----:B------:R-:W-:Y:S01]  /*35940*/  IMAD.MOV.U32 R12, RZ, RZ, 0x8 ;  /* 0x00000008ff0c7424 */ /* 0x000fe200078e00ff */
[----:B------:R-:W-:Y:S06]  /*35950*/  BRA `(.L_x_2547) ;  /* 0x0000000000847947 */ /* 0x000fec0003800000 */
.L_x_2556:
        /* <DEDUP_REMOVED lines=8> */
.L_x_2560:
[----:B------:R-:W-:Y:S01]  /*359e0*/  IMAD.MOV.U32 R12, RZ, RZ, 0xd ;  /* 0x0000000dff0c7424 */ /* 0x000fe200078e00ff */
[----:B------:R-:W-:Y:S06]  /*359f0*/  BRA `(.L_x_2547) ;  /* 0x00000000005c7947 */ /* 0x000fec0003800000 */
.L_x_2559:
[----:B------:R-:W-:Y:S01]  /*35a00*/  IMAD.MOV.U32 R12, RZ, RZ, 0x6 ;  /* 0x00000006ff0c7424 */ /* 0x000fe200078e00ff */
[----:B------:R-:W-:Y:S06]  /*35a10*/  BRA `(.L_x_2547) ;  /* 0x0000000000547947 */ /* 0x000fec0003800000 */
.L_x_2555:
        /* <DEDUP_REMOVED lines=10> */
.L_x_2563:
[----:B------:R-:W-:Y:S01]  /*35ac0*/  IMAD.MOV.U32 R12, RZ, RZ, 0x4 ;  /* 0x00000004ff0c7424 */ /* 0x000fe200078e00ff */
[----:B------:R-:W-:Y:S06]  /*35ad0*/  BRA `(.L_x_2547) ;  /* 0x0000000000247947 */ /* 0x000fec0003800000 */
.L_x_2562:
[----:B------:R-:W-:Y:S01]  /*35ae0*/  IMAD.MOV.U32 R12, RZ, RZ, 0x14 ;  /* 0x00000014ff0c7424 */ /* 0x000fe200078e00ff */
[----:B------:R-:W-:Y:S06]  /*35af0*/  BRA `(.L_x_2547) ;  /* 0x00000000001c7947 */ /* 0x000fec0003800000 */
.L_x_2561:
[----:B------:R-:W-:-:S13]  /*35b00*/  ISETP.NE.AND P0, PT, R20, 0x2a, PT ;  /* 0x0000002a1400780c */ /* 0x000fda0003f05270 */
[----:B------:R-:W-:Y:S05]  /*35b10*/  @!P0 BRA `(.L_x_2564) ;  /* 0x0000000000108947 */ /* 0x000fea0003800000 */
[----:B------:R-:W-:-:S13]  /*35b20*/  ISETP.NE.AND P0, PT, R20, 0x41, PT ;  /* 0x000000411400780c */ /* 0x000fda0003f05270 */
[----:B------:R-:W-:Y:S05]  /*35b30*/  @!P0 BRA `(.L_x_2547) ;  /* 0x00000000000c8947 */ /* 0x000fea0003800000 */
.L_x_2546:
[----:B------:R-:W-:Y:S01]  /*35b40*/  IMAD.MOV.U32 R12, RZ, RZ, 0x16 ;  /* 0x00000016ff0c7424 */ /* 0x000fe200078e00ff */
[----:B------:R-:W-:Y:S06]  /*35b50*/  BRA `(.L_x_2547) ;  /* 0x0000000000047947 */ /* 0x000fec0003800000 */
.L_x_2564:
[----:B------:R-:W-:-:S07]  /*35b60*/  IMAD.MOV.U32 R12, RZ, RZ, 0x17 ;  /* 0x00000017ff0c7424 */ /* 0x000fce00078e00ff */
.L_x_2547:
[----:B------:R-:W-:Y:S05]  /*35b70*/  BSYNC.RECONVERGENT B1 ;  /* 0x0000000000017941 */ /* 0x000fea0003800200 */
.L_x_2540:
        /* <DEDUP_REMOVED lines=14> */
.L_x_2568:
        /* <DEDUP_REMOVED lines=18> */
.L_x_2567:
        /* <DEDUP_REMOVED lines=29> */
.L_x_2570:
[----:B------:R-:W-:Y:S05]  /*35f50*/  BSYNC.RECONVERGENT B3 ;  /* 0x0000000000037941 */ /* 0x000fea0003800200 */
.L_x_2569:
        /* <DEDUP_REMOVED lines=20> */
.L_x_2572:
[----:B------:R-:W-:Y:S05]  /*360a0*/  BSYNC.RECONVERGENT B3 ;  /* 0x0000000000037941 */ /* 0x000fea0003800200 */
.L_x_2571:
        /* <DEDUP_REMOVED lines=22> */
.L_x_2574:
[----:B------:R-:W-:Y:S05]  /*36210*/  BSYNC.RECONVERGENT B3 ;  /* 0x0000000000037941 */ /* 0x000fea0003800200 */
.L_x_2573:
        /* <DEDUP_REMOVED lines=22> */
.L_x_2576:
[----:B------:R-:W-:Y:S05]  /*36380*/  BSYNC.RECONVERGENT B3 ;  /* 0x0000000000037941 */ /* 0x000fea0003800200 */
.L_x_2575:
        /* <DEDUP_REMOVED lines=21> */
.L_x_2566:
[----:B------:R-:W-:Y:S05]  /*364e0*/  BSYNC.RECONVERGENT B1 ;  /* 0x0000000000017941 */ /* 0x000fea0003800200 */
.L_x_2565:
[C---:B--2---:R-:W-:Y:S01]  /*364f0*/  VIADD R11, R9.reuse, 0x9 ;  /* 0x00000009090b7836 */ /* 0x044fe20000000000 */
[----:B------:R-:W-:Y:S01]  /*36500*/  ISETP.LT.AND P1, PT, R26, 0x64, PT ;  /* 0x000000641a00780c */ /* 0x000fe20003f21270 */
[----:B01----:R-:W-:-:S03]  /*36510*/  VIADD R9, R9, 0x1 ;  /* 0x0000000109097836 */ /* 0x003fc60000000000 */
[----:B------:R-:W-:-:S13]  /*36520*/  ISETP.GT.U32.AND P0, PT, R11, R6, PT ;  /* 0x000000060b00720c */ /* 0x000fda0003f04070 */
[----:B------:R-:W-:Y:S05]  /*36530*/  @!P0 BRA P1, `(.L_x_2577) ;  /* 0xffffffbc00888947 */ /* 0x000fea000083ffff */
[----:B------:R-:W-:Y:S05]  /*36540*/  BSYNC.RECONVERGENT B0 ;  /* 0x0000000000007941 */ /* 0x000fea0003800200 */
.L_x_2364:
[----:B------:R-:W0:Y:S02]  /*36550*/  LDCU UR4, c[0x0][0x3b0] ;  /* 0x00007600ff0477ac */ /* 0x000e240008000800 */
[----:B0-----:R-:W-:-:S04]  /*36560*/  ISETP.GE.U32.AND P0, PT, R18, UR4, PT ;  /* 0x0000000412007c0c */ /* 0x001fc8000bf06070 */
[----:B------:R-:W-:-:S13]  /*36570*/  ISETP.LT.OR P0, PT, R26, 0x1, P0 ;  /* 0x000000011a00780c */ /* 0x000fda0000701670 */
[----:B------:R-:W-:Y:S05]  /*36580*/  @P0 BRA `(.L_x_474) ;  /* 0x0000005c00080947 */ /* 0x000fea0003800000 */
[----:B------:R-:W-:-:S07]  /*36590*/  IMAD.MOV.U32 R24, RZ, RZ, RZ ;  /* 0x000000ffff187224 */ /* 0x000fce00078e00ff */
.L_x_2833:
[----:B0-----:R-:W-:-:S05]  /*365a0*/  IMAD R6, R24, 0x14, R17 ;  /* 0x0000001418067824 */ /* 0x001fca00078e0211 */
[----:B------:R-:W2:Y:S01]  /*365b0*/  LDL.U8 R4, [R6+0x10] ;  /* 0x0000100006047983 */ /* 0x000ea20000100000 */
[----:B------:R-:W-:Y:S01]  /*365c0*/  BSSY.RECONVERGENT B3, `(.L_x_2578) ;  /* 0x00005b9000037945 */ /* 0x000fe20003800200 */
[----:B--2---:R-:W-:-:S13]  /*365d0*/  ISETP.NE.AND P0, PT, R4, RZ, PT ;  /* 0x000000ff0400720c */ /* 0x004fda0003f05270 */
[----:B-1--4-:R-:W-:Y:S05]  /*365e0*/  @!P0 BRA `(.L_x_2579) ;  /* 0x0000005800d88947 */ /* 0x012fea0003800000 */
        /* <DEDUP_REMOVED lines=8> */
.L_x_2583:
[----:B0-----:R-:W-:-:S05]  /*36670*/  IMAD R7, R5, 0x14, R17 ;  /* 0x0000001405077824 */ /* 0x001fca00078e0211 */
[----:B---3--:R-:W2:Y:S01]  /*36680*/  LDL.U8 R14, [R7+0x10] ;  /* 0x00001000070e7983 */ /* 0x008ea20000100000 */
        /* <DEDUP_REMOVED lines=27> */
.L_x_2582:
[----:B------:R-:W-:Y:S05]  /*36840*/  BSYNC.RECONVERGENT B1 ;  /* 0x0000000000017941 */ /* 0x000fea0003800200 */
.L_x_2581:
[----:B------:R-:W-:-:S13]  /*36850*/  ISETP.LT.AND P0, PT, R4, 0x14, PT ;  /* 0x000000140400780c */ /* 0x000fda0003f01270 */
[----:B------:R-:W-:Y:S05]  /*36860*/  @!P1 BRA P0, `(.L_x_2583) ;  /* 0xfffffffc00809947 */ /* 0x000fea000003ffff */
[----:B------:R-:W-:Y:S05]  /*36870*/  BSYNC.RECONVERGENT B0 ;  /* 0x0000000000007941 */ /* 0x000fea0003800200 */
.L_x_2580:
[----:B------:R-:W-:-:S13]  /*36880*/  ISETP.GE.AND P0, PT, R4, 0x1, PT ;  /* 0x000000010400780c */ /* 0x000fda0003f06270 */
[----:B------:R-:W-:Y:S05]  /*36890*/  @!P0 BRA `(.L_x_2579) ;  /* 0x00000058002c8947 */ /* 0x000fea0003800000 */
[----:B------:R-:W1:Y:S02]  /*368a0*/  LDC.64 R38, c[0x0][0x398] ;  /* 0x0000e600ff267b82 */ /* 0x000e640000000a00 */
[----:B-1----:R-:W2:Y:S04]  /*368b0*/  LDG.E.64 R4, desc[UR6][R38.64+0x50] ;  /* 0x0000500626047981 */ /* 0x002ea8000c1e1b00 */
[----:B0-----:R-:W3:Y:S01]  /*368c0*/  LDG.E.64 R10, desc[UR6][R38.64+0x48] ;  /* 0x00004806260a7981 */ /* 0x001ee2000c1e1b00 */
[----:B--2---:R-:W-:-:S03]  /*368d0*/  IMAD.WIDE.U32 R8, R6, 0x4, R4 ;  /* 0x0000000406087825 */ /* 0x004fc600078e0004 */
[----:B------:R-:W2:Y:S01]  /*368e0*/  LDG.E R4, desc[UR6][R38.64+0x8] ;  /* 0x0000080626047981 */ /* 0x000ea2000c1e1900 */
[----:B---3--:R-:W-:-:S03]  /*368f0*/  IMAD.WIDE.U32 R12, R6, 0x2, R10 ;  /* 0x00000002060c7825 */ /* 0x008fc600078e000a */
[----:B------:R-:W3:Y:S04]  /*36900*/  LDG.E R9, desc[UR6][R8.64] ;  /* 0x0000000608097981 */ /* 0x000ee8000c1e1900 */
[----:B------:R-:W3:Y:S04]  /*36910*/  LDG.E.U16 R31, desc[UR6][R12.64] ;  /* 0x000000060c1f7981 */ /* 0x000ee8000c1e1500 */
[----:B------:R-:W4:Y:S01]  /*36920*/  LDL R10, [R1+0x3088] ;  /* 0x00308800010a7983 */ /* 0x000f220000100800 */
[----:B---3--:R-:W-:Y:S01]  /*36930*/  IMAD.IADD R5, R9, 0x1, R31 ;  /* 0x0000000109057824 */ /* 0x008fe200078e021f */
[----:B----4-:R-:W-:-:S04]  /*36940*/  ISETP.GE.U32.AND P0, PT, R10, R31, PT ;  /* 0x0000001f0a00720c */ /* 0x010fc80003f06070 */
[----:B--2---:R-:W-:-:S04]  /*36950*/  ISETP.GT.U32.OR P0, PT, R5, R4, P0 ;  /* 0x000000040500720c */ /* 0x004fc80000704470 */
[----:B------:R-:W-:-:S13]  /*36960*/  ISETP.GE.U32.OR P0, PT, R9, R4, P0 ;  /* 0x000000040900720c */ /* 0x000fda0000706470 */
[----:B------:R-:W-:Y:S05]  /*36970*/  @P0 BRA `(.L_x_2579) ;  /* 0x0000005400f40947 */ /* 0x000fea0003800000 */
[----:B------:R-:W2:Y:S04]  /*36980*/  LDL R23, [R1+0x3084] ;  /* 0x0030840001177983 */ /* 0x000ea80000100800 */
[----:B------:R-:W3:Y:S01]  /*36990*/  LDG.E.64 R38, desc[UR6][R38.64+0x58] ;  /* 0x0000580626267981 */ /* 0x000ee2000c1e1b00 */
[----:B------:R-:W-:Y:S01]  /*369a0*/  ISETP.NE.AND P0, PT, R10, RZ, PT ;  /* 0x000000ff0a00720c */ /* 0x000fe20003f05270 */
[----:B------:R-:W-:Y:S01]  /*369b0*/  BSSY.RECONVERGENT B0, `(.L_x_2584) ;  /* 0x0000103000007945 */ /* 0x000fe20003800200 */
[----:B------:R-:W-:Y:S02]  /*369c0*/  IMAD.MOV.U32 R21, RZ, RZ, RZ ;  /* 0x000000ffff157224 */ /* 0x000fe400078e00ff */
[----:B------:R-:W-:Y:S01]  /*369d0*/  IMAD.MOV.U32 R5, RZ, RZ, RZ ;  /* 0x000000ffff057224 */ /* 0x000fe200078e00ff */
[----:B--2---:R-:W-:-:S02]  /*369e0*/  ISETP.EQ.OR P0, PT, R23, RZ, !P0 ;  /* 0x000000ff1700720c */ /* 0x004fc40004702670 */
[----:B---3--:R-:W-:-:S05]  /*369f0*/  IADD3 R34, P1, PT, R9, R38, RZ ;  /* 0x0000002609227210 */ /* 0x008fca0007f3e0ff */
[----:B------:R-:W-:-:S06]  /*36a00*/  IMAD.X R29, RZ, RZ, R39, P1 ;  /* 0x000000ffff1d7224 */ /* 0x000fcc00008e0627 */
[----:B------:R-:W-:Y:S05]  /*36a10*/  @P0 BRA `(.L_x_2585) ;  /* 0x0000000c00f00947 */ /* 0x000fea0003800000 */
[----:B------:R-:W-:Y:S01]  /*36a20*/  VIMNMX.U32 R4, PT, PT, R23, R10, PT ;  /* 0x0000000a17047248 */ /* 0x000fe20003fe0000 */
[----:B------:R-:W-:Y:S02]  /*36a30*/  IMAD.MOV.U32 R5, RZ, RZ, RZ ;  /* 0x000000ffff057224 */ /* 0x000fe400078e00ff */
[----:B------:R-:W-:-:S07]  /*36a40*/  IMAD.MOV.U32 R21, RZ, RZ, RZ ;  /* 0x000000ffff157224 */ /* 0x000fce00078e00ff */
.L_x_2640:
        /* <DEDUP_REMOVED lines=9> */
.L_x_2587:
[----:B------:R-:W-:Y:S05]  /*36ae0*/  BSYNC.RECONVERGENT B1 ;  /* 0x0000000000017941 */ /* 0x000fea0003800200 */
.L_x_2586:
[----:B------:R-:W-:-:S13]  /*36af0*/  ISETP.GE.U32.OR P0, PT, R12, R31, !P0 ;  /* 0x0000001f0c00720c */ /* 0x000fda0004706470 */
[----:B------:R-:W-:Y:S05]  /*36b00*/  @P0 BRA `(.L_x_2585) ;  /* 0x0000000c00b40947 */ /* 0x000fea0003800000 */
[----:B------:R-:W-:Y:S02]  /*36b10*/  IADD3 R8, P0, PT, R2, R9, RZ ;  /* 0x0000000902087210 */ /* 0x000fe40007f1e0ff */
[----:B------:R-:W-:Y:S02]  /*36b20*/  IADD3 R12, P1, PT, R12, R34, RZ ;  /* 0x000000220c0c7210 */ /* 0x000fe40007f3e0ff */
[----:B------:R-:W-:-:S03]  /*36b30*/  LEA.HI.X.SX32 R9, R9, R3, 0x1, P0 ;  /* 0x0000000309097211 */ /* 0x000fc600000f0eff */
        /* <DEDUP_REMOVED lines=22> */
.L_x_2595:
[----:B------:R-:W-:Y:S01]  /*36ca0*/  IMAD.MOV.U32 R8, RZ, RZ, 0x10 ;  /* 0x00000010ff087424 */ /* 0x000fe200078e00ff */
[----:B------:R-:W-:Y:S06]  /*36cb0*/  BRA `(.L_x_2597) ;  /* 0x0000000400647947 */ /* 0x000fec0003800000 */
.L_x_2594:
[----:B------:R-:W-:Y:S01]  /*36cc0*/  IMAD.MOV.U32 R8, RZ, RZ, 0xf ;  /* 0x0000000fff087424 */ /* 0x000fe200078e00ff */
[----:B------:R-:W-:Y:S06]  /*36cd0*/  BRA `(.L_x_2597) ;  /* 0x00000004005c7947 */ /* 0x000fec0003800000 */
.L_x_2593:
        /* <DEDUP_REMOVED lines=8> */
.L_x_2599:
[----:B------:R-:W-:Y:S01]  /*36d60*/  IMAD.MOV.U32 R8, RZ, RZ, 0x15 ;  /* 0x00000015ff087424 */ /* 0x000fe200078e00ff */
[----:B------:R-:W-:Y:S06]  /*36d70*/  BRA `(.L_x_2597) ;  /* 0x0000000400347947 */ /* 0x000fec0003800000 */
.L_x_2598:
[----:B------:R-:W-:Y:S01]  /*36d80*/  IMAD.MOV.U32 R8, RZ, RZ, 0x11 ;  /* 0x00000011ff087424 */ /* 0x000fe200078e00ff */
[----:B------:R-:W-:Y:S06]  /*36d90*/  BRA `(.L_x_2597) ;  /* 0x00000004002c7947 */ /* 0x000fec0003800000 */
.L_x_2592:
        /* <DEDUP_REMOVED lines=10> */
.L_x_2602:
[----:B------:R-:W-:Y:S01]  /*36e40*/  IMAD.MOV.U32 R8, RZ, RZ, 0x5 ;  /* 0x00000005ff087424 */ /* 0x000fe200078e00ff */
[----:B------:R-:W-:Y:S06]  /*36e50*/  BRA `(.L_x_2597) ;  /* 0x0000000000fc7947 */ /* 0x000fec0003800000 */
.L_x_2601:
[----:B------:R-:W-:Y:S01]  /*36e60*/  IMAD.MOV.U32 R8, RZ, RZ, 0xe ;  /* 0x0000000eff087424 */ /* 0x000fe200078e00ff */
[----:B------:R-:W-:Y:S06]  /*36e70*/  BRA `(.L_x_2597) ;  /* 0x0000000000f47947 */ /* 0x000fec0003800000 */
.L_x_2600:
        /* <DEDUP_REMOVED lines=8> */
.L_x_2604:
[----:B------:R-:W-:Y:S01]  /*36f00*/  IMAD.MOV.U32 R8, RZ, RZ, 0xc ;  /* 0x0000000cff087424 */ /* 0x000fe200078e00ff */
[----:B------:R-:W-:Y:S06]  /*36f10*/  BRA `(.L_x_2597) ;  /* 0x0000000000cc7947 */ /* 0x000fec0003800000 */
.L_x_2603:
[----:B------:R-:W-:Y:S01]  /*36f20*/  IMAD.MOV.U32 R8, RZ, RZ, 0xa ;  /* 0x0000000aff087424 */ /* 0x000fe200078e00ff */
[----:B------:R-:W-:Y:S06]  /*36f30*/  BRA `(.L_x_2597) ;  /* 0x0000000000c47947 */ /* 0x000fec0003800000 */
.L_x_2591:
        /* <DEDUP_REMOVED lines=12> */
.L_x_2608:
[----:B------:R-:W-:Y:S01]  /*37000*/  IMAD.MOV.U32 R8, RZ, RZ, 0x9 ;  /* 0x00000009ff087424 */ /* 0x000fe200078e00ff */
[----:B------:R-:W-:Y:S06]  /*37010*/  BRA `(.L_x_2597) ;  /* 0x00000000008c7947 */ /* 0x000fec0003800000 */
.L_x_2607:
[----:B------:R-:W-:Y:S01]  /*37020*/  IMAD.MOV.U32 R8, RZ, RZ, 0x8 ;  /* 0x00000008ff087424 */ /* 0x000fe200078e00ff */
[----:B------:R-:W-:Y:S06]  /*37030*/  BRA `(.L_x_2597) ;  /* 0x0000000000847947 */ /* 0x000fec0003800000 */
.L_x_2606:
        /* <DEDUP_REMOVED lines=8> */
.L_x_2610:
[----:B------:R-:W-:Y:S01]  /*370c0*/  IMAD.MOV.U32 R8, RZ, RZ, 0xd ;  /* 0x0000000dff087424 */ /* 0x000fe200078e00ff */
[----:B------:R-:W-:Y:S06]  /*370d0*/  BRA `(.L_x_2597) ;  /* 0x00000000005c7947 */ /* 0x000fec0003800000 */
.L_x_2609:
[----:B------:R-:W-:Y:S01]  /*370e0*/  IMAD.MOV.U32 R8, RZ, RZ, 0x6 ;  /* 0x00000006ff087424 */ /* 0x000fe200078e00ff */
[----:B------:R-:W-:Y:S06]  /*370f0*/  BRA `(.L_x_2597) ;  /* 0x0000000000547947 */ /* 0x000fec0003800000 */
.L_x_2605:
        /* <DEDUP_REMOVED lines=10> */
.L_x_2613:
[----:B------:R-:W-:Y:S01]  /*371a0*/  IMAD.MOV.U32 R8, RZ, RZ, 0x4 ;  /* 0x00000004ff087424 */ /* 0x000fe200078e00ff */
[----:B------:R-:W-:Y:S06]  /*371b0*/  BRA `(.L_x_2597) ;  /* 0x0000000000247947 */ /* 0x000fec0003800000 */
.L_x_2612:
[----:B------:R-:W-:Y:S01]  /*371c0*/  IMAD.MOV.U32 R8, RZ, RZ, 0x14 ;  /* 0x00000014ff087424 */ /* 0x000fe200078e00ff */
[----:B------:R-:W-:Y:S06]  /*371d0*/  BRA `(.L_x_2597) ;  /* 0x00000000001c7947 */ /* 0x000fec0003800000 */
.L_x_2611:
[----:B------:R-:W-:-:S13]  /*371e0*/  ISETP.NE.AND P0, PT, R12, 0x2a, PT ;  /* 0x0000002a0c00780c */ /* 0x000fda0003f05270 */
[----:B------:R-:W-:Y:S05]  /*371f0*/  @!P0 BRA `(.L_x_2614) ;  /* 0x0000000000108947 */ /* 0x000fea0003800000 */
[----:B------:R-:W-:-:S13]  /*37200*/  ISETP.NE.AND P0, PT, R12, 0x41, PT ;  /* 0x000000410c00780c */ /* 0x000fda0003f05270 */
[----:B------:R-:W-:Y:S05]  /*37210*/  @!P0 BRA `(.L_x_2597) ;  /* 0x00000000000c8947 */ /* 0x000fea0003800000 */
.L_x_2596:
[----:B------:R-:W-:Y:S01]  /*37220*/  IMAD.MOV.U32 R8, RZ, RZ, 0x16 ;  /* 0x00000016ff087424 */ /* 0x000fe200078e00ff */
[----:B------:R-:W-:Y:S06]  /*37230*/  BRA `(.L_x_2597) ;  /* 0x0000000000047947 */ /* 0x000fec0003800000 */
.L_x_2614:
[----:B------:R-:W-:-:S07]  /*37240*/  IMAD.MOV.U32 R8, RZ, RZ, 0x17 ;  /* 0x00000017ff087424 */ /* 0x000fce00078e00ff */
.L_x_2597:
[----:B------:R-:W-:Y:S05]  /*37250*/  BSYNC.RECONVERGENT B4 ;  /* 0x0000000000047941 */ /* 0x000fea0003800200 */
.L_x_2590:
        /* <DEDUP_REMOVED lines=16> */
.L_x_2620:
[----:B------:R-:W-:Y:S01]  /*37360*/  IMAD.MOV.U32 R7, RZ, RZ, 0x180 ;  /* 0x00000180ff077424 */ /* 0x000fe200078e00ff */
[----:B------:R-:W-:Y:S06]  /*37370*/  BRA `(.L_x_2622) ;  /* 0x0000000400647947 */ /* 0x000fec0003800000 */
.L_x_2619:
[----:B------:R-:W-:Y:S01]  /*37380*/  IMAD.MOV.U32 R7, RZ, RZ, 0x168 ;  /* 0x00000168ff077424 */ /* 0x000fe200078e00ff */
[----:B------:R-:W-:Y:S06]  /*37390*/  BRA `(.L_x_2622) ;  /* 0x00000004005c7947 */ /* 0x000fec0003800000 */
.L_x_2618:
        /* <DEDUP_REMOVED lines=8> */
.L_x_2624:
[----:B------:R-:W-:Y:S01]  /*37420*/  IMAD.MOV.U32 R7, RZ, RZ, 0x1f8 ;  /* 0x000001f8ff077424 */ /* 0x000fe200078e00ff */
[----:B------:R-:W-:Y:S06]  /*37430*/  BRA `(.L_x_2622) ;  /* 0x0000000400347947 */ /* 0x000fec0003800000 */
.L_x_2623:
[----:B------:R-:W-:Y:S01]  /*37440*/  IMAD.MOV.U32 R7, RZ, RZ, 0x198 ;  /* 0x00000198ff077424 */ /* 0x000fe200078e00ff */
[----:B------:R-:W-:Y:S06]  /*37450*/  BRA `(.L_x_2622) ;  /* 0x00000004002c7947 */ /* 0x000fec0003800000 */
.L_x_2617:
        /* <DEDUP_REMOVED lines=10> */
.L_x_2627:
[----:B------:R-:W-:Y:S01]  /*37500*/  IMAD.MOV.U32 R7, RZ, RZ, 0x78 ;  /* 0x00000078ff077424 */ /* 0x000fe200078e00ff */
[----:B------:R-:W-:Y:S06]  /*37510*/  BRA `(.L_x_2622) ;  /* 0x0000000000fc7947 */ /* 0x000fec0003800000 */
.L_x_2626:
[----:B------:R-:W-:Y:S01]  /*37520*/  IMAD.MOV.U32 R7, RZ, RZ, 0x150 ;  /* 0x00000150ff077424 */ /* 0x000fe200078e00ff */
[----:B------:R-:W-:Y:S06]  /*37530*/  BRA `(.L_x_2622) ;  /* 0x0000000000f47947 */ /* 0x000fec0003800000 */
.L_x_2625:
        /* <DEDUP_REMOVED lines=8> */
.L_x_2629:
[----:B------:R-:W-:Y:S01]  /*375c0*/  IMAD.MOV.U32 R7, RZ, RZ, 0x120 ;  /* 0x00000120ff077424 */ /* 0x000fe200078e00ff */
[----:B------:R-:W-:Y:S06]  /*375d0*/  BRA `(.L_x_2622) ;  /* 0x0000000000cc7947 */ /* 0x000fec0003800000 */
.L_x_2628:
[----:B------:R-:W-:Y:S01]  /*375e0*/  IMAD.MOV.U32 R7, RZ, RZ, 0xf0 ;  /* 0x000000f0ff077424 */ /* 0x000fe200078e00ff */
[----:B------:R-:W-:Y:S06]  /*375f0*/  BRA `(.L_x_2622) ;  /* 0x0000000000c47947 */ /* 0x000fec0003800000 */
.L_x_2616:
        /* <DEDUP_REMOVED lines=12> */
.L_x_2633:
[----:B------:R-:W-:Y:S01]  /*376c0*/  IMAD.MOV.U32 R7, RZ, RZ, 0xd8 ;  /* 0x000000d8ff077424 */ /* 0x000fe200078e00ff */
[----:B------:R-:W-:Y:S06]  /*376d0*/  BRA `(.L_x_2622) ;  /* 0x00000000008c7947 */ /* 0x000fec0003800000 */
.L_x_2632:
[----:B------:R-:W-:Y:S01]  /*376e0*/  IMAD.MOV.U32 R7, RZ, RZ, 0xc0 ;  /* 0x000000c0ff077424 */ /* 0x000fe200078e00ff */
[----:B------:R-:W-:Y:S06]  /*376f0*/  BRA `(.L_x_2622) ;  /* 0x0000000000847947 */ /* 0x000fec0003800000 */
.L_x_2631:
        /* <DEDUP_REMOVED lines=8> */
.L_x_2635:
[----:B------:R-:W-:Y:S01]  /*37780*/  IMAD.MOV.U32 R7, RZ, RZ, 0x138 ;  /* 0x00000138ff077424 */ /* 0x000fe200078e00ff */
[----:B------:R-:W-:Y:S06]  /*37790*/  BRA `(.L_x_2622) ;  /* 0x00000000005c7947 */ /* 0x000fec0003800000 */
.L_x_2634:
[----:B------:R-:W-:Y:S01]  /*377a0*/  IMAD.MOV.U32 R7, RZ, RZ, 0x90 ;  /* 0x00000090ff077424 */ /* 0x000fe200078e00ff */
[----:B------:R-:W-:Y:S06]  /*377b0*/  BRA `(.L_x_2622) ;  /* 0x0000000000547947 */ /* 0x000fec0003800000 */
.L_x_2630:
        /* <DEDUP_REMOVED lines=10> */
.L_x_2638:
[----:B------:R-:W-:Y:S01]  /*37860*/  IMAD.MOV.U32 R7, RZ, RZ, 0x60 ;  /* 0x00000060ff077424 */ /* 0x000fe200078e00ff */
[----:B------:R-:W-:Y:S06]  /*37870*/  BRA `(.L_x_2622) ;  /* 0x0000000000247947 */ /* 0x000fec0003800000 */
.L_x_2637:
[----:B------:R-:W-:Y:S01]  /*37880*/  IMAD.MOV.U32 R7, RZ, RZ, 0x1e0 ;  /* 0x000001e0ff077424 */ /* 0x000fe200078e00ff */
[----:B------:R-:W-:Y:S06]  /*37890*/  BRA `(.L_x_2622) ;  /* 0x00000000001c7947 */ /* 0x000fec0003800000 */
.L_x_2636:
[----:B------:R-:W-:-:S13]  /*378a0*/  ISETP.NE.AND P0, PT, R9, 0x2a, PT ;  /* 0x0000002a0900780c */ /* 0x000fda0003f05270 */
[----:B------:R-:W-:Y:S05]  /*378b0*/  @!P0 BRA `(.L_x_2639) ;  /* 0x0000000000108947 */ /* 0x000fea0003800000 */
[----:B------:R-:W-:-:S13]  /*378c0*/  ISETP.NE.AND P0, PT, R9, 0x41, PT ;  /* 0x000000410900780c */ /* 0x000fda0003f05270 */
[----:B------:R-:W-:Y:S05]  /*378d0*/  @!P0 BRA `(.L_x_2622) ;  /* 0x00000000000c8947 */ /* 0x000fea0003800000 */
.L_x_2621:
[----:B------:R-:W-:Y:S01]  /*378e0*/  IMAD.MOV.U32 R7, RZ, RZ, 0x210 ;  /* 0x00000210ff077424 */ /* 0x000fe200078e00ff */
[----:B------:R-:W-:Y:S06]  /*378f0*/  BRA `(.L_x_2622) ;  /* 0x0000000000047947 */ /* 0x000fec0003800000 */
.L_x_2639:
[----:B------:R-:W-:-:S07]  /*37900*/  IMAD.MOV.U32 R7, RZ, RZ, 0x228 ;  /* 0x00000228ff077424 */ /* 0x000fce00078e00ff */
.L_x_2622:
[----:B------:R-:W-:Y:S05]  /*37910*/  BSYNC.RECONVERGENT B4 ;  /* 0x0000000000047941 */ /* 0x000fea0003800200 */
.L_x_2615:
[----:B------:R-:W-:-:S04]  /*37920*/  IMAD.IADD R7, R8, 0x1, R7 ;  /* 0x0000000108077824 */ /* 0x000fc800078e0207 */
[----:B------:R-:W-:-:S06]  /*37930*/  IMAD.SHL.U32 R7, R7, 0x4, RZ ;  /* 0x0000000407077824 */ /* 0x000fcc00078e00ff */
[----:B------:R-:W0:Y:S02]  /*37940*/  LDC R7, c[0x3][R7+0x40] ;  /* 0x00c0100007077b82 */ /* 0x000e240000000800 */
[----:B0-----:R-:W-:-:S13]  /*37950*/  FSETP.GT.AND P0, PT, R7, RZ, PT ;  /* 0x000000ff0700720b */ /* 0x001fda0003f04000 */
[----:B------:R-:W-:-:S07]  /*37960*/  @!P0 VIADD R5, R5, 0x1 ;  /* 0x0000000105058836 */ /* 0x000fce0000000000 */
.L_x_2589:
[----:B------:R-:W-:Y:S05]  /*37970*/  BSYNC.RECONVERGENT B1 ;  /* 0x0000000000017941 */ /* 0x000fea0003800200 */
.L_x_2588:
[----:B------:R-:W-:Y:S01]  /*37980*/  VIADD R7, R21, 0x1 ;  /* 0x0000000115077836 */ /* 0x000fe20000000000 */
[----:B------:R-:W-:-:S04]  /*37990*/  ISETP.LT.AND P1, PT, R5, 0x4, PT ;  /* 0x000000040500780c */ /* 0x000fc80003f21270 */
[----:B------:R-:W-:-:S04]  /*379a0*/  ISETP.GE.U32.AND P0, PT, R7, R4, PT ;  /* 0x000000040700720c */ /* 0x000fc80003f06070 */
[----:B------:R-:W-:Y:S01]  /*379b0*/  ISETP.LT.U32.AND P0, PT, R21, 0x1d, !P0 ;  /* 0x0000001d1500780c */ /* 0x000fe20004701070 */
[----:B------:R-:W-:-:S12]  /*379c0*/  IMAD.MOV.U32 R21, RZ, RZ, R7 ;  /* 0x000000ffff157224 */ /* 0x000fd800078e0007 */
[----:B------:R-:W-:Y:S05]  /*379d0*/  @P0 BRA P1, `(.L_x_2640) ;  /* 0xfffffff0001c0947 */ /* 0x000fea000083ffff */
.L_x_2585:
[----:B------:R-:W-:Y:S05]  /*379e0*/  BSYNC.RECONVERGENT B0 ;  /* 0x0000000000007941 */ /* 0x000fea0003800200 */
.L_x_2584:
        /* <DEDUP_REMOVED lines=11> */
.L_x_2695:
[----:B------:R-:W-:-:S13]  /*37aa0*/  ISETP.GE.U32.AND P0, PT, R7, R20, PT ;  /* 0x000000140700720c */ /* 0x000fda0003f06070 */
[----:B------:R-:W-:Y:S05]  /*37ab0*/  @P0 BRA `(.L_x_2642) ;  /* 0x0000000c00c00947 */ /* 0x000fea0003800000 */
[----:B------:R-:W-:Y:S02]  /*37ac0*/  IADD3 R36, P1, PT, R36, R34, RZ ;  /* 0x0000002224247210 */ /* 0x000fe40007f3e0ff */
[----:B------:R-:W-:-:S03]  /*37ad0*/  IADD3 R12, P0, PT, R2, R7, RZ ;  /* 0x00000007020c7210 */ /* 0x000fc60007f1e0ff */
[----:B------:R-:W-:Y:S02]  /*37ae0*/  IMAD.X R37, RZ, RZ, R29, P1 ;  /* 0x000000ffff257224 */ /* 0x000fe400008e061d */
[----:B------:R-:W-:-:S04]  /*37af0*/  IMAD.X R13, RZ, RZ, R3, P0 ;  /* 0x000000ffff0d7224 */ /* 0x000fc800000e0603 */
        /* <DEDUP_REMOVED lines=21> */
.L_x_2650:
[----:B------:R-:W-:Y:S01]  /*37c50*/  IMAD.MOV.U32 R7, RZ, RZ, 0x10 ;  /* 0x00000010ff077424 */ /* 0x000fe200078e00ff */
[----:B------:R-:W-:Y:S06]  /*37c60*/  BRA `(.L_x_2652) ;  /* 0x0000000400647947 */ /* 0x000fec0003800000 */
.L_x_2649:
[----:B------:R-:W-:Y:S01]  /*37c70*/  IMAD.MOV.U32 R7, RZ, RZ, 0xf ;  /* 0x0000000fff077424 */ /* 0x000fe200078e00ff */
[----:B------:R-:W-:Y:S06]  /*37c80*/  BRA `(.L_x_2652) ;  /* 0x00000004005c7947 */ /* 0x000fec0003800000 */
.L_x_2648:
        /* <DEDUP_REMOVED lines=8> */
.L_x_2654:
[----:B------:R-:W-:Y:S01]  /*37d10*/  IMAD.MOV.U32 R7, RZ, RZ, 0x15 ;  /* 0x00000015ff077424 */ /* 0x000fe200078e00ff */
[----:B------:R-:W-:Y:S06]  /*37d20*/  BRA `(.L_x_2652) ;  /* 0x0000000400347947 */ /* 0x000fec0003800000 */
.L_x_2653:
[----:B------:R-:W-:Y:S01]  /*37d30*/  IMAD.MOV.U32 R7, RZ, RZ, 0x11 ;  /* 0x00000011ff077424 */ /* 0x000fe200078e00ff */
[----:B------:R-:W-:Y:S06]  /*37d40*/  BRA `(.L_x_2652) ;  /* 0x00000004002c7947 */ /* 0x000fec0003800000 */
.L_x_2647:
        /* <DEDUP_REMOVED lines=10> */
.L_x_2657:
[----:B------:R-:W-:Y:S01]  /*37df0*/  IMAD.MOV.U32 R7, RZ, RZ, 0x5 ;  /* 0x00000005ff077424 */ /* 0x000fe200078e00ff */
[----:B------:R-:W-:Y:S06]  /*37e00*/  BRA `(.L_x_2652) ;  /* 0x0000000000fc7947 */ /* 0x000fec0003800000 */
.L_x_2656:
[----:B------:R-:W-:Y:S01]  /*37e10*/  IMAD.MOV.U32 R7, RZ, RZ, 0xe ;  /* 0x0000000eff077424 */ /* 0x000fe200078e00ff */
[----:B------:R-:W-:Y:S06]  /*37e20*/  BRA `(.L_x_2652) ;  /* 0x0000000000f47947 */ /* 0x000fec0003800000 */
.L_x_2655:
        /* <DEDUP_REMOVED lines=8> */
.L_x_2659:
[----:B------:R-:W-:Y:S01]  /*37eb0*/  IMAD.MOV.U32 R7, RZ, RZ, 0xc ;  /* 0x0000000cff077424 */ /* 0x000fe200078e00ff */
[----:B------:R-:W-:Y:S06]  /*37ec0*/  BRA `(.L_x_2652) ;  /* 0x0000000000cc7947 */ /* 0x000fec0003800000 */
.L_x_2658:
[----:B------:R-:W-:Y:S01]  /*37ed0*/  IMAD.MOV.U32 R7, RZ, RZ, 0xa ;  /* 0x0000000aff077424 */ /* 0x000fe200078e00ff */
[----:B------:R-:W-:Y:S06]  /*37ee0*/  BRA `(.L_x_2652) ;  /* 0x0000000000c47947 */ /* 0x000fec0003800000 */
.L_x_2646:
        /* <DEDUP_REMOVED lines=12> */
.L_x_2663:
[----:B------:R-:W-:Y:S01]  /*37fb0*/  IMAD.MOV.U32 R7, RZ, RZ, 0x9 ;  /* 0x00000009ff077424 */ /* 0x000fe200078e00ff */
[----:B------:R-:W-:Y:S06]  /*37fc0*/  BRA `(.L_x_2652) ;  /* 0x00000000008c7947 */ /* 0x000fec0003800000 */
.L_x_2662:
[----:B------:R-:W-:Y:S01]  /*37fd0*/  IMAD.MOV.U32 R7, RZ, RZ, 0x8 ;  /* 0x00000008ff077424 */ /* 0x000fe200078e00ff */
[----:B------:R-:W-:Y:S06]  /*37fe0*/  BRA `(.L_x_2652) ;  /* 0x0000000000847947 */ /* 0x000fec0003800000 */
.L_x_2661:
        /* <DEDUP_REMOVED lines=8> */
.L_x_2665:
[----:B------:R-:W-:Y:S01]  /*38070*/  IMAD.MOV.U32 R7, RZ, RZ, 0xd ;  /* 0x0000000dff077424 */ /* 0x000fe200078e00ff */
[----:B------:R-:W-:Y:S06]  /*38080*/  BRA `(.L_x_2652) ;  /* 0x00000000005c7947 */ /* 0x000fec0003800000 */
.L_x_2664:
[----:B------:R-:W-:Y:S01]  /*38090*/  IMAD.MOV.U32 R7, RZ, RZ, 0x6 ;  /* 0x00000006ff077424 */ /* 0x000fe200078e00ff */
[----:B------:R-:W-:Y:S06]  /*380a0*/  BRA `(.L_x_2652) ;  /* 0x0000000000547947 */ /* 0x000fec0003800000 */
.L_x_2660:
        /* <DEDUP_REMOVED lines=10> */
.L_x_2668:
[----:B------:R-:W-:Y:S01]  /*38150*/  IMAD.MOV.U32 R7, RZ, RZ, 0x4 ;  /* 0x00000004ff077424 */ /* 0x000fe200078e00ff */
[----:B------:R-:W-:Y:S06]  /*38160*/  BRA `(.L_x_2652) ;  /* 0x0000000000247947 */ /* 0x000fec0003800000 */
.L_x_2667:
[----:B------:R-:W-:Y:S01]  /*38170*/  IMAD.MOV.U32 R7, RZ, RZ, 0x14 ;  /* 0x00000014ff077424 */ /* 0x000fe200078e00ff */
[----:B------:R-:W-:Y:S06]  /*38180*/  BRA `(.L_x_2652) ;  /* 0x00000000001c7947 */ /* 0x000fec0003800000 */
.L_x_2666:
[----:B------:R-:W-:-:S13]  /*38190*/  ISETP.NE.AND P0, PT, R37, 0x2a, PT ;  /* 0x0000002a2500780c */ /* 0x000fda0003f05270 */
[----:B------:R-:W-:Y:S05]  /*381a0*/  @!P0 BRA `(.L_x_2669) ;  /* 0x0000000000108947 */ /* 0x000fea0003800000 */
[----:B------:R-:W-:-:S13]  /*381b0*/  ISETP.NE.AND P0, PT, R37, 0x41, PT ;  /* 0x000000412500780c */ /* 0x000fda0003f05270 */
[----:B------:R-:W-:Y:S05]  /*381c0*/  @!P0 BRA `(.L_x_2652) ;  /* 0x00000000000c8947 */ /* 0x000fea0003800000 */
.L_x_2651:
[----:B------:R-:W-:Y:S01]  /*381d0*/  IMAD.MOV.U32 R7, RZ, RZ, 0x16 ;  /* 0x00000016ff077424 */ /* 0x000fe200078e00ff */
[----:B------:R-:W-:Y:S06]  /*381e0*/  BRA `(.L_x_2652) ;  /* 0x0000000000047947 */ /* 0x000fec0003800000 */
.L_x_2669:
[----:B------:R-:W-:-:S07]  /*381f0*/  IMAD.MOV.U32 R7, RZ, RZ, 0x17 ;  /* 0x00000017ff077424 */ /* 0x000fce00078e00ff */
.L_x_2652:
[----:B------:R-:W-:Y:S05]  /*38200*/  BSYNC.RECONVERGENT B4 ;  /* 0x0000000000047941 */ /* 0x000fea0003800200 */
.L_x_2645:
        /* <DEDUP_REMOVED lines=16> */
.L_x_2675:
[----:B------:R-:W-:Y:S01]  /*38310*/  IMAD.MOV.U32 R4, RZ, RZ, 0x180 ;  /* 0x00000180ff047424 */ /* 0x000fe200078e00ff */
[----:B------:R-:W-:Y:S06]  /*38320*/  BRA `(.L_x_2677) ;  /* 0x0000000400647947 */ /* 0x000fec0003800000 */
.L_x_2674:
[----:B------:R-:W-:Y:S01]  /*38330*/  IMAD.MOV.U32 R4, RZ, RZ, 0x168 ;  /* 0x00000168ff047424 */ /* 0x000fe200078e00ff */
[----:B------:R-:W-:Y:S06]  /*38340*/  BRA `(.L_x_2677) ;  /* 0x00000004005c7947 */ /* 0x000fec0003800000 */
.L_x_2673:
        /* <DEDUP_REMOVED lines=8> */
.L_x_2679:
[----:B------:R-:W-:Y:S01]  /*383d0*/  IMAD.MOV.U32 R4, RZ, RZ, 0x1f8 ;  /* 0x000001f8ff047424 */ /* 0x000fe200078e00ff */
[----:B------:R-:W-:Y:S06]  /*383e0*/  BRA `(.L_x_2677) ;  /* 0x0000000400347947 */ /* 0x000fec0003800000 */
.L_x_2678:
[----:B------:R-:W-:Y:S01]  /*383f0*/  IMAD.MOV.U32 R4, RZ, RZ, 0x198 ;  /* 0x00000198ff047424 */ /* 0x000fe200078e00ff */
[----:B------:R-:W-:Y:S06]  /*38400*/  BRA `(.L_x_2677) ;  /* 0x00000004002c7947 */ /* 0x000fec0003800000 */
.L_x_2672:
        /* <DEDUP_REMOVED lines=10> */
.L_x_2682:
[----:B------:R-:W-:Y:S01]  /*384b0*/  IMAD.MOV.U32 R4, RZ, RZ, 0x78 ;  /* 0x00000078ff047424 */ /* 0x000fe200078e00ff */
[----:B------:R-:W-:Y:S06]  /*384c0*/  BRA `(.L_x_2677) ;  /* 0x0000000000fc7947 */ /* 0x000fec0003800000 */
.L_x_2681:
[----:B------:R-:W-:Y:S01]  /*384d0*/  IMAD.MOV.U32 R4, RZ, RZ, 0x150 ;  /* 0x00000150ff047424 */ /* 0x000fe200078e00ff */
[----:B------:R-:W-:Y:S06]  /*384e0*/  BRA `(.L_x_2677) ;  /* 0x0000000000f47947 */ /* 0x000fec0003800000 */
.L_x_2680:
        /* <DEDUP_REMOVED lines=8> */
.L_x_2684:
[----:B------:R-:W-:Y:S01]  /*38570*/  IMAD.MOV.U32 R4, RZ, RZ, 0x120 ;  /* 0x00000120ff047424 */ /* 0x000fe200078e00ff */
[----:B------:R-:W-:Y:S06]  /*38580*/  BRA `(.L_x_2677) ;  /* 0x0000000000cc7947 */ /* 0x000fec0003800000 */
.L_x_2683:
[----:B------:R-:W-:Y:S01]  /*38590*/  IMAD.MOV.U32 R4, RZ, RZ, 0xf0 ;  /* 0x000000f0ff047424 */ /* 0x000fe200078e00ff */
[----:B------:R-:W-:Y:S06]  /*385a0*/  BRA `(.L_x_2677) ;  /* 0x0000000000c47947 */ /* 0x000fec0003800000 */
.L_x_2671:
        /* <DEDUP_REMOVED lines=12> */
.L_x_2688:
[----:B------:R-:W-:Y:S01]  /*38670*/  IMAD.MOV.U32 R4, RZ, RZ, 0xd8 ;  /* 0x000000d8ff047424 */ /* 0x000fe200078e00ff */
[----:B------:R-:W-:Y:S06]  /*38680*/  BRA `(.L_x_2677) ;  /* 0x00000000008c7947 */ /* 0x000fec0003800000 */
.L_x_2687:
[----:B------:R-:W-:Y:S01]  /*38690*/  IMAD.MOV.U32 R4, RZ, RZ, 0xc0 ;  /* 0x000000c0ff047424 */ /* 0x000fe200078e00ff */
[----:B------:R-:W-:Y:S06]  /*386a0*/  BRA `(.L_x_2677) ;  /* 0x0000000000847947 */ /* 0x000fec0003800000 */
.L_x_2686:
        /* <DEDUP_REMOVED lines=8> */
.L_x_2690:
[----:B------:R-:W-:Y:S01]  /*38730*/  IMAD.MOV.U32 R4, RZ, RZ, 0x138 ;  /* 0x00000138ff047424 */ /* 0x000fe200078e00ff */
[----:B------:R-:W-:Y:S06]  /*38740*/  BRA `(.L_x_2677) ;  /* 0x00000000005c7947 */ /* 0x000fec0003800000 */
.L_x_2689:
[----:B------:R-:W-:Y:S01]  /*38750*/  IMAD.MOV.U32 R4, RZ, RZ, 0x90 ;  /* 0x00000090ff047424 */ /* 0x000fe200078e00ff */
[----:B------:R-:W-:Y:S06]  /*38760*/  BRA `(.L_x_2677) ;  /* 0x0000000000547947 */ /* 0x000fec0003800000 */
.L_x_2685:
        /* <DEDUP_REMOVED lines=10> */
.L_x_2693:
[----:B------:R-:W-:Y:S01]  /*38810*/  IMAD.MOV.U32 R4, RZ, RZ, 0x60 ;  /* 0x00000060ff047424 */ /* 0x000fe200078e00ff */
[----:B------:R-:W-:Y:S06]  /*38820*/  BRA `(.L_x_2677) ;  /* 0x0000000000247947 */ /* 0x000fec0003800000 */
.L_x_2692:
[----:B------:R-:W-:Y:S01]  /*38830*/  IMAD.MOV.U32 R4, RZ, RZ, 0x1e0 ;  /* 0x000001e0ff047424 */ /* 0x000fe200078e00ff */
[----:B------:R-:W-:Y:S06]  /*38840*/  BRA `(.L_x_2677) ;  /* 0x00000000001c7947 */ /* 0x000fec0003800000 */
.L_x_2691:
[----:B------:R-:W-:-:S13]  /*38850*/  ISETP.NE.AND P0, PT, R12, 0x2a, PT ;  /* 0x0000002a0c00780c */ /* 0x000fda0003f05270 */
[----:B------:R-:W-:Y:S05]  /*38860*/  @!P0 BRA `(.L_x_2694) ;  /* 0x0000000000108947 */ /* 0x000fea0003800000 */
[----:B------:R-:W-:-:S13]  /*38870*/  ISETP.NE.AND P0, PT, R12, 0x41, PT ;  /* 0x000000410c00780c */ /* 0x000fda0003f05270 */
[----:B------:R-:W-:Y:S05]  /*38880*/  @!P0 BRA `(.L_x_2677) ;  /* 0x00000000000c8947 */ /* 0x000fea0003800000 */
.L_x_2676:
[----:B------:R-:W-:Y:S01]  /*38890*/  IMAD.MOV.U32 R4, RZ, RZ, 0x210 ;  /* 0x00000210ff047424 */ /* 0x000fe200078e00ff */
[----:B------:R-:W-:Y:S06]  /*388a0*/  BRA `(.L_x_2677) ;  /* 0x0000000000047947 */ /* 0x000fec0003800000 */
.L_x_2694:
[----:B------:R-:W-:-:S07]  /*388b0*/  IMAD.MOV.U32 R4, RZ, RZ, 0x228 ;  /* 0x00000228ff047424 */ /* 0x000fce00078e00ff */
.L_x_2677:
[----:B------:R-:W-:Y:S05]  /*388c0*/  BSYNC.RECONVERGENT B4 ;  /* 0x0000000000047941 */ /* 0x000fea0003800200 */
.L_x_2670:
[----:B------:R-:W-:-:S04]  /*388d0*/  IMAD.IADD R4, R7, 0x1, R4 ;  /* 0x0000000107047824 */ /* 0x000fc800078e0204 */
[----:B------:R-:W-:-:S06]  /*388e0*/  IMAD.SHL.U32 R4, R4, 0x4, RZ ;  /* 0x0000000404047824 */ /* 0x000fcc00078e00ff */
[----:B------:R-:W0:Y:S02]  /*388f0*/  LDC R4, c[0x3][R4+0x40] ;  /* 0x00c0100004047b82 */ /* 0x000e240000000800 */
[----:B0-----:R-:W-:-:S13]  /*38900*/  FSETP.GT.AND P0, PT, R4, RZ, PT ;  /* 0x000000ff0400720b */ /* 0x001fda0003f04000 */
[----:B------:R-:W-:-:S07]  /*38910*/  @!P0 VIADD R8, R8, 0x1 ;  /* 0x0000000108088836 */ /* 0x000fce0000000000 */
.L_x_2644:
[----:B------:R-:W-:Y:S05]  /*38920*/  BSYNC.RECONVERGENT B1 ;  /* 0x0000000000017941 */ /* 0x000fea0003800200 */
.L_x_2643:
        /* <DEDUP_REMOVED lines=9> */
.L_x_2642:
[----:B------:R-:W-:Y:S05]  /*389c0*/  BSYNC.RECONVERGENT B0 ;  /* 0x0000000000007941 */ /* 0x000fea0003800200 */
.L_x_2641:
        /* <DEDUP_REMOVED lines=12> */
[----:B----4-:R-:W-:-:S05]  /*38a90*/  IMAD.WIDE.U32 R12, R6, 0x4, R12 ;  /* 0x00000004060c7825 */ /* 0x010fca00078e000c */
[----:B------:R-:W4:Y:S01]  /*38aa0*/  LDG.E R4, desc[UR6][R12.64] ;  /* 0x000000060c047981 */ /* 0x000f22000c1e1900 */
[----:B------:R-:W1:Y:S01]  /*38ab0*/  MUFU.RCP R9, R28 ;  /* 0x0000001c00097308 */ /* 0x000e620000001000 */
[----:B------:R-:W-:Y:S02]  /*38ac0*/  IMAD.IADD R33, R8, 0x1, R5 ;  /* 0x0000000108217824 */ /* 0x000fe400078e0205 */
[----:B------:R-:W-:Y:S03]  /*38ad0*/  STL [R1+0x3210], R0 ;  /* 0x0032100001007387 */ /* 0x000fe60000100800 */
[----:B------:R-:W-:Y:S01]  /*38ae0*/  I2FP.F32.S32 R33, R33 ;  /* 0x0000002100217245 */ /* 0x000fe20000201400 */
[----:B------:R-:W-:Y:S04]  /*38af0*/  STL.U16 [R1+0x3228], R22 ;  /* 0x0032281601007387 */ /* 0x000fe80000100400 */
[----:B--2---:R-:W-:Y:S01]  /*38b00*/  STL.U8 [R1+0x3214], R16 ;  /* 0x0032141001007387 */ /* 0x004fe20000100000 */
[----:B------:R-:W2:Y:S01]  /*38b10*/  FCHK P0, R33, R28 ;  /* 0x0000001c21007302 */ /* 0x000ea20000000000 */
[----:B-1----:R-:W-:-:S04]  /*38b20*/  FFMA R8, -R28, R9, 1 ;  /* 0x3f8000001c087423 */ /* 0x002fc80000000109 */
[----:B------:R-:W-:Y:S01]  /*38b30*/  FFMA R8, R9, R8, R9 ;  /* 0x0000000809087223 */ /* 0x000fe20000000009 */
[----:B------:R-:W-:-:S03]  /*38b40*/  PRMT R5, R23, 0x5410, R21 ;  /* 0x0000541017057816 */ /* 0x000fc60000000015 */
[----:B------:R-:W-:Y:S01]  /*38b50*/  FFMA R9, R33, R8, RZ ;  /* 0x0000000821097223 */ /* 0x000fe200000000ff */
[----:B------:R-:W-:Y:S03]  /*38b60*/  BSSY.RECONVERGENT B4, `(.L_x_2696) ;  /* 0x000000d000047945 */ /* 0x000fe60003800200 */
[----:B0-----:R-:W-:Y:S01]  /*38b70*/  FFMA R10, -R28, R9, R33 ;  /* 0x000000091c0a7223 */ /* 0x001fe20000000121 */
[----:B------:R-:W-:Y:S02]  /*38b80*/  PRMT R30, R23, 0x7610, R30 ;  /* 0x00007610171e7816 */ /* 0x000fe4000000001e */
[----:B------:R-:W-:Y:S02]  /*38b90*/  PRMT R25, R21, 0x7610, R25 ;  /* 0x0000761015197816 */ /* 0x000fe40000000019 */
[----:B------:R-:W-:Y:S01]  /*38ba0*/  PRMT R19, R22, 0x7610, R19 ;  /* 0x0000761016137816 */ /* 0x000fe20000000013 */
[----:B---3--:R-:W-:Y:S04]  /*38bb0*/  STL.64 [R1+0x3218], R6 ;  /* 0x0032180601007387 */ /* 0x008fe80000100a00 */
[----:B----4-:R0:W-:Y:S02]  /*38bc0*/  STL.64 [R1+0x3220], R4 ;  /* 0x0032200401007387 */ /* 0x0101e40000100a00 */
[----:B0-----:R-:W-:Y:S01]  /*38bd0*/  FFMA R5, R8, R10, R9 ;  /* 0x0000000a08057223 */ /* 0x001fe20000000009 */
[----:B--2---:R-:W-:Y:S06]  /*38be0*/  @!P0 BRA `(.L_x_2697) ;  /* 0x0000000000108947 */ /* 0x004fec0003800000 */
[----:B------:R-:W-:Y:S01]  /*38bf0*/  IMAD.MOV.U32 R8, RZ, RZ, R33 ;  /* 0x000000ffff087224 */ /* 0x000fe200078e0021 */
[----:B------:R-:W-:Y:S01]  /*38c00*/  MOV R10, 0x38c30 ;  /* 0x00038c30000a7802 */ /* 0x000fe20000000f00 */
[----:B------:R-:W-:-:S07]  /*38c10*/  IMAD.MOV.U32 R5, RZ, RZ, R28 ;  /* 0x000000ffff057224 */ /* 0x000fce00078e001c */
[----:B------:R-:W-:Y:S05]  /*38c20*/  CALL.REL.NOINC `($__internal_0_$__cuda_sm3x_div_rn_noftz_f32_slowpath) ;  /* 0x0000003400807944 */ /* 0x000fea0003c00000 */
.L_x_2697:
[----:B------:R-:W-:Y:S05]  /*38c30*/  BSYNC.RECONVERGENT B4 ;  /* 0x0000000000047941 */ /* 0x000fea0003800200 */
.L_x_2696:
        /* <DEDUP_REMOVED lines=9> */
[----:B------:R-:W-:Y:S01]  /*38cd0*/  IMAD.MOV.U32 R12, RZ, RZ, RZ ;  /* 0x000000ffff0c7224 */ /* 0x000fe200078e00ff */
[C---:B------:R-:W-:Y:S01]  /*38ce0*/  LOP3.LUT R5, R10.reuse, 0x3, RZ, 0xc0, !PT ;  /* 0x000000030a057812 */ /* 0x040fe200078ec0ff */
[----:B------:R0:W-:Y:S01]  /*38cf0*/  STL.64 [R1+0x3240], RZ ;  /* 0x003240ff01007387 */ /* 0x0001e20000100a00 */
[----:B------:R-:W-:-:S03]  /*38d00*/  LOP3.LUT R11, R10, 0x3c, RZ, 0xc0, !PT ;  /* 0x0000003c0a0b7812 */ /* 0x000fc600078ec0ff */
        /* <DEDUP_REMOVED lines=9> */
.L_x_2699:
[----:B------:R-:W-:-:S04]  /*38da0*/  IMAD.IADD R13, R23, 0x1, R12 ;  /* 0x00000001170d7824 */ /* 0x000fc800078e020c */
[C---:B------:R-:W-:Y:S01]  /*38db0*/  VIADD R9, R13.reuse, 0x1 ;  /* 0x000000010d097836 */ /* 0x040fe20000000000 */
[CC--:B------:R-:W-:Y:S01]  /*38dc0*/  ISETP.GE.AND P0, PT, R13.reuse, R20.reuse, PT ;  /* 0x000000140d00720c */ /* 0x0c0fe20003f06270 */
[C---:B-1----:R-:W-:Y:S01]  /*38dd0*/  VIADD R15, R13.reuse, 0x2 ;  /* 0x000000020d0f7836 */ /* 0x042fe20000000000 */
[----:B0-----:R-:W-:Y:S01]  /*38de0*/  IADD3 R8, P4, PT, R2, R13, RZ ;  /* 0x0000000d02087210 */ /* 0x001fe20007f9e0ff */
[----:B------:R-:W-:Y:S01]  /*38df0*/  VIADD R27, R13, 0x3 ;  /* 0x000000030d1b7836 */ /* 0x000fe20000000000 */
[-C--:B------:R-:W-:Y:S02]  /*38e00*/  ISETP.GE.AND P1, PT, R9, R20.reuse, PT ;  /* 0x000000140900720c */ /* 0x080fe40003f26270 */
[-C--:B------:R-:W-:Y:S02]  /*38e10*/  ISETP.GE.AND P2, PT, R15, R20.reuse, PT ;  /* 0x000000140f00720c */ /* 0x080fe40003f46270 */
[----:B------:R-:W-:Y:S02]  /*38e20*/  ISETP.GE.AND P3, PT, R27, R20, PT ;  /* 0x000000141b00720c */ /* 0x000fe40003f66270 */
[----:B------:R-:W-:-:S05]  /*38e30*/  LEA.HI.X.SX32 R9, R13, R3, 0x1, P4 ;  /* 0x000000030d097211 */ /* 0x000fca00020f0eff */
[----:B------:R-:W2:Y:S04]  /*38e40*/  @!P0 LDG.E.U8 R35, desc[UR6][R8.64+0x410] ;  /* 0x0004100608238981 */ /* 0x000ea8000c1e1100 */
[----:B------:R-:W3:Y:S04]  /*38e50*/  @!P1 LDG.E.U8 R33, desc[UR6][R8.64+0x411] ;  /* 0x0004110608219981 */ /* 0x000ee8000c1e1100 */
[----:B------:R-:W4:Y:S04]  /*38e60*/  @!P2 LDG.E.U8 R27, desc[UR6][R8.64+0x412] ;  /* 0x00041206081ba981 */ /* 0x000f28000c1e1100 */
[----:B------:R-:W5:Y:S01]  /*38e70*/  @!P3 LDG.E.U8 R15, desc[UR6][R8.64+0x413] ;  /* 0x00041306080fb981 */ /* 0x000f62000c1e1100 */
[----:B------:R-:W-:-:S02]  /*38e80*/  IMAD.MOV.U32 R41, RZ, RZ, 0x58 ;  /* 0x00000058ff297424 */ /* 0x000fc400078e00ff */
[----:B------:R-:W-:Y:S02]  /*38e90*/  IMAD.MOV.U32 R42, RZ, RZ, 0x58 ;  /* 0x00000058ff2a7424 */ /* 0x000fe400078e00ff */
[----:B------:R-:W-:Y:S02]  /*38ea0*/  IMAD.IADD R14, R1, 0x1, R12 ;  /* 0x00000001010e7824 */ /* 0x000fe400078e020c */
[----:B------:R-:W-:Y:S02]  /*38eb0*/  IMAD.MOV.U32 R43, RZ, RZ, 0x58 ;  /* 0x00000058ff2b7424 */ /* 0x000fe400078e00ff */
[----:B------:R-:W-:Y:S01]  /*38ec0*/  IMAD.MOV.U32 R37, RZ, RZ, 0x58 ;  /* 0x00000058ff257424 */ /* 0x000fe200078e00ff */
[----:B------:R1:W-:Y:S01]  /*38ed0*/  @P1 STL.U8 [R14+0x323f], R41 ;  /* 0x00323f290e001387 */ /* 0x0003e20000100000 */
[----:B------:R-:W-:-:S03]  /*38ee0*/  VIADD R12, R12, 0x4 ;  /* 0x000000040c0c7836 */ /* 0x000fc60000000000 */
[----:B------:R1:W-:Y:S04]  /*38ef0*/  @P2 STL.U8 [R14+0x3240], R42 ;  /* 0x0032402a0e002387 */ /* 0x0003e80000100000 */
[----:B------:R1:W-:Y:S04]  /*38f00*/  @P3 STL.U8 [R14+0x3241], R43 ;  /* 0x0032412b0e003387 */ /* 0x0003e80000100000 */
[----:B------:R1:W-:Y:S04]  /*38f10*/  @P0 STL.U8 [R14+0x323e], R37 ;  /* 0x00323e250e000387 */ /* 0x0003e80000100000 */
[----:B--2---:R1:W-:Y:S01]  /*38f20*/  @!P0 STL.U8 [R14+0x323e], R35 ;  /* 0x00323e230e008387 */ /* 0x0043e20000100000 */
[----:B------:R-:W-:-:S03]  /*38f30*/  ISETP.NE.AND P0, PT, R12, R11, PT ;  /* 0x0000000b0c00720c */ /* 0x000fc60003f05270 */
[----:B---3--:R1:W-:Y:S04]  /*38f40*/  @!P1 STL.U8 [R14+0x323f], R33 ;  /* 0x00323f210e009387 */ /* 0x0083e80000100000 */
[----:B----4-:R1:W-:Y:S04]  /*38f50*/  @!P2 STL.U8 [R14+0x3240], R27 ;  /* 0x0032401b0e00a387 */ /* 0x0103e80000100000 */
[----:B-----5:R1:W-:Y:S02]  /*38f60*/  @!P3 STL.U8 [R14+0x3241], R15 ;  /* 0x0032410f0e00b387 */ /* 0x0203e40000100000 */
[----:B------:R-:W-:Y:S05]  /*38f70*/  @P0 BRA `(.L_x_2699) ;  /* 0xfffffffc00880947 */ /* 0x000fea000383ffff */
[----:B------:R-:W-:Y:S05]  /*38f80*/  BSYNC.RECONVERGENT B0 ;  /* 0x0000000000007941 */ /* 0x000fea0003800200 */
.L_x_2698:
        /* <DEDUP_REMOVED lines=12> */
.L_x_2703:
[----:B------:R-:W-:Y:S05]  /*39050*/  BSYNC.RECONVERGENT B1 ;  /* 0x0000000000017941 */ /* 0x000fea0003800200 */
.L_x_2702:
[----:B------:R-:W-:Y:S05]  /*39060*/  @!P1 BRA `(.L_x_2701) ;  /* 0x0000000000489947 */ /* 0x000fea0003800000 */
[----:B0-2---:R-:W-:Y:S01]  /*39070*/  VIADD R11, R13, 0x5 ;  /* 0x000000050d0b7836 */ /* 0x005fe20000000000 */
        /* <DEDUP_REMOVED lines=8> */
.L_x_2705:
[----:B------:R-:W-:Y:S05]  /*39100*/  BSYNC.RECONVERGENT B1 ;  /* 0x0000000000017941 */ /* 0x000fea0003800200 */
.L_x_2704:
[----:B------:R-:W-:Y:S05]  /*39110*/  @!P1 BRA `(.L_x_2701) ;  /* 0x00000000001c9947 */ /* 0x000fea0003800000 */
[----:B------:R-:W-:Y:S02]  /*39120*/  VIADD R13, R13, 0x6 ;  /* 0x000000060d0d7836 */ /* 0x000fe40000000000 */
[----:B--2---:R-:W-:-:S03]  /*39130*/  IMAD.MOV.U32 R5, RZ, RZ, 0x58 ;  /* 0x00000058ff057424 */ /* 0x004fc600078e00ff */
[----:B------:R-:W-:-:S13]  /*39140*/  ISETP.GE.AND P0, PT, R13, R20, PT ;  /* 0x000000140d00720c */ /* 0x000fda0003f06270 */
[----:B------:R3:W-:Y:S01]  /*39150*/  @P0 STL.U8 [R14+0x3244], R5 ;  /* 0x003244050e000387 */ /* 0x0007e20000100000 */
[----:B------:R-:W-:Y:S05]  /*39160*/  @P0 BRA `(.L_x_2701) ;  /* 0x0000000000080947 */ /* 0x000fea0003800000 */
[----:B------:R-:W2:Y:S04]  /*39170*/  LDG.E.U8 R9, desc[UR6][R8.64+0x416] ;  /* 0x0004160608097981 */ /* 0x000ea8000c1e1100 */
[----:B--2---:R4:W-:Y:S02]  /*39180*/  STL.U8 [R14+0x3244], R9 ;  /* 0x003244090e007387 */ /* 0x0049e40000100000 */
.L_x_2701:
[----:B------:R-:W-:Y:S05]  /*39190*/  BSYNC.RECONVERGENT B0 ;  /* 0x0000000000007941 */ /* 0x000fea0003800200 */
.L_x_2700:
[----:B------:R-:W5:Y:S01]  /*391a0*/  LDCU.U8 UR4, c[0x0][0x3b4] ;  /* 0x00007680ff0477ac */ /* 0x000f620008000000 */
[----:B------:R-:W-:Y:S01]  /*391b0*/  IMAD.IADD R10, R1, 0x1, R10 ;  /* 0x00000001010a7824 */ /* 0x000fe200078e020a */
[----:B------:R-:W-:Y:S01]  /*391c0*/  ISETP.GT.U32.AND P0, PT, R22, 0x27, PT ;  /* 0x000000271600780c */ /* 0x000fe20003f04070 */
[----:B------:R-:W-:Y:S01]  /*391d0*/  BSSY.RECONVERGENT B4, `(.L_x_2706) ;  /* 0x00002c3000047945 */ /* 0x000fe20003800200 */
[----:B--23--:R-:W-:Y:S02]  /*391e0*/  PRMT R5, RZ, 0x7610, R5 ;  /* 0x00007610ff057816 */ /* 0x00cfe40000000005 */
[----:B------:R2:W-:Y:S01]  /*391f0*/  STL.U8 [R10+0x323e], RZ ;  /* 0x00323eff0a007387 */ /* 0x0005e20000100000 */
[----:B-----5:R-:W-:-:S06]  /*39200*/  UPRMT UR4, UR4, 0x8880, URZ ;  /* 0x0000888004047896 */ /* 0x020fcc00080000ff */
[----:B------:R-:W-:-:S13]  /*39210*/  ISETP.EQ.OR P0, PT, RZ, UR4, P0 ;  /* 0x00000004ff007c0c */ /* 0x000fda0008702670 */
[----:B--2---:R-:W-:Y:S05]  /*39220*/  @P0 BRA `(.L_x_2707) ;  /* 0x0000002800f40947 */ /* 0x004fea0003800000 */
[----:B----4-:R-:W-:Y:S02]  /*39230*/  IMAD.MOV R9, RZ, RZ, -R30 ;  /* 0x000000ffff097224 */ /* 0x010fe400078e0a1e */
        /* <DEDUP_REMOVED lines=14> */
[----:B-1----:R-:W-:Y:S01]  /*39320*/  PRMT R15, RZ, 0x7610, R15 ;  /* 0x00007610ff0f7816 */ /* 0x002fe2000000000f */
[----:B------:R-:W-:Y:S01]  /*39330*/  IMAD.X R29, RZ, RZ, R29, P1 ;  /* 0x000000ffff1d7224 */ /* 0x000fe200008e061d */
[----:B0-----:R-:W-:Y:S02]  /*39340*/  PRMT R14, RZ, 0x7610, R14 ;  /* 0x00007610ff0e7816 */ /* 0x001fe4000000000e */
        /* <DEDUP_REMOVED lines=13> */
[----:B------:R-:W-:Y:S02]  /*39420*/  LOP3.LUT R10, R13, 0xffff, RZ, 0xc0, !PT ;  /* 0x0000ffff0d0a7812 */ /* 0x000fe400078ec0ff */
[----:B------:R-:W-:Y:S02]  /*39430*/  PRMT R5, R20, 0x7610, R5 ;  /* 0x0000761014057816 */ /* 0x000fe40000000005 */
[----:B------:R-:W-:Y:S01]  /*39440*/  ISETP.GE.U32.AND P0, PT, R11, 0x7, PT ;  /* 0x000000070b00780c */ /* 0x000fe20003f06070 */
[----:B------:R-:W-:Y:S01]  /*39450*/  VIADD R27, R10, 0x1 ;  /* 0x000000010a1b7836 */ /* 0x000fe20000000000 */
[----:B------:R-:W-:-:S02]  /*39460*/  LOP3.LUT R11, R5, 0xffff, RZ, 0xc0, !PT ;  /* 0x0000ffff050b7812 */ /* 0x000fc400078ec0ff */
[----:B------:R-:W-:Y:S01]  /*39470*/  ISETP.GE.U32.AND P1, PT, R12, 0x3, PT ;  /* 0x000000030c00780c */ /* 0x000fe20003f26070 */
[----:B------:R-:W-:Y:S01]  /*39480*/  IMAD.MOV.U32 R12, RZ, RZ, RZ ;  /* 0x000000ffff0c7224 */ /* 0x000fe200078e00ff */
[----:B------:R-:W-:Y:S01]  /*39490*/  LOP3.LUT R14, R27, 0x70, RZ, 0xc0, !PT ;  /* 0x000000701b0e7812 */ /* 0x000fe200078ec0ff */
[----:B------:R-:W-:-:S10]  /*394a0*/  VIADD R13, R11, 0x1 ;  /* 0x000000010b0d7836 */ /* 0x000fd40000000000 */
.L_x_2718:
        /* <DEDUP_REMOVED lines=10> */
.L_x_2713:
        /* <DEDUP_REMOVED lines=21> */
.L_x_2712:
[----:B------:R-:W-:-:S07]  /*396a0*/  IMAD.MOV.U32 R5, RZ, RZ, R14 ;  /* 0x000000ffff057224 */ /* 0x000fce00078e000e */
.L_x_2711:
[----:B------:R-:W-:Y:S05]  /*396b0*/  BSYNC.RECONVERGENT B1 ;  /* 0x0000000000017941 */ /* 0x000fea0003800200 */
.L_x_2710:
        /* <DEDUP_REMOVED lines=16> */
.L_x_2717:
[----:B------:R-:W-:Y:S05]  /*397c0*/  BSYNC.RECONVERGENT B5 ;  /* 0x0000000000057941 */ /* 0x000fea0003800200 */
.L_x_2716:
        /* <DEDUP_REMOVED lines=16> */
.L_x_2715:
[----:B------:R-:W-:Y:S05]  /*398d0*/  BSYNC.RECONVERGENT B1 ;  /* 0x0000000000017941 */ /* 0x000fea0003800200 */
.L_x_2714:
[----:B------:R-:W-:Y:S05]  /*398e0*/  @P2 BRA `(.L_x_2718) ;  /* 0xfffffff800f02947 */ /* 0x000fea000383ffff */
[----:B------:R-:W-:Y:S05]  /*398f0*/  BSYNC.RECONVERGENT B0 ;  /* 0x0000000000007941 */ /* 0x000fea0003800200 */
.L_x_2709:
[----:B------:R-:W-:Y:S01]  /*39900*/  IADD3 R23, P0, PT, R2, R23, RZ ;  /* 0x0000001702177210 */ /* 0x000fe20007f1e0ff */
[----:B------:R-:W-:Y:S01]  /*39910*/  BSSY.RECONVERGENT B0, `(.L_x_2719) ;  /* 0x0000105000007945 */ /* 0x000fe20003800200 */
[----:B------:R-:W-:Y:S01]  /*39920*/  VIMNMX.U32 R11, PT, PT, R11, 0x1, !PT ;  /* 0x000000010b0b7848 */ /* 0x000fe20007fe0000 */
[----:B------:R-:W-:Y:S01]  /*39930*/  IMAD.MOV.U32 R34, RZ, RZ, RZ ;  /* 0x000000ffff227224 */ /* 0x000fe200078e00ff */
[----:B------:R-:W-:Y:S01]  /*39940*/  CS2R R12, SRZ ;  /* 0x00000000000c7805 */ /* 0x000fe2000001ff00 */
[----:B------:R-:W-:Y:S02]  /*39950*/  IMAD.MOV.U32 R14, RZ, RZ, 0x1 ;  /* 0x00000001ff0e7424 */ /* 0x000fe400078e00ff */
[----:B---3--:R-:W-:-:S07]  /*39960*/  IMAD.X R5, RZ, RZ, R3, P0 ;  /* 0x000000ffff057224 */ /* 0x008fce00000e0603 */
.L_x_2773:
[C---:B------:R-:W-:Y:S01]  /*39970*/  VIMNMX R8, PT, PT, R14.reuse, 0x10, !PT ;  /* 0x000000100e087848 */ /* 0x040fe20007fe0100 */
[----:B------:R-:W-:Y:S01]  /*39980*/  BSSY.RECONVERGENT B1, `(.L_x_2720) ;  /* 0x00000fa000017945 */ /* 0x000fe20003800200 */
[----:B------:R-:W-:-:S03]  /*39990*/  VIADDMNMX R15, R14, 0xf, R10, PT ;  /* 0x0000000f0e0f7846 */ /* 0x000fc6000380010a */
[----:B------:R-:W-:-:S05]  /*399a0*/  VIADD R22, R8, 0xfffffff1 ;  /* 0xfffffff108167836 */ /* 0x000fca0000000000 */
[----:B------:R-:W-:-:S13]  /*399b0*/  ISETP.GT.U32.AND P0, PT, R22, R15, PT ;  /* 0x0000000f1600720c */ /* 0x000fda0003f04070 */
[----:B---3--:R-:W-:Y:S05]  /*399c0*/  @P0 BRA `(.L_x_2721) ;  /* 0x0000000c00d40947 */ /* 0x008fea0003800000 */
[----:B------:R-:W-:-:S04]  /*399d0*/  IADD3 R8, P0, PT, R14, R23, RZ ;  /* 0x000000170e087210 */ /* 0x000fc80007f1e0ff */
[----:B012---:R-:W-:-:S05]  /*399e0*/  LEA.HI.X.SX32 R9, R14, R5, 0x1, P0 ;  /* 0x000000050e097211 */ /* 0x007fca00000f0eff */
[----:B------:R0:W5:Y:S01]  /*399f0*/  LDG.E.U8 R20, desc[UR6][R8.64+0x40f] ;  /* 0x00040f0608147981 */ /* 0x000162000c1e1100 */
[----:B------:R-:W-:-:S04]  /*39a00*/  IMAD R27, R14, 0xcc, R1 ;  /* 0x000000cc0e1b7824 */ /* 0x000fc800078e0201 */
[----:B------:R-:W-:-:S07]  /*39a10*/  VIADD R27, R27, 0xffffff34 ;  /* 0xffffff341b1b7836 */ /* 0x000fce0000000000 */
.L_x_2772:
[----:B0-----:R-:W-:-:S04]  /*39a20*/  IADD3 R8, P0, PT, R22, R21, RZ ;  /* 0x0000001516087210 */ /* 0x001fc80007f1e0ff */
[----:B---3--:R-:W-:-:S05]  /*39a30*/  LEA.HI.X.SX32 R9, R22, R29, 0x1, P0 ;  /* 0x0000001d16097211 */ /* 0x008fca00000f0eff */
        /* <DEDUP_REMOVED lines=19> */
.L_x_2727:
[----:B------:R-:W-:Y:S01]  /*39b70*/  IMAD.MOV.U32 R38, RZ, RZ, 0x10 ;  /* 0x00000010ff267424 */ /* 0x000fe200078e00ff */
[----:B------:R-:W-:Y:S06]  /*39b80*/  BRA `(.L_x_2729) ;  /* 0x0000000400647947 */ /* 0x000fec0003800000 */
.L_x_2726:
[----:B------:R-:W-:Y:S01]  /*39b90*/  IMAD.MOV.U32 R38, RZ, RZ, 0xf ;  /* 0x0000000fff267424 */ /* 0x000fe200078e00ff */
[----:B------:R-:W-:Y:S06]  /*39ba0*/  BRA `(.L_x_2729) ;  /* 0x00000004005c7947 */ /* 0x000fec0003800000 */
.L_x_2725:
        /* <DEDUP_REMOVED lines=8> */
.L_x_2731:
[----:B------:R-:W-:Y:S01]  /*39c30*/  IMAD.MOV.U32 R38, RZ, RZ, 0x15 ;  /* 0x00000015ff267424 */ /* 0x000fe200078e00ff */
[----:B------:R-:W-:Y:S06]  /*39c40*/  BRA `(.L_x_2729) ;  /* 0x0000000400347947 */ /* 0x000fec0003800000 */
.L_x_2730:
[----:B------:R-:W-:Y:S01]  /*39c50*/  IMAD.MOV.U32 R38, RZ, RZ, 0x11 ;  /* 0x00000011ff267424 */ /* 0x000fe200078e00ff */
[----:B------:R-:W-:Y:S06]  /*39c60*/  BRA `(.L_x_2729) ;  /* 0x00000004002c7947 */ /* 0x000fec0003800000 */
.L_x_2724:
        /* <DEDUP_REMOVED lines=10> */
.L_x_2734:
[----:B------:R-:W-:Y:S01]  /*39d10*/  IMAD.MOV.U32 R38, RZ, RZ, 0x5 ;  /* 0x00000005ff267424 */ /* 0x000fe200078e00ff */
[----:B------:R-:W-:Y:S06]  /*39d20*/  BRA `(.L_x_2729) ;  /* 0x0000000000fc7947 */ /* 0x000fec0003800000 */
.L_x_2733:
[----:B------:R-:W-:Y:S01]  /*39d30*/  IMAD.MOV.U32 R38, RZ, RZ, 0xe ;  /* 0x0000000eff267424 */ /* 0x000fe200078e00ff */
[----:B------:R-:W-:Y:S06]  /*39d40*/  BRA `(.L_x_2729) ;  /* 0x0000000000f47947 */ /* 0x000fec0003800000 */
.L_x_2732:
        /* <DEDUP_REMOVED lines=8> */
.L_x_2736:
[----:B------:R-:W-:Y:S01]  /*39dd0*/  IMAD.MOV.U32 R38, RZ, RZ, 0xc ;  /* 0x0000000cff267424 */ /* 0x000fe200078e00ff */
[----:B------:R-:W-:Y:S06]  /*39de0*/  BRA `(.L_x_2729) ;  /* 0x0000000000cc7947 */ /* 0x000fec0003800000 */
.L_x_2735:
[----:B------:R-:W-:Y:S01]  /*39df0*/  IMAD.MOV.U32 R38, RZ, RZ, 0xa ;  /* 0x0000000aff267424 */ /* 0x000fe200078e00ff */
[----:B------:R-:W-:Y:S06]  /*39e00*/  BRA `(.L_x_2729) ;  /* 0x0000000000c47947 */ /* 0x000fec0003800000 */
.L_x_2723:
        /* <DEDUP_REMOVED lines=12> */
.L_x_2740:
[----:B------:R-:W-:Y:S01]  /*39ed0*/  IMAD.MOV.U32 R38, RZ, RZ, 0x9 ;  /* 0x00000009ff267424 */ /* 0x000fe200078e00ff */
[----:B------:R-:W-:Y:S06]  /*39ee0*/  BRA `(.L_x_2729) ;  /* 0x00000000008c7947 */ /* 0x000fec0003800000 */
.L_x_2739:
[----:B------:R-:W-:Y:S01]  /*39ef0*/  IMAD.MOV.U32 R38, RZ, RZ, 0x8 ;  /* 0x00000008ff267424 */ /* 0x000fe200078e00ff */
[----:B------:R-:W-:Y:S06]  /*39f00*/  BRA `(.L_x_2729) ;  /* 0x0000000000847947 */ /* 0x000fec0003800000 */
.L_x_2738:
        /* <DEDUP_REMOVED lines=8> */
.L_x_2742:
[----:B------:R-:W-:Y:S01]  /*39f90*/  IMAD.MOV.U32 R38, RZ, RZ, 0xd ;  /* 0x0000000dff267424 */ /* 0x000fe200078e00ff */
[----:B------:R-:W-:Y:S06]  /*39fa0*/  BRA `(.L_x_2729) ;  /* 0x00000000005c7947 */ /* 0x000fec0003800000 */
.L_x_2741:
[----:B------:R-:W-:Y:S01]  /*39fb0*/  IMAD.MOV.U32 R38, RZ, RZ, 0x6 ;  /* 0x00000006ff267424 */ /* 0x000fe200078e00ff */
[----:B------:R-:W-:Y:S06]  /*39fc0*/  BRA `(.L_x_2729) ;  /* 0x0000000000547947 */ /* 0x000fec0003800000 */
.L_x_2737:
        /* <DEDUP_REMOVED lines=10> */
.L_x_2745:
[----:B------:R-:W-:Y:S01]  /*3a070*/  IMAD.MOV.U32 R38, RZ, RZ, 0x4 ;  /* 0x00000004ff267424 */ /* 0x000fe200078e00ff */
[----:B------:R-:W-:Y:S06]  /*3a080*/  BRA `(.L_x_2729) ;  /* 0x0000000000247947 */ /* 0x000fec0003800000 */
.L_x_2744:
[----:B------:R-:W-:Y:S01]  /*3a090*/  IMAD.MOV.U32 R38, RZ, RZ, 0x14 ;  /* 0x00000014ff267424 */ /* 0x000fe200078e00ff */
[----:B------:R-:W-:Y:S06]  /*3a0a0*/  BRA `(.L_x_2729) ;  /* 0x00000000001c7947 */ /* 0x000fec0003800000 */
.L_x_2743:
[----:B------:R-:W-:-:S13]  /*3a0b0*/  ISETP.NE.AND P0, PT, R8, 0x2a, PT ;  /* 0x0000002a0800780c */ /* 0x000fda0003f05270 */
[----:B------:R-:W-:Y:S05]  /*3a0c0*/  @!P0 BRA `(.L_x_2746) ;  /* 0x0000000000108947 */ /* 0x000fea0003800000 */
[----:B------:R-:W-:-:S13]  /*3a0d0*/  ISETP.NE.AND P0, PT, R8, 0x41, PT ;  /* 0x000000410800780c */ /* 0x000fda0003f05270 */
[----:B------:R-:W-:Y:S05]  /*3a0e0*/  @!P0 BRA `(.L_x_2729) ;  /* 0x00000000000c8947 */ /* 0x000fea0003800000 */
.L_x_2728:
[----:B------:R-:W-:Y:S01]  /*3a0f0*/  IMAD.MOV.U32 R38, RZ, RZ, 0x16 ;  /* 0x00000016ff267424 */ /* 0x000fe200078e00ff */
[----:B------:R-:W-:Y:S06]  /*3a100*/  BRA `(.L_x_2729) ;  /* 0x0000000000047947 */ /* 0x000fec0003800000 */
.L_x_2746:
[----:B------:R-:W-:-:S07]  /*3a110*/  IMAD.MOV.U32 R38, RZ, RZ, 0x17 ;  /* 0x00000017ff267424 */ /* 0x000fce00078e00ff */
.L_x_2729:
[----:B------:R-:W-:Y:S05]  /*3a120*/  BSYNC.RECONVERGENT B5 ;  /* 0x0000000000057941 */ /* 0x000fea0003800200 */
.L_x_2722:
        /* <DEDUP_REMOVED lines=16> */
.L_x_2752:
[----:B------:R-:W-:Y:S01]  /*3a230*/  IMAD.MOV.U32 R35, RZ, RZ, 0x180 ;  /* 0x00000180ff237424 */ /* 0x000fe200078e00ff */
[----:B------:R-:W-:Y:S06]  /*3a240*/  BRA `(.L_x_2754) ;  /* 0x0000000400647947 */ /* 0x000fec0003800000 */
.L_x_2751:
[----:B------:R-:W-:Y:S01]  /*3a250*/  IMAD.MOV.U32 R35, RZ, RZ, 0x168 ;  /* 0x00000168ff237424 */ /* 0x000fe200078e00ff */
[----:B------:R-:W-:Y:S06]  /*3a260*/  BRA `(.L_x_2754) ;  /* 0x00000004005c7947 */ /* 0x000fec0003800000 */
.L_x_2750:
        /* <DEDUP_REMOVED lines=8> */
.L_x_2756:
[----:B------:R-:W-:Y:S01]  /*3a2f0*/  IMAD.MOV.U32 R35, RZ, RZ, 0x1f8 ;  /* 0x000001f8ff237424 */ /* 0x000fe200078e00ff */
[----:B------:R-:W-:Y:S06]  /*3a300*/  BRA `(.L_x_2754) ;  /* 0x0000000400347947 */ /* 0x000fec0003800000 */
.L_x_2755:
[----:B------:R-:W-:Y:S01]  /*3a310*/  IMAD.MOV.U32 R35, RZ, RZ, 0x198 ;  /* 0x00000198ff237424 */ /* 0x000fe200078e00ff */
[----:B------:R-:W-:Y:S06]  /*3a320*/  BRA `(.L_x_2754) ;  /* 0x00000004002c7947 */ /* 0x000fec0003800000 */
.L_x_2749:
        /* <DEDUP_REMOVED lines=10> */
.L_x_2759:
[----:B------:R-:W-:Y:S01]  /*3a3d0*/  IMAD.MOV.U32 R35, RZ, RZ, 0x78 ;  /* 0x00000078ff237424 */ /* 0x000fe200078e00ff */
[----:B------:R-:W-:Y:S06]  /*3a3e0*/  BRA `(.L_x_2754) ;  /* 0x0000000000fc7947 */ /* 0x000fec0003800000 */
.L_x_2758:
[----:B------:R-:W-:Y:S01]  /*3a3f0*/  IMAD.MOV.U32 R35, RZ, RZ, 0x150 ;  /* 0x00000150ff237424 */ /* 0x000fe200078e00ff */
[----:B------:R-:W-:Y:S06]  /*3a400*/  BRA `(.L_x_2754) ;  /* 0x0000000000f47947 */ /* 0x000fec0003800000 */
.L_x_2757:
        /* <DEDUP_REMOVED lines=8> */
.L_x_2761:
[----:B------:R-:W-:Y:S01]  /*3a490*/  IMAD.MOV.U32 R35, RZ, RZ, 0x120 ;  /* 0x00000120ff237424 */ /* 0x000fe200078e00ff */
[----:B------:R-:W-:Y:S06]  /*3a4a0*/  BRA `(.L_x_2754) ;  /* 0x0000000000cc7947 */ /* 0x000fec0003800000 */
.L_x_2760:
[----:B------:R-:W-:Y:S01]  /*3a4b0*/  IMAD.MOV.U32 R35, RZ, RZ, 0xf0 ;  /* 0x000000f0ff237424 */ /* 0x000fe200078e00ff */
[----:B------:R-:W-:Y:S06]  /*3a4c0*/  BRA `(.L_x_2754) ;  /* 0x0000000000c47947 */ /* 0x000fec0003800000 */
.L_x_2748:
        /* <DEDUP_REMOVED lines=12> */
.L_x_2765:
[----:B------:R-:W-:Y:S01]  /*3a590*/  IMAD.MOV.U32 R35, RZ, RZ, 0xd8 ;  /* 0x000000d8ff237424 */ /* 0x000fe200078e00ff */
[----:B------:R-:W-:Y:S06]  /*3a5a0*/  BRA `(.L_x_2754) ;  /* 0x00000000008c7947 */ /* 0x000fec0003800000 */
.L_x_2764:
[----:B------:R-:W-:Y:S01]  /*3a5b0*/  IMAD.MOV.U32 R35, RZ, RZ, 0xc0 ;  /* 0x000000c0ff237424 */ /* 0x000fe200078e00ff */
[----:B------:R-:W-:Y:S06]  /*3a5c0*/  BRA `(.L_x_2754) ;  /* 0x0000000000847947 */ /* 0x000fec0003800000 */
.L_x_2763:
        /* <DEDUP_REMOVED lines=8> */
.L_x_2767:
[----:B------:R-:W-:Y:S01]  /*3a650*/  IMAD.MOV.U32 R35, RZ, RZ, 0x138 ;  /* 0x00000138ff237424 */ /* 0x000fe200078e00ff */
[----:B------:R-:W-:Y:S06]  /*3a660*/  BRA `(.L_x_2754) ;  /* 0x00000000005c7947 */ /* 0x000fec0003800000 */
.L_x_2766:
[----:B------:R-:W-:Y:S01]  /*3a670*/  IMAD.MOV.U32 R35, RZ, RZ, 0x90 ;  /* 0x00000090ff237424 */ /* 0x000fe200078e00ff */
[----:B------:R-:W-:Y:S06]  /*3a680*/  BRA `(.L_x_2754) ;  /* 0x0000000000547947 */ /* 0x000fec0003800000 */
.L_x_2762:
        /* <DEDUP_REMOVED lines=10> */
.L_x_2770:
[----:B------:R-:W-:Y:S01]  /*3a730*/  IMAD.MOV.U32 R35, RZ, RZ, 0x60 ;  /* 0x00000060ff237424 */ /* 0x000fe200078e00ff */
[----:B------:R-:W-:Y:S06]  /*3a740*/  BRA `(.L_x_2754) ;  /* 0x0000000000247947 */ /* 0x000fec0003800000 */
.L_x_2769:
[----:B------:R-:W-:Y:S01]  /*3a750*/  IMAD.MOV.U32 R35, RZ, RZ, 0x1e0 ;  /* 0x000001e0ff237424 */ /* 0x000fe200078e00ff */
[----:B------:R-:W-:Y:S06]  /*3a760*/  BRA `(.L_x_2754) ;  /* 0x00000000001c7947 */ /* 0x000fec0003800000 */
.L_x_2768:
[----:B------:R-:W-:-:S13]  /*3a770*/  ISETP.NE.AND P0, PT, R20, 0x2a, PT ;  /* 0x0000002a1400780c */ /* 0x000fda0003f05270 */
[----:B------:R-:W-:Y:S05]  /*3a780*/  @!P0 BRA `(.L_x_2771) ;  /* 0x0000000000108947 */ /* 0x000fea0003800000 */
[----:B------:R-:W-:-:S13]  /*3a790*/  ISETP.NE.AND P0, PT, R20, 0x41, PT ;  /* 0x000000411400780c */ /* 0x000fda0003f05270 */
[----:B------:R-:W-:Y:S05]  /*3a7a0*/  @!P0 BRA `(.L_x_2754) ;  /* 0x00000000000c8947 */ /* 0x000fea0003800000 */
.L_x_2753:
[----:B------:R-:W-:Y:S01]  /*3a7b0*/  IMAD.MOV.U32 R35, RZ, RZ, 0x210 ;  /* 0x00000210ff237424 */ /* 0x000fe200078e00ff */
[----:B------:R-:W-:Y:S06]  /*3a7c0*/  BRA `(.L_x_2754) ;  /* 0x0000000000047947 */ /* 0x000fec0003800000 */
.L_x_2771:
[----:B------:R-:W-:-:S07]  /*3a7d0*/  IMAD.MOV.U32 R35, RZ, RZ, 0x228 ;  /* 0x00000228ff237424 */ /* 0x000fce00078e00ff */
.L_x_2754:
[----:B------:R-:W-:Y:S05]  /*3a7e0*/  BSYNC.RECONVERGENT B5 ;  /* 0x0000000000057941 */ /* 0x000fea0003800200 */
.L_x_2747:
        /* <DEDUP_REMOVED lines=19> */
.L_x_2721:
[----:B------:R-:W-:Y:S05]  /*3a920*/  BSYNC.RECONVERGENT B1 ;  /* 0x0000000000017941 */ /* 0x000fea0003800200 */
.L_x_2720:
[C---:B------:R-:W-:Y:S01]  /*3a930*/  ISETP.NE.AND P0, PT, R14.reuse, R11, PT ;  /* 0x0000000b0e00720c */ /* 0x040fe20003f05270 */
[----:B------:R-:W-:-:S12]  /*3a940*/  VIADD R14, R14, 0x1 ;  /* 0x000000010e0e7836 */ /* 0x000fd80000000000 */
[----:B------:R-:W-:Y:S05]  /*3a950*/  @P0 BRA `(.L_x_2773) ;  /* 0xfffffff000040947 */ /* 0x000fea000383ffff */
[----:B------:R-:W-:Y:S05]  /*3a960*/  BSYNC.RECONVERGENT B0 ;  /* 0x0000000000007941 */ /* 0x000fea0003800200 */
.L_x_2719:
[----:B------:R-:W-:Y:S01]  /*3a970*/  BSSY.RECONVERGENT B0, `(.L_x_2708) ;  /* 0x0000121000007945 */ /* 0x000fe20003800200 */
[----:B------:R-:W-:Y:S02]  /*3a980*/  IMAD.MOV.U32 R22, RZ, RZ, RZ ;  /* 0x000000ffff167224 */ /* 0x000fe400078e00ff */
[----:B------:R-:W-:Y:S02]  /*3a990*/  IMAD.MOV.U32 R15, RZ, RZ, R12 ;  /* 0x000000ffff0f7224 */ /* 0x000fe400078e000c */
[----:B------:R-:W-:-:S07]  /*3a9a0*/  IMAD.MOV.U32 R14, RZ, RZ, R13 ;  /* 0x000000ffff0e7224 */ /* 0x000fce00078e000d */
.L_x_2830:
[C---:B0123--:R-:W-:Y:S01]  /*3a9b0*/  VIMNMX R9, PT, PT, R12.reuse, R13, PT ;  /* 0x0000000d0c097248 */ /* 0x04ffe20003fe0100 */
        /* <DEDUP_REMOVED lines=15> */
.L_x_2776:
        /* <DEDUP_REMOVED lines=11> */
[----:B------:R-:W5:Y:S01]  /*3ab60*/  LDL R31, [R31] ;  /* 0x000000001f1f7983 */ /* 0x000f620000100800 */
        /* <DEDUP_REMOVED lines=16> */
.L_x_2784:
[----:B------:R-:W-:Y:S01]  /*3ac70*/  IMAD.MOV.U32 R33, RZ, RZ, 0x10 ;  /* 0x00000010ff217424 */ /* 0x000fe200078e00ff */
[----:B------:R-:W-:Y:S06]  /*3ac80*/  BRA `(.L_x_2786) ;  /* 0x0000000400647947 */ /* 0x000fec0003800000 */
.L_x_2783:
[----:B------:R-:W-:Y:S01]  /*3ac90*/  IMAD.MOV.U32 R33, RZ, RZ, 0xf ;  /* 0x0000000fff217424 */ /* 0x000fe200078e00ff */
[----:B------:R-:W-:Y:S06]  /*3aca0*/  BRA `(.L_x_2786) ;  /* 0x00000004005c7947 */ /* 0x000fec0003800000 */
.L_x_2782:
        /* <DEDUP_REMOVED lines=8> */
.L_x_2788:
[----:B------:R-:W-:Y:S01]  /*3ad30*/  IMAD.MOV.U32 R33, RZ, RZ, 0x15 ;  /* 0x00000015ff217424 */ /* 0x000fe200078e00ff */
[----:B------:R-:W-:Y:S06]  /*3ad40*/  BRA `(.L_x_2786) ;  /* 0x0000000400347947 */ /* 0x000fec0003800000 */
.L_x_2787:
[----:B------:R-:W-:Y:S01]  /*3ad50*/  IMAD.MOV.U32 R33, RZ, RZ, 0x11 ;  /* 0x00000011ff217424 */ /* 0x000fe200078e00ff */
[----:B------:R-:W-:Y:S06]  /*3ad60*/  BRA `(.L_x_2786) ;  /* 0x00000004002c7947 */ /* 0x000fec0003800000 */
.L_x_2781:
        /* <DEDUP_REMOVED lines=10> */
.L_x_2791:
[----:B------:R-:W-:Y:S01]  /*3ae10*/  IMAD.MOV.U32 R33, RZ, RZ, 0x5 ;  /* 0x00000005ff217424 */ /* 0x000fe200078e00ff */
[----:B------:R-:W-:Y:S06]  /*3ae20*/  BRA `(.L_x_2786) ;  /* 0x0000000000fc7947 */ /* 0x000fec0003800000 */
.L_x_2790:
[----:B------:R-:W-:Y:S01]  /*3ae30*/  IMAD.MOV.U32 R33, RZ, RZ, 0xe ;  /* 0x0000000eff217424 */ /* 0x000fe200078e00ff */
[----:B------:R-:W-:Y:S06]  /*3ae40*/  BRA `(.L_x_2786) ;  /* 0x0000000000f47947 */ /* 0x000fec0003800000 */
.L_x_2789:
        /* <DEDUP_REMOVED lines=8> */
.L_x_2793:
[----:B------:R-:W-:Y:S01]  /*3aed0*/  IMAD.MOV.U32 R33, RZ, RZ, 0xc ;  /* 0x0000000cff217424 */ /* 0x000fe200078e00ff */
[----:B------:R-:W-:Y:S06]  /*3aee0*/  BRA `(.L_x_2786) ;  /* 0x0000000000cc7947 */ /* 0x000fec0003800000 */
.L_x_2792:
[----:B------:R-:W-:Y:S01]  /*3aef0*/  IMAD.MOV.U32 R33, RZ, RZ, 0xa ;  /* 0x0000000aff217424 */ /* 0x000fe200078e00ff */
[----:B------:R-:W-:Y:S06]  /*3af00*/  BRA `(.L_x_2786) ;  /* 0x0000000000c47947 */ /* 0x000fec0003800000 */
.L_x_2780:
        /* <DEDUP_REMOVED lines=12> */
.L_x_2797:
[----:B------:R-:W-:Y:S01]  /*3afd0*/  IMAD.MOV.U32 R33, RZ, RZ, 0x9 ;  /* 0x00000009ff217424 */ /* 0x000fe200078e00ff */
[----:B------:R-:W-:Y:S06]  /*3afe0*/  BRA `(.L_x_2786) ;  /* 0x00000000008c7947 */ /* 0x000fec0003800000 */
.L_x_2796:
[----:B------:R-:W-:Y:S01]  /*3aff0*/  IMAD.MOV.U32 R33, RZ, RZ, 0x8 ;  /* 0x00000008ff217424 */ /* 0x000fe200078e00ff */
[----:B------:R-:W-:Y:S06]  /*3b000*/  BRA `(.L_x_2786) ;  /* 0x0000000000847947 */ /* 0x000fec0003800000 */
.L_x_2795:
        /* <DEDUP_REMOVED lines=8> */
.L_x_2799:
[----:B------:R-:W-:Y:S01]  /*3b090*/  IMAD.MOV.U32 R33, RZ, RZ, 0xd ;  /* 0x0000000dff217424 */ /* 0x000fe200078e00ff */
[----:B------:R-:W-:Y:S06]  /*3b0a0*/  BRA `(.L_x_2786) ;  /* 0x00000000005c7947 */ /* 0x000fec0003800000 */
.L_x_2798:
[----:B------:R-:W-:Y:S01]  /*3b0b0*/  IMAD.MOV.U32 R33, RZ, RZ, 0x6 ;  /* 0x00000006ff217424 */ /* 0x000fe200078e00ff */
[----:B------:R-:W-:Y:S06]  /*3b0c0*/  BRA `(.L_x_2786) ;  /* 0x0000000000547947 */ /* 0x000fec0003800000 */
.L_x_2794:
        /* <DEDUP_REMOVED lines=10> */
.L_x_2802:
[----:B------:R-:W-:Y:S01]  /*3b170*/  IMAD.MOV.U32 R33, RZ, RZ, 0x4 ;  /* 0x00000004ff217424 */ /* 0x000fe200078e00ff */
[----:B------:R-:W-:Y:S06]  /*3b180*/  BRA `(.L_x_2786) ;  /* 0x0000000000247947 */ /* 0x000fec0003800000 */
.L_x_2801:
[----:B------:R-:W-:Y:S01]  /*3b190*/  IMAD.MOV.U32 R33, RZ, RZ, 0x14 ;  /* 0x00000014ff217424 */ /* 0x000fe200078e00ff */
[----:B------:R-:W-:Y:S06]  /*3b1a0*/  BRA `(.L_x_2786) ;  /* 0x00000000001c7947 */ /* 0x000fec0003800000 */
.L_x_2800:
[----:B------:R-:W-:-:S13]  /*3b1b0*/  ISETP.NE.AND P0, PT, R8, 0x2a, PT ;  /* 0x0000002a0800780c */ /* 0x000fda0003f05270 */
[----:B------:R-:W-:Y:S05]  /*3b1c0*/  @!P0 BRA `(.L_x_2803) ;  /* 0x0000000000108947 */ /* 0x000fea0003800000 */
[----:B------:R-:W-:-:S13]  /*3b1d0*/  ISETP.NE.AND P0, PT, R8, 0x41, PT ;  /* 0x000000410800780c */ /* 0x000fda0003f05270 */
[----:B------:R-:W-:Y:S05]  /*3b1e0*/  @!P0 BRA `(.L_x_2786) ;  /* 0x00000000000c8947 */ /* 0x000fea0003800000 */
.L_x_2785:
[----:B------:R-:W-:Y:S01]  /*3b1f0*/  IMAD.MOV.U32 R33, RZ, RZ, 0x16 ;  /* 0x00000016ff217424 */ /* 0x000fe200078e00ff */
[----:B------:R-:W-:Y:S06]  /*3b200*/  BRA `(.L_x_2786) ;  /* 0x0000000000047947 */ /* 0x000fec0003800000 */
.L_x_2803:
[----:B------:R-:W-:-:S07]  /*3b210*/  IMAD.MOV.U32 R33, RZ, RZ, 0x17 ;  /* 0x00000017ff217424 */ /* 0x000fce00078e00ff */
.L_x_2786:
[----:B------:R-:W-:Y:S05]  /*3b220*/  BSYNC.RECONVERGENT B5 ;  /* 0x0000000000057941 */ /* 0x000fea0003800200 */
.L_x_2779:
        /* <DEDUP_REMOVED lines=16> */
.L_x_2809:
[----:B------:R-:W-:Y:S01]  /*3b330*/  IMAD.MOV.U32 R10, RZ, RZ, 0x180 ;  /* 0x00000180ff0a7424 */ /* 0x000fe200078e00ff */
[----:B------:R-:W-:Y:S06]  /*3b340*/  BRA `(.L_x_2811) ;  /* 0x0000000400647947 */ /* 0x000fec0003800000 */
.L_x_2808:
[----:B------:R-:W-:Y:S01]  /*3b350*/  IMAD.MOV.U32 R10, RZ, RZ, 0x168 ;  /* 0x00000168ff0a7424 */ /* 0x000fe200078e00ff */
[----:B------:R-:W-:Y:S06]  /*3b360*/  BRA `(.L_x_2811) ;  /* 0x00000004005c7947 */ /* 0x000fec0003800000 */
.L_x_2807:
        /* <DEDUP_REMOVED lines=8> */
.L_x_2813:
[----:B------:R-:W-:Y:S01]  /*3b3f0*/  IMAD.MOV.U32 R10, RZ, RZ, 0x1f8 ;  /* 0x000001f8ff0a7424 */ /* 0x000fe200078e00ff */
[----:B------:R-:W-:Y:S06]  /*3b400*/  BRA `(.L_x_2811) ;  /* 0x0000000400347947 */ /* 0x000fec0003800000 */
.L_x_2812:
[----:B------:R-:W-:Y:S01]  /*3b410*/  IMAD.MOV.U32 R10, RZ, RZ, 0x198 ;  /* 0x00000198ff0a7424 */ /* 0x000fe200078e00ff */
[----:B------:R-:W-:Y:S06]  /*3b420*/  BRA `(.L_x_2811) ;  /* 0x00000004002c7947 */ /* 0x000fec0003800000 */
.L_x_2806:
        /* <DEDUP_REMOVED lines=10> */
.L_x_2816:
[----:B------:R-:W-:Y:S01]  /*3b4d0*/  IMAD.MOV.U32 R10, RZ, RZ, 0x78 ;  /* 0x00000078ff0a7424 */ /* 0x000fe200078e00ff */
[----:B------:R-:W-:Y:S06]  /*3b4e0*/  BRA `(.L_x_2811) ;  /* 0x0000000000fc7947 */ /* 0x000fec0003800000 */
.L_x_2815:
[----:B------:R-:W-:Y:S01]  /*3b4f0*/  IMAD.MOV.U32 R10, RZ, RZ, 0x150 ;  /* 0x00000150ff0a7424 */ /* 0x000fe200078e00ff */
[----:B------:R-:W-:Y:S06]  /*3b500*/  BRA `(.L_x_2811) ;  /* 0x0000000000f47947 */ /* 0x000fec0003800000 */
.L_x_2814:
        /* <DEDUP_REMOVED lines=8> */
.L_x_2818:
[----:B------:R-:W-:Y:S01]  /*3b590*/  IMAD.MOV.U32 R10, RZ, RZ, 0x120 ;  /* 0x00000120ff0a7424 */ /* 0x000fe200078e00ff */
[----:B------:R-:W-:Y:S06]  /*3b5a0*/  BRA `(.L_x_2811) ;  /* 0x0000000000cc7947 */ /* 0x000fec0003800000 */
.L_x_2817:
[----:B------:R-:W-:Y:S01]  /*3b5b0*/  IMAD.MOV.U32 R10, RZ, RZ, 0xf0 ;  /* 0x000000f0ff0a7424 */ /* 0x000fe200078e00ff */
[----:B------:R-:W-:Y:S06]  /*3b5c0*/  BRA `(.L_x_2811) ;  /* 0x0000000000c47947 */ /* 0x000fec0003800000 */
.L_x_2805:
        /* <DEDUP_REMOVED lines=12> */
.L_x_2822:
[----:B------:R-:W-:Y:S01]  /*3b690*/  IMAD.MOV.U32 R10, RZ, RZ, 0xd8 ;  /* 0x000000d8ff0a7424 */ /* 0x000fe200078e00ff */
[----:B------:R-:W-:Y:S06]  /*3b6a0*/  BRA `(.L_x_2811) ;  /* 0x00000000008c7947 */ /* 0x000fec0003800000 */
.L_x_2821:
[----:B------:R-:W-:Y:S01]  /*3b6b0*/  IMAD.MOV.U32 R10, RZ, RZ, 0xc0 ;  /* 0x000000c0ff0a7424 */ /* 0x000fe200078e00ff */
[----:B------:R-:W-:Y:S06]  /*3b6c0*/  BRA `(.L_x_2811) ;  /* 0x0000000000847947 */ /* 0x000fec0003800000 */
.L_x_2820:
        /* <DEDUP_REMOVED lines=8> */
.L_x_2824:
[----:B------:R-:W-:Y:S01]  /*3b750*/  IMAD.MOV.U32 R10, RZ, RZ, 0x138 ;  /* 0x00000138ff0a7424 */ /* 0x000fe200078e00ff */
[----:B------:R-:W-:Y:S06]  /*3b760*/  BRA `(.L_x_2811) ;  /* 0x00000000005c7947 */ /* 0x000fec0003800000 */
.L_x_2823:
[----:B------:R-:W-:Y:S01]  /*3b770*/  IMAD.MOV.U32 R10, RZ, RZ, 0x90 ;  /* 0x00000090ff0a7424 */ /* 0x000fe200078e00ff */
[----:B------:R-:W-:Y:S06]  /*3b780*/  BRA `(.L_x_2811) ;  /* 0x0000000000547947 */ /* 0x000fec0003800000 */
.L_x_2819:
        /* <DEDUP_REMOVED lines=10> */
.L_x_2827:
[----:B------:R-:W-:Y:S01]  /*3b830*/  IMAD.MOV.U32 R10, RZ, RZ, 0x60 ;  /* 0x00000060ff0a7424 */ /* 0x000fe200078e00ff */
[----:B------:R-:W-:Y:S06]  /*3b840*/  BRA `(.L_x_2811) ;  /* 0x0000000000247947 */ /* 0x000fec0003800000 */
.L_x_2826:
[----:B------:R-:W-:Y:S01]  /*3b850*/  IMAD.MOV.U32 R10, RZ, RZ, 0x1e0 ;  /* 0x000001e0ff0a7424 */ /* 0x000fe200078e00ff */
[----:B------:R-:W-:Y:S06]  /*3b860*/  BRA `(.L_x_2811) ;  /* 0x00000000001c7947 */ /* 0x000fec0003800000 */
.L_x_2825:
[----:B------:R-:W-:-:S13]  /*3b870*/  ISETP.NE.AND P0, PT, R11, 0x2a, PT ;  /* 0x0000002a0b00780c */ /* 0x000fda0003f05270 */
[----:B------:R-:W-:Y:S05]  /*3b880*/  @!P0 BRA `(.L_x_2828) ;  /* 0x0000000000108947 */ /* 0x000fea0003800000 */
[----:B------:R-:W-:-:S13]  /*3b890*/  ISETP.NE.AND P0, PT, R11, 0x41, PT ;  /* 0x000000410b00780c */ /* 0x000fda0003f05270 */
[----:B------:R-:W-:Y:S05]  /*3b8a0*/  @!P0 BRA `(.L_x_2811) ;  /* 0x00000000000c8947 */ /* 0x000fea0003800000 */
.L_x_2810:
[----:B------:R-:W-:Y:S01]  /*3b8b0*/  IMAD.MOV.U32 R10, RZ, RZ, 0x210 ;  /* 0x00000210ff0a7424 */ /* 0x000fe200078e00ff */
[----:B------:R-:W-:Y:S06]  /*3b8c0*/  BRA `(.L_x_2811) ;  /* 0x0000000000047947 */ /* 0x000fec0003800000 */
.L_x_2828:
[----:B------:R-:W-:-:S07]  /*3b8d0*/  IMAD.MOV.U32 R10, RZ, RZ, 0x228 ;  /* 0x00000228ff0a7424 */ /* 0x000fce00078e00ff */
.L_x_2811:
[----:B------:R-:W-:Y:S05]  /*3b8e0*/  BSYNC.RECONVERGENT B5 ;  /* 0x0000000000057941 */ /* 0x000fea0003800200 */
.L_x_2804:
        /* <DEDUP_REMOVED lines=8> */
.L_x_2778:
        /* <DEDUP_REMOVED lines=10> */
.L_x_2777:
        /* <DEDUP_REMOVED lines=16> */
.L_x_2829:
[----:B------:R-:W-:Y:S05]  /*3bb10*/  BSYNC.RELIABLE B1 ;  /* 0x0000000000017941 */ /* 0x000fea0003800100 */
.L_x_2775:
[----:B------:R-:W-:Y:S02]  /*3bb20*/  VIADD R22, R22, 0x1 ;  /* 0x0000000116167836 */ /* 0x000fe40000000000 */
[----:B------:R-:W-:Y:S02]  /*3bb30*/  IMAD.MOV.U32 R12, RZ, RZ, R20 ;  /* 0x000000ffff0c7224 */ /* 0x000fe400078e0014 */
[----:B------:R-:W-:Y:S02]  /*3bb40*/  IMAD.MOV.U32 R13, RZ, RZ, R38 ;  /* 0x000000ffff0d7224 */ /* 0x000fe400078e0026 */
[----:B------:R-:W-:Y:S02]  /*3bb50*/  IMAD.MOV.U32 R15, RZ, RZ, R8 ;  /* 0x000000ffff0f7224 */ /* 0x000fe400078e0008 */
[----:B------:R-:W-:Y:S01]  /*3bb60*/  IMAD.MOV.U32 R14, RZ, RZ, R9 ;  /* 0x000000ffff0e7224 */ /* 0x000fe200078e0009 */
[----:B------:R-:W-:Y:S06]  /*3bb70*/  BRA `(.L_x_2830) ;  /* 0xffffffec008c7947 */ /* 0x000fec000383ffff */
.L_x_2774:
[----:B------:R-:W-:Y:S05]  /*3bb80*/  BSYNC.RECONVERGENT B0 ;  /* 0x0000000000007941 */ /* 0x000fea0003800200 */
.L_x_2708:
[----:B------:R-:W-:-:S05]  /*3bb90*/  FADD R5, R32, 10 ;  /* 0x4120000020057421 */ /* 0x000fca0000000000 */
[----:B------:R-:W-:Y:S02]  /*3bba0*/  FSETP.GT.AND P0, PT, R34, R5, PT ;  /* 0x000000052200720b */ /* 0x000fe40003f04000 */
[----:B------:R-:W-:-:S11]  /*3bbb0*/  PRMT R5, RZ, 0x7610, R5 ;  /* 0x00007610ff057816 */ /* 0x000fd60000000005 */
[----:B------:R-:W-:Y:S05]  /*3bbc0*/  @!P0 BRA `(.L_x_2707) ;  /* 0x00000000008c8947 */ /* 0x000fea0003800000 */
[----:B------:R-:W0:Y:S01]  /*3bbd0*/  I2F.U16 R5, R22 ;  /* 0x0000001600057306 */ /* 0x000e220000101000 */
[----:B------:R-:W-:Y:S01]  /*3bbe0*/  IMAD.IADD R15, R30, 0x1, R15 ;  /* 0x000000011e0f7824 */ /* 0x000fe200078e020f */
[----:B------:R1:W-:Y:S01]  /*3bbf0*/  STL [R1+0x322c], R34 ;  /* 0x00322c2201007387 */ /* 0x0003e20000100800 */
[----:B------:R-:W-:Y:S01]  /*3bc00*/  IMAD.IADD R14, R25, 0x1, R14 ;  /* 0x00000001190e7824 */ /* 0x000fe200078e020e */
[----:B------:R-:W-:Y:S02]  /*3bc10*/  BSSY.RECONVERGENT B5, `(.L_x_2831) ;  /* 0x0000014000057945 */ /* 0x000fe40003800200 */
[----:B------:R1:W-:Y:S01]  /*3bc20*/  STL.U16 [R1+0x3228], R22 ;  /* 0x0032281601007387 */ /* 0x0003e20000100400 */
[C---:B------:R-:W-:Y:S02]  /*3bc30*/  PRMT R30, R15.reuse, 0x7610, R30 ;  /* 0x000076100f1e7816 */ /* 0x040fe4000000001e */
[----:B------:R-:W-:Y:S02]  /*3bc40*/  PRMT R8, R15, 0x5410, R14 ;  /* 0x000054100f087816 */ /* 0x000fe4000000000e */
[----:B------:R-:W-:-:S03]  /*3bc50*/  PRMT R25, R14, 0x7610, R25 ;  /* 0x000076100e197816 */ /* 0x000fc60000000019 */
[----:B------:R1:W-:Y:S01]  /*3bc60*/  STL [R1+0x3224], R8 ;  /* 0x0032240801007387 */ /* 0x0003e20000100800 */
[----:B0-----:R-:W-:-:S04]  /*3bc70*/  FMUL R11, R5, 3 ;  /* 0x40400000050b7820 */ /* 0x001fc80000400000 */
[----:B------:R-:W0:Y:S08]  /*3bc80*/  MUFU.RCP R10, R11 ;  /* 0x0000000b000a7308 */ /* 0x000e300000001000 */
        /* <DEDUP_REMOVED lines=11> */
[----:B------:R-:W-:-:S07]  /*3bd40*/  IMAD.MOV.U32 R10, RZ, RZ, R5 ;  /* 0x000000ffff0a7224 */ /* 0x000fce00078e0005 */
.L_x_2832:
[----:B------:R-:W-:Y:S05]  /*3bd50*/  BSYNC.RECONVERGENT B5 ;  /* 0x0000000000057941 */ /* 0x000fea0003800200 */
.L_x_2831:
        /* <DEDUP_REMOVED lines=8> */
[----:B------:R-:W-:-:S03]  /*3bde0*/  IMAD.MOV.U32 R32, RZ, RZ, R34 ;  /* 0x000000ffff207224 */ /* 0x000fc600078e0022 */
[----:B------:R2:W-:Y:S04]  /*3bdf0*/  STL [R1+0x3238], R8 ;  /* 0x0032380801007387 */ /* 0x0005e80000100800 */
.L_x_2707:
[----:B------:R-:W-:Y:S05]  /*3be00*/  BSYNC.RECONVERGENT B4 ;  /* 0x0000000000047941 */ /* 0x000fea0003800200 */
.L_x_2706:
[----:B--2---:R-:W-:-:S04]  /*3be10*/  LOP3.LUT R8, R19, 0xffff, RZ, 0xc0, !PT ;  /* 0x0000ffff13087812 */ /* 0x004fc800078ec0ff */
[----:B------:R-:W-:-:S04]  /*3be20*/  ISETP.GE.U32.AND P0, PT, R8, 0xc, PT ;  /* 0x0000000c0800780c */ /* 0x000fc80003f06070 */
[----:B------:R-:W-:-:S13]  /*3be30*/  FSETP.LTU.OR P0, PT, R40, 0.75, !P0 ;  /* 0x3f4000002800780b */ /* 0x000fda0004709400 */
[----:B------:R-:W-:Y:S05]  /*3be40*/  @P0 BRA `(.L_x_2579) ;  /* 0x0000000000c00947 */ /* 0x000fea0003800000 */
[----:B-1----:R-:W2:Y:S01]  /*3be50*/  LDL.U16 R33, [R1+0x323e] ;  /* 0x00323e0001217983 */ /* 0x002ea20000100400 */
[----:B------:R-:W1:Y:S01]  /*3be60*/  LDCU UR4, c[0x0][0x3b0] ;  /* 0x00007600ff0477ac */ /* 0x000e620008000800 */
[----:B------:R-:W3:Y:S02]  /*3be70*/  LDC.64 R34, c[0x0][0x3a0] ;  /* 0x0000e800ff227b82 */ /* 0x000ee40000000a00 */
[----:B0---4-:R-:W4:Y:S04]  /*3be80*/  LDL.128 R8, [R1+0x3240] ;  /* 0x0032400001087983 */ /* 0x011f280000100c00 */
[----:B------:R-:W5:Y:S04]  /*3be90*/  LDL.128 R12, [R1+0x3250] ;  /* 0x00325000010c7983 */ /* 0x000f680000100c00 */
[----:B------:R-:W5:Y:S04]  /*3bea0*/  LDL.128 R20, [R1+0x3260] ;  /* 0x0032600001147983 */ /* 0x000f680000100c00 */
[----:B------:R-:W5:Y:S01]  /*3beb0*/  LDL R27, [R1+0x3270] ;  /* 0x00327000011b7983 */ /* 0x000f620000100800 */
[----:B------:R-:W-:Y:S01]  /*3bec0*/  LOP3.LUT R5, R5, 0xffff, RZ, 0xc0, !PT ;  /* 0x0000ffff05057812 */ /* 0x000fe200078ec0ff */
[----:B-1----:R-:W-:-:S05]  /*3bed0*/  IMAD R29, R0, UR4, RZ ;  /* 0x00000004001d7c24 */ /* 0x002fca000f8e02ff */
[----:B------:R-:W-:Y:S01]  /*3bee0*/  IADD3 R29, P0, PT, R29, R18, RZ ;  /* 0x000000121d1d7210 */ /* 0x000fe20007f1e0ff */
[----:B------:R-:W-:-:S04]  /*3bef0*/  VIADD R18, R18, 0x1 ;  /* 0x0000000112127836 */ /* 0x000fc80000000000 */
[----:B------:R-:W-:Y:S02]  /*3bf00*/  IMAD.X R31, RZ, RZ, RZ, P0 ;  /* 0x000000ffff1f7224 */ /* 0x000fe400000e06ff */
[----:B---3--:R-:W-:Y:S01]  /*3bf10*/  IMAD.WIDE.U32 R34, R29, 0x64, R34 ;  /* 0x000000641d227825 */ /* 0x008fe200078e0022 */
[----:B------:R-:W-:-:S03]  /*3bf20*/  PRMT R29, R30, 0x5410, R25 ;  /* 0x000054101e1d7816 */ /* 0x000fc60000000019 */
[----:B------:R-:W-:Y:S02]  /*3bf30*/  IMAD R31, R31, 0x64, RZ ;  /* 0x000000641f1f7824 */ /* 0x000fe400078e02ff */
[----:B------:R-:W-:Y:S02]  /*3bf40*/  IMAD.MOV.U32 R30, RZ, RZ, R34 ;  /* 0x000000ffff1e7224 */ /* 0x000fe400078e0022 */
[----:B------:R-:W-:Y:S01]  /*3bf50*/  IMAD.IADD R31, R35, 0x1, R31 ;  /* 0x00000001231f7824 */ /* 0x000fe200078e021f */
[----:B------:R-:W-:-:S04]  /*3bf60*/  PRMT R35, R25, 0x5410, R36 ;  /* 0x0000541019237816 */ /* 0x000fc80000000024 */
        /* <DEDUP_REMOVED lines=11> */
[----:B--2---:R-:W-:-:S02]  /*3c020*/  PRMT R25, R33, 0x7770, RZ ;  /* 0x0000777021197816 */ /* 0x004fc400000000ff */
[----:B------:R-:W-:Y:S01]  /*3c030*/  PRMT R34, R33, 0x7771, RZ ;  /* 0x0000777121227816 */ /* 0x000fe200000000ff */
[----:B----4-:R0:W-:Y:S03]  /*3c040*/  STG.E desc[UR6][R30.64+0x30], R8 ;  /* 0x000030081e007986 */ /* 0x0101e6000c101906 */
[----:B------:R-:W-:Y:S02]  /*3c050*/  PRMT R25, R25, 0x3340, R34 ;  /* 0x0000334019197816 */ /* 0x000fe40000000022 */
[----:B------:R-:W-:Y:S01]  /*3c060*/  PRMT R34, R5, 0x3340, RZ ;  /* 0x0000334005227816 */ /* 0x000fe200000000ff */
[----:B------:R0:W-:Y:S03]  /*3c070*/  STG.E desc[UR6][R30.64+0x34], R9 ;  /* 0x000034091e007986 */ /* 0x0001e6000c101906 */
[----:B------:R-:W-:Y:S01]  /*3c080*/  PRMT R25, R34, 0x5410, R25 ;  /* 0x0000541022197816 */ /* 0x000fe20000000019 */
[----:B------:R0:W-:Y:S04]  /*3c090*/  STG.E desc[UR6][R30.64+0x38], R10 ;  /* 0x0000380a1e007986 */ /* 0x0001e8000c101906 */
[----:B------:R0:W-:Y:S04]  /*3c0a0*/  STG.E desc[UR6][R30.64+0x2c], R25 ;  /* 0x00002c191e007986 */ /* 0x0001e8000c101906 */
[----:B------:R0:W-:Y:S04]  /*3c0b0*/  STG.E desc[UR6][R30.64+0x3c], R11 ;  /* 0x00003c0b1e007986 */ /* 0x0001e8000c101906 */
[----:B-----5:R0:W-:Y:S04]  /*3c0c0*/  STG.E desc[UR6][R30.64+0x40], R12 ;  /* 0x0000400c1e007986 */ /* 0x0201e8000c101906 */
        /* <DEDUP_REMOVED lines=8> */
.L_x_2579:
[----:B------:R-:W-:Y:S05]  /*3c150*/  BSYNC.RECONVERGENT B3 ;  /* 0x0000000000037941 */ /* 0x000fea0003800200 */
.L_x_2578:
[----:B------:R-:W2:Y:S01]  /*3c160*/  LDCU UR4, c[0x0][0x3b0] ;  /* 0x00007600ff0477ac */ /* 0x000ea20008000800 */
[----:B------:R-:W-:-:S05]  /*3c170*/  VIADD R24, R24, 0x1 ;  /* 0x0000000118187836 */ /* 0x000fca0000000000 */
[----:B------:R-:W-:Y:S02]  /*3c180*/  ISETP.GE.AND P0, PT, R24, R26, PT ;  /* 0x0000001a1800720c */ /* 0x000fe40003f06270 */
[----:B--2---:R-:W-:-:S13]  /*3c190*/  ISETP.LT.U32.AND P1, PT, R18, UR4, PT ;  /* 0x0000000412007c0c */ /* 0x004fda000bf21070 */
[----:B------:R-:W-:Y:S05]  /*3c1a0*/  @!P0 BRA P1, `(.L_x_2833) ;  /* 0xffffffa000fc8947 */ /* 0x000fea000083ffff */
.L_x_474:
[----:B------:R-:W-:Y:S05]  /*3c1b0*/  BSYNC.RECONVERGENT B2 ;  /* 0x0000000000027941 */ /* 0x000fea0003800200 */
.L_x_473:
[----:B------:R-:W-:Y:S05]  /*3c1c0*/  WARPSYNC.ALL ;  /* 0x0000000000007948 */ /* 0x000fea0003800000 */
[----:B------:R-:W5:Y:S01]  /*3c1d0*/  LDC.64 R2, c[0x0][0x3a8] ;  /* 0x0000ea00ff027b82 */ /* 0x000f620000000a00 */
[----:B------:R-:W0:Y:S02]  /*3c1e0*/  LDCU UR4, c[0x0][0x3b0] ;  /* 0x00007600ff0477ac */ /* 0x000e240008000800 */
[----:B012---:R-:W-:Y:S01]  /*3c1f0*/  VIMNMX.U32 R5, PT, PT, R18, UR4, PT ;  /* 0x0000000412057c48 */ /* 0x007fe2000bfe0000 */
[----:B-----5:R-:W-:-:S05]  /*3c200*/  IMAD.WIDE R2, R0, 0x4, R2 ;  /* 0x0000000400027825 */ /* 0x020fca00078e0202 */
[----:B------:R-:W-:Y:S01]  /*3c210*/  STG.E desc[UR6][R2.64], R5 ;  /* 0x0000000502007986 */ /* 0x000fe2000c101906 */
[----:B------:R-:W-:Y:S05]  /*3c220*/  EXIT ;  /* 0x000000000000794d */ /* 0x000fea0003800000 */
        .weak           $__internal_0_$__cuda_sm3x_div_rn_noftz_f32_slowpath
        .type           $__internal_0_$__cuda_sm3x_div_rn_noftz_f32_slowpath,@function
        .size           $__internal_0_$__cuda_sm3x_div_rn_noftz_f32_slowpath,(.L_x_2944 - $__internal_0_$__cuda_sm3x_div_rn_noftz_f32_slowpath)
$__internal_0_$__cuda_sm3x_div_rn_noftz_f32_slowpath:
[----:B------:R-:W-:Y:S01]  /*3c230*/  SHF.R.U32.HI R9, RZ, 0x17, R5 ;  /* 0x00000017ff097819 */ /* 0x000fe20000011605 */
[----:B------:R-:W-:Y:S01]  /*3c240*/  BSSY.RECONVERGENT B0, `(.L_x_2834) ;  /* 0x0000062000007945 */ /* 0x000fe20003800200 */
[----:B------:R-:W-:Y:S02]  /*3c250*/  SHF.R.U32.HI R12, RZ, 0x17, R8 ;  /* 0x00000017ff0c7819 */ /* 0x000fe40000011608 */
[----:B------:R-:W-:Y:S02]  /*3c260*/  LOP3.LUT R9, R9, 0xff, RZ, 0xc0, !PT ;  /* 0x000000ff09097812 */ /* 0x000fe400078ec0ff */
[----:B------:R-:W-:-:S03]  /*3c270*/  LOP3.LUT R12, R12, 0xff, RZ, 0xc0, !PT ;  /* 0x000000ff0c0c7812 */ /* 0x000fc600078ec0ff */
[----:B------:R-:W-:Y:S02]  /*3c280*/  VIADD R14, R9, 0xffffffff ;  /* 0xffffffff090e7836 */ /* 0x000fe40000000000 */
[----:B------:R-:W-:-:S03]  /*3c290*/  VIADD R13, R12, 0xffffffff ;  /* 0xffffffff0c0d7836 */ /* 0x000fc60000000000 */
[----:B------:R-:W-:-:S04]  /*3c2a0*/  ISETP.GT.U32.AND P0, PT, R14, 0xfd, PT ;  /* 0x000000fd0e00780c */ /* 0x000fc80003f04070 */
[----:B------:R-:W-:-:S13]  /*3c2b0*/  ISETP.GT.U32.OR P0, PT, R13, 0xfd, P0 ;  /* 0x000000fd0d00780c */ /* 0x000fda0000704470 */
[----:B------:R-:W-:Y:S01]  /*3c2c0*/  @!P0 IMAD.MOV.U32 R11, RZ, RZ, RZ ;  /* 0x000000ffff0b8224 */ /* 0x000fe200078e00ff */
[----:B------:R-:W-:Y:S06]  /*3c2d0*/  @!P0 BRA `(.L_x_2835) ;  /* 0x00000000005c8947 */ /* 0x000fec0003800000 */
[----:B------:R-:W-:Y:S02]  /*3c2e0*/  FSETP.GTU.FTZ.AND P0, PT, |R8|, +INF , PT ;  /* 0x7f8000000800780b */ /* 0x000fe40003f1c200 */
[----:B------:R-:W-:-:S04]  /*3c2f0*/  FSETP.GTU.FTZ.AND P1, PT, |R5|, +INF , PT ;  /* 0x7f8000000500780b */ /* 0x000fc80003f3c200 */
[----:B------:R-:W-:-:S13]  /*3c300*/  PLOP3.LUT P0, PT, P0, P1, PT, 0xf8, 0x8f ;  /* 0x00000000008f781c */ /* 0x000fda0000703f70 */
[----:B------:R-:W-:Y:S05]  /*3c310*/  @P0 BRA `(.L_x_2836) ;  /* 0x00000004004c0947 */ /* 0x000fea0003800000 */
[----:B------:R-:W-:-:S13]  /*3c320*/  LOP3.LUT P0, RZ, R5, 0x7fffffff, R8, 0xc8, !PT ;  /* 0x7fffffff05ff7812 */ /* 0x000fda000780c808 */
[----:B------:R-:W-:Y:S05]  /*3c330*/  @!P0 BRA `(.L_x_2837) ;  /* 0x00000004003c8947 */ /* 0x000fea0003800000 */
[C---:B------:R-:W-:Y:S02]  /*3c340*/  FSETP.NEU.FTZ.AND P1, PT, |R8|.reuse, +INF , PT ;  /* 0x7f8000000800780b */ /* 0x040fe40003f3d200 */
[----:B------:R-:W-:Y:S02]  /*3c350*/  FSETP.NEU.FTZ.AND P2, PT, |R5|, +INF , PT ;  /* 0x7f8000000500780b */ /* 0x000fe40003f5d200 */
[----:B------:R-:W-:-:S11]  /*3c360*/  FSETP.NEU.FTZ.AND P0, PT, |R8|, +INF , PT ;  /* 0x7f8000000800780b */ /* 0x000fd60003f1d200 */
[----:B------:R-:W-:Y:S05]  /*3c370*/  @!P2 BRA !P1, `(.L_x_2837) ;  /* 0x00000004002ca947 */ /* 0x000fea0004800000 */
[----:B------:R-:W-:-:S04]  /*3c380*/  LOP3.LUT P1, RZ, R8, 0x7fffffff, RZ, 0xc0, !PT ;  /* 0x7fffffff08ff7812 */ /* 0x000fc8000782c0ff */
[----:B------:R-:W-:-:S13]  /*3c390*/  PLOP3.LUT P1, PT, P2, P1, PT, 0x2f, 0xf2 ;  /* 0x0000000000f2781c */ /* 0x000fda0001722577 */
[----:B------:R-:W-:Y:S05]  /*3c3a0*/  @P1 BRA `(.L_x_2838) ;  /* 0x0000000400181947 */ /* 0x000fea0003800000 */
[----:B------:R-:W-:-:S04]  /*3c3b0*/  LOP3.LUT P1, RZ, R5, 0x7fffffff, RZ, 0xc0, !PT ;  /* 0x7fffffff05ff7812 */ /* 0x000fc8000782c0ff */
[----:B------:R-:W-:-:S13]  /*3c3c0*/  PLOP3.LUT P0, PT, P0, P1, PT, 0x2f, 0xf2 ;  /* 0x0000000000f2781c */ /* 0x000fda0000702577 */
[----:B------:R-:W-:Y:S05]  /*3c3d0*/  @P0 BRA `(.L_x_2839) ;  /* 0x0000000400000947 */ /* 0x000fea0003800000 */
[----:B------:R-:W-:Y:S02]  /*3c3e0*/  ISETP.GE.AND P0, PT, R13, RZ, PT ;  /* 0x000000ff0d00720c */ /* 0x000fe40003f06270 */
[----:B------:R-:W-:-:S11]  /*3c3f0*/  ISETP.GE.AND P1, PT, R14, RZ, PT ;  /* 0x000000ff0e00720c */ /* 0x000fd60003f26270 */
[----:B------:R-:W-:Y:S02]  /*3c400*/  @P0 IMAD.MOV.U32 R11, RZ, RZ, RZ ;  /* 0x000000ffff0b0224 */ /* 0x000fe400078e00ff */
[----:B------:R-:W-:Y:S01]  /*3c410*/  @!P0 FFMA R8, R8, 1.84467440737095516160e+19, RZ ;  /* 0x5f80000008088823 */ /* 0x000fe200000000ff */
[----:B------:R-:W-:Y:S02]  /*3c420*/  @!P0 IMAD.MOV.U32 R11, RZ, RZ, -0x40 ;  /* 0xffffffc0ff0b8424 */ /* 0x000fe400078e00ff */
[----:B------:R-:W-:Y:S02]  /*3c430*/  @!P1 FFMA R5, R5, 1.84467440737095516160e+19, RZ ;  /* 0x5f80000005059823 */ /* 0x000fe400000000ff */
[----:B------:R-:W-:-:S07]  /*3c440*/  @!P1 VIADD R11, R11, 0x40 ;  /* 0x000000400b0b9836 */ /* 0x000fce0000000000 */
.L_x_2835:
[----:B------:R-:W-:Y:S01]  /*3c450*/  LEA R14, R9, 0xc0800000, 0x17 ;  /* 0xc0800000090e7811 */ /* 0x000fe200078eb8ff */
[----:B------:R-:W-:Y:S01]  /*3c460*/  VIADD R12, R12, 0xffffff81 ;  /* 0xffffff810c0c7836 */ /* 0x000fe20000000000 */
[----:B------:R-:W-:Y:S03]  /*3c470*/  BSSY.RECONVERGENT B1, `(.L_x_2840) ;  /* 0x0000035000017945 */ /* 0x000fe60003800200 */
[----:B------:R-:W-:Y:S02]  /*3c480*/  IMAD.IADD R27, R5, 0x1, -R14 ;  /* 0x00000001051b7824 */ /* 0x000fe400078e0a0e */
[C---:B------:R-:W-:Y:S01]  /*3c490*/  IMAD R5, R12.reuse, -0x800000, R8 ;  /* 0xff8000000c057824 */ /* 0x040fe200078e0208 */
[----:B------:R-:W-:Y:S01]  /*3c4a0*/  IADD3 R12, PT, PT, R12, 0x7f, -R9 ;  /* 0x0000007f0c0c7810 */ /* 0x000fe20007ffe809 */
[----:B------:R-:W0:Y:S01]  /*3c4b0*/  MUFU.RCP R13, R27 ;  /* 0x0000001b000d7308 */ /* 0x000e220000001000 */
[----:B------:R-:W-:-:S03]  /*3c4c0*/  FADD.FTZ R14, -R27, -RZ ;  /* 0x800000ff1b0e7221 */ /* 0x000fc60000010100 */
[----:B------:R-:W-:Y:S02]  /*3c4d0*/  IMAD.IADD R12, R12, 0x1, R11 ;  /* 0x000000010c0c7824 */ /* 0x000fe400078e020b */
[----:B0-----:R-:W-:-:S04]  /*3c4e0*/  FFMA R32, R13, R14, 1 ;  /* 0x3f8000000d207423 */ /* 0x001fc8000000000e */
[----:B------:R-:W-:-:S04]  /*3c4f0*/  FFMA R8, R13, R32, R13 ;  /* 0x000000200d087223 */ /* 0x000fc8000000000d */
[----:B------:R-:W-:-:S04]  /*3c500*/  FFMA R13, R5, R8, RZ ;  /* 0x00000008050d7223 */ /* 0x000fc800000000ff */
[----:B------:R-:W-:-:S04]  /*3c510*/  FFMA R15, R14, R13, R5 ;  /* 0x0000000d0e0f7223 */ /* 0x000fc80000000005 */
[----:B------:R-:W-:-:S04]  /*3c520*/  FFMA R15, R8, R15, R13 ;  /* 0x0000000f080f7223 */ /* 0x000fc8000000000d */
[----:B------:R-:W-:-:S04]  /*3c530*/  FFMA R14, R14, R15, R5 ;  /* 0x0000000f0e0e7223 */ /* 0x000fc80000000005 */
[----:B------:R-:W-:-:S05]  /*3c540*/  FFMA R5, R8, R14, R15 ;  /* 0x0000000e08057223 */ /* 0x000fca000000000f */
[----:B------:R-:W-:-:S04]  /*3c550*/  SHF.R.U32.HI R9, RZ, 0x17, R5 ;  /* 0x00000017ff097819 */ /* 0x000fc80000011605 */
[----:B------:R-:W-:-:S05]  /*3c560*/  LOP3.LUT R9, R9, 0xff, RZ, 0xc0, !PT ;  /* 0x000000ff09097812 */ /* 0x000fca00078ec0ff */
[----:B------:R-:W-:-:S04]  /*3c570*/  IMAD.IADD R9, R9, 0x1, R12 ;  /* 0x0000000109097824 */ /* 0x000fc800078e020c */
[----:B------:R-:W-:-:S05]  /*3c580*/  VIADD R11, R9, 0xffffffff ;  /* 0xffffffff090b7836 */ /* 0x000fca0000000000 */
[----:B------:R-:W-:-:S13]  /*3c590*/  ISETP.GE.U32.AND P0, PT, R11, 0xfe, PT ;  /* 0x000000fe0b00780c */ /* 0x000fda0003f06070 */
[----:B------:R-:W-:Y:S05]  /*3c5a0*/  @!P0 BRA `(.L_x_2841) ;  /* 0x0000000000808947 */ /* 0x000fea0003800000 */
[----:B------:R-:W-:-:S13]  /*3c5b0*/  ISETP.GT.AND P0, PT, R9, 0xfe, PT ;  /* 0x000000fe0900780c */ /* 0x000fda0003f04270 */
[----:B------:R-:W-:Y:S05]  /*3c5c0*/  @P0 BRA `(.L_x_2842) ;  /* 0x00000000006c0947 */ /* 0x000fea0003800000 */
[----:B------:R-:W-:-:S13]  /*3c5d0*/  ISETP.GE.AND P0, PT, R9, 0x1, PT ;  /* 0x000000010900780c */ /* 0x000fda0003f06270 */
[----:B------:R-:W-:Y:S05]  /*3c5e0*/  @P0 BRA `(.L_x_2843) ;  /* 0x0000000000740947 */ /* 0x000fea0003800000 */
[----:B------:R-:W-:Y:S02]  /*3c5f0*/  ISETP.GE.AND P0, PT, R9, -0x18, PT ;  /* 0xffffffe80900780c */ /* 0x000fe40003f06270 */
[----:B------:R-:W-:-:S11]  /*3c600*/  LOP3.LUT R5, R5, 0x80000000, RZ, 0xc0, !PT ;  /* 0x8000000005057812 */ /* 0x000fd600078ec0ff */
[----:B------:R-:W-:Y:S05]  /*3c610*/  @!P0 BRA `(.L_x_2843) ;  /* 0x0000000000688947 */ /* 0x000fea0003800000 */
[CCC-:B------:R-:W-:Y:S01]  /*3c620*/  FFMA.RZ R11, R8.reuse, R14.reuse, R15.reuse ;  /* 0x0000000e080b7223 */ /* 0x1c0fe2000000c00f */
[CCC-:B------:R-:W-:Y:S01]  /*3c630*/  FFMA.RP R12, R8.reuse, R14.reuse, R15.reuse ;  /* 0x0000000e080c7223 */ /* 0x1c0fe2000000800f */
[----:B------:R-:W-:Y:S01]  /*3c640*/  FFMA.RM R15, R8, R14, R15 ;  /* 0x0000000e080f7223 */ /* 0x000fe2000000400f */
[C---:B------:R-:W-:Y:S01]  /*3c650*/  VIADD R8, R9.reuse, 0x20 ;  /* 0x0000002009087836 */ /* 0x040fe20000000000 */
[----:B------:R-:W-:Y:S02]  /*3c660*/  ISETP.NE.AND P2, PT, R9, RZ, PT ;  /* 0x000000ff0900720c */ /* 0x000fe40003f45270 */
[----:B------:R-:W-:Y:S02]  /*3c670*/  LOP3.LUT R11, R11, 0x7fffff, RZ, 0xc0, !PT ;  /* 0x007fffff0b0b7812 */ /* 0x000fe400078ec0ff */
[----:B------:R-:W-:Y:S01]  /*3c680*/  ISETP.NE.AND P1, PT, R9, RZ, PT ;  /* 0x000000ff0900720c */ /* 0x000fe20003f25270 */
[----:B------:R-:W-:Y:S01]  /*3c690*/  IMAD.MOV R9, RZ, RZ, -R9 ;  /* 0x000000ffff097224 */ /* 0x000fe200078e0a09 */
[----:B------:R-:W-:-:S02]  /*3c6a0*/  LOP3.LUT R11, R11, 0x800000, RZ, 0xfc, !PT ;  /* 0x008000000b0b7812 */ /* 0x000fc400078efcff */
[----:B------:R-:W-:Y:S02]  /*3c6b0*/  FSETP.NEU.FTZ.AND P0, PT, R12, R15, PT ;  /* 0x0000000f0c00720b */ /* 0x000fe40003f1d000 */
[----:B------:R-:W-:Y:S02]  /*3c6c0*/  SHF.L.U32 R8, R11, R8, RZ ;  /* 0x000000080b087219 */ /* 0x000fe400000006ff */
[----:B------:R-:W-:Y:S02]  /*3c6d0*/  SEL R12, R9, RZ, P2 ;  /* 0x000000ff090c7207 */ /* 0x000fe40001000000 */
[----:B------:R-:W-:Y:S02]  /*3c6e0*/  ISETP.NE.AND P1, PT, R8, RZ, P1 ;  /* 0x000000ff0800720c */ /* 0x000fe40000f25270 */
[----:B------:R-:W-:Y:S02]  /*3c6f0*/  SHF.R.U32.HI R11, RZ, R12, R11 ;  /* 0x0000000cff0b7219 */ /* 0x000fe4000001160b */
[----:B------:R-:W-:-:S02]  /*3c700*/  PLOP3.LUT P0, PT, P0, P1, PT, 0xf8, 0x8f ;  /* 0x00000000008f781c */ /* 0x000fc40000703f70 */
[----:B------:R-:W-:Y:S02]  /*3c710*/  SHF.R.U32.HI R9, RZ, 0x1, R11 ;  /* 0x00000001ff097819 */ /* 0x000fe4000001160b */
[----:B------:R-:W-:-:S04]  /*3c720*/  SEL R8, RZ, 0x1, !P0 ;  /* 0x00000001ff087807 */ /* 0x000fc80004000000 */
[----:B------:R-:W-:-:S04]  /*3c730*/  LOP3.LUT R8, R8, 0x1, R9, 0xf8, !PT ;  /* 0x0000000108087812 */ /* 0x000fc800078ef809 */
[----:B------:R-:W-:-:S05]  /*3c740*/  LOP3.LUT R8, R8, R11, RZ, 0xc0, !PT ;  /* 0x0000000b08087212 */ /* 0x000fca00078ec0ff */
[----:B------:R-:W-:-:S05]  /*3c750*/  IMAD.IADD R8, R9, 0x1, R8 ;  /* 0x0000000109087824 */ /* 0x000fca00078e0208 */
[----:B------:R-:W-:Y:S01]  /*3c760*/  LOP3.LUT R5, R8, R5, RZ, 0xfc, !PT ;  /* 0x0000000508057212 */ /* 0x000fe200078efcff */
[----:B------:R-:W-:Y:S06]  /*3c770*/  BRA `(.L_x_2843) ;  /* 0x0000000000107947 */ /* 0x000fec0003800000 */
.L_x_2842:
[----:B------:R-:W-:-:S04]  /*3c780*/  LOP3.LUT R5, R5, 0x80000000, RZ, 0xc0, !PT ;  /* 0x8000000005057812 */ /* 0x000fc800078ec0ff */
[----:B------:R-:W-:Y:S01]  /*3c790*/  LOP3.LUT R5, R5, 0x7f800000, RZ, 0xfc, !PT ;  /* 0x7f80000005057812 */ /* 0x000fe200078efcff */
[----:B------:R-:W-:Y:S06]  /*3c7a0*/  BRA `(.L_x_2843) ;  /* 0x0000000000047947 */ /* 0x000fec0003800000 */
.L_x_2841:
[----:B------:R-:W-:-:S07]  /*3c7b0*/  IMAD R5, R12, 0x800000, R5 ;  /* 0x008000000c057824 */ /* 0x000fce00078e0205 */
.L_x_2843:
[----:B------:R-:W-:Y:S05]  /*3c7c0*/  BSYNC.RECONVERGENT B1 ;  /* 0x0000000000017941 */ /* 0x000fea0003800200 */
.L_x_2840:
[----:B------:R-:W-:Y:S05]  /*3c7d0*/  BRA `(.L_x_2844) ;  /* 0x0000000000207947 */ /* 0x000fea0003800000 */
.L_x_2839:
[----:B------:R-:W-:-:S04]  /*3c7e0*/  LOP3.LUT R5, R5, 0x80000000, R8, 0x48, !PT ;  /* 0x8000000005057812 */ /* 0x000fc800078e4808 */
[----:B------:R-:W-:Y:S01]  /*3c7f0*/  LOP3.LUT R5, R5, 0x7f800000, RZ, 0xfc, !PT ;  /* 0x7f80000005057812 */ /* 0x000fe200078efcff */
[----:B------:R-:W-:Y:S06]  /*3c800*/  BRA `(.L_x_2844) ;  /* 0x0000000000147947 */ /* 0x000fec0003800000 */
.L_x_2838:
[----:B------:R-:W-:Y:S01]  /*3c810*/  LOP3.LUT R5, R5, 0x80000000, R8, 0x48, !PT ;  /* 0x8000000005057812 */ /* 0x000fe200078e4808 */
[----:B------:R-:W-:Y:S06]  /*3c820*/  BRA `(.L_x_2844) ;  /* 0x00000000000c7947 */ /* 0x000fec0003800000 */
.L_x_2837:
[----:B------:R-:W0:Y:S01]  /*3c830*/  MUFU.RSQ R5, -QNAN ;  /* 0xffc0000000057908 */ /* 0x000e220000001400 */
[----:B------:R-:W-:Y:S05]  /*3c840*/  BRA `(.L_x_2844) ;  /* 0x0000000000047947 */ /* 0x000fea0003800000 */
.L_x_2836:
[----:B------:R-:W-:-:S07]  /*3c850*/  FADD.FTZ R5, R8, R5 ;  /* 0x0000000508057221 */ /* 0x000fce0000010000 */
.L_x_2844:
[----:B------:R-:W-:Y:S05]  /*3c860*/  BSYNC.RECONVERGENT B0 ;  /* 0x0000000000007941 */ /* 0x000fea0003800200 */
.L_x_2834:
[----:B------:R-:W-:-:S04]  /*3c870*/  IMAD.MOV.U32 R11, RZ, RZ, 0x0 ;  /* 0x00000000ff0b7424 */ /* 0x000fc800078e00ff */
[----:B0-----:R-:W-:Y:S05]  /*3c880*/  RET.REL.NODEC R10 `(_Z34enhanced_protein_kmer_match_kernelPK15TranslatedFramePKjiPK15ProteinDatabaseP12ProteinMatchPjjb) ;  /* 0xfffffc340adc7950 */ /* 0x001fea0003c3ffff */
.L_x_2845:
[----:B------:R-:W-:-:S00]  /*3c890*/  BRA `(.L_x_2845) ;  /* 0xfffffffc00fc7947 */ /* 0x000fc0000383ffff */
[----:B------:R-:W-:-:S00]  /*3c8a0*/  NOP ;  /* 0x0000000000007918 */ /* 0x000fc00000000000 */
        /* <DEDUP_REMOVED lines=13> */
.L_x_2944:


//--------------------- .text._Z26six_frame_translate_kernelPKcPKiS2_iP15TranslatedFramePj --------------------------
	.section	.text._Z26six_frame_translate_kernelPKcPKiS2_iP15TranslatedFramePj,"ax",@progbits
	.align	128
        .global         _Z26six_frame_translate_kernelPKcPKiS2_iP15TranslatedFramePj
        .type           _Z26six_frame_translate_kernelPKcPKiS2_iP15TranslatedFramePj,@function
        .size           _Z26six_frame_translate_kernelPKcPKiS2_iP15TranslatedFramePj,(.L_x_2946 - _Z26six_frame_translate_kernelPKcPKiS2_iP15TranslatedFramePj)
        .other          _Z26six_frame_translate_kernelPKcPKiS2_iP15TranslatedFramePj,@"STO_CUDA_ENTRY STV_DEFAULT"
_Z26six_frame_translate_kernelPKcPKiS2_iP15TranslatedFramePj:
.text._Z26six_frame_translate_kernelPKcPKiS2_iP15TranslatedFramePj:
[----:B------:R-:W-:Y:S01]  /*0000*/  LDC R1, c[0x0][0x37c] ;  /* 0x0000df00ff017b82 */ /* 0x000fe20000000800 */
[----:B------:R-:W0:Y:S07]  /*0010*/  S2R R3, SR_TID.X ;  /* 0x0000000000037919 */ /* 0x000e2e0000002100 */
[----:B------:R-:W0:Y:S01]  /*0020*/  S2UR UR4, SR_CTAID.X ;  /* 0x00000000000479c3 */ /* 0x000e220000002500 */
[----:B------:R-:W1:Y:S07]  /*0030*/  LDCU UR5, c[0x0][0x398] ;  /* 0x00007300ff0577ac */ /* 0x000e6e0008000800 */
[----:B------:R-:W0:Y:S02]  /*0040*/  LDC R0, c[0x0][0x360] ;  /* 0x0000d800ff007b82 */ /* 0x000e240000000800 */
[----:B0-----:R-:W-:-:S05]  /*0050*/  IMAD R0, R0, UR4, R3 ;  /* 0x0000000400007c24 */ /* 0x001fca000f8e0203 */
[----:B-1----:R-:W-:-:S13]  /*0060*/  ISETP.GE.AND P0, PT, R0, UR5, PT ;  /* 0x0000000500007c0c */ /* 0x002fda000bf06270 */
        /* <DEDUP_REMOVED lines=24> */
.L_x_2846:
        /* <DEDUP_REMOVED lines=9> */
[----:B0-----:R-:W0:Y:S02]  /*0280*/  LDC.64 R2, c[0x0][0x390] ;  /* 0x0000e400ff027b82 */ /* 0x001e240000000a00 */
[----:B0-----:R-:W-:-:S05]  /*0290*/  IMAD.WIDE R2, R0, 0x4, R2 ;  /* 0x0000000400027825 */ /* 0x001fca00078e0202 */
[----:B------:R-:W2:Y:S02]  /*02a0*/  LDG.E R5, desc[UR4][R2.64] ;  /* 0x0000000402057981 */ /* 0x000ea4000c1e1900 */
[----:B--2---:R-:W-:-:S13]  /*02b0*/  ISETP.GT.AND P0, PT, R5, -0x1, PT ;  /* 0xffffffff0500780c */ /* 0x004fda0003f04270 */
[----:B------:R-:W0:Y:S02]  /*02c0*/  @!P0 LDC.64 R6, c[0x0][0x3a8] ;  /* 0x0000ea00ff068b82 */ /* 0x000e240000000a00 */
[----:B0-----:R-:W-:-:S05]  /*02d0*/  @!P0 IMAD.WIDE R6, R0, 0x4, R6 ;  /* 0x0000000400068825 */ /* 0x001fca00078e0206 */
[----:B------:R0:W-:Y:S01]  /*02e0*/  @!P0 STG.E desc[UR4][R6.64], RZ ;  /* 0x000000ff06008986 */ /* 0x0001e2000c101904 */
[----:B------:R-:W-:Y:S05]  /*02f0*/  @!P0 EXIT ;  /* 0x000000000000894d */ /* 0x000fea0003800000 */
[----:B------:R-:W1:Y:S01]  /*0300*/  LDC.64 R2, c[0x0][0x3a0] ;  /* 0x0000e800ff027b82 */ /* 0x000e620000000a00 */
[----:B0-----:R-:W-:Y:S01]  /*0310*/  IMAD R7, R0, 0x6, RZ ;  /* 0x0000000600077824 */ /* 0x001fe200078e02ff */
[----:B------:R-:W-:Y:S01]  /*0320*/  IADD3 R5, P0, PT, R5, UR8, RZ ;  /* 0x0000000805057c10 */ /* 0x000fe2000ff1e0ff */
[----:B------:R-:W-:Y:S01]  /*0330*/  BSSY.RECONVERGENT B2, `(.L_x_2847) ;  /* 0x00000f1000027945 */ /* 0x000fe20003800200 */
[----:B------:R-:W-:Y:S02]  /*0340*/  IMAD.MOV.U32 R11, RZ, RZ, RZ ;  /* 0x000000ffff0b7224 */ /* 0x000fe400078e00ff */
[----:B------:R-:W-:Y:S02]  /*0350*/  IMAD.MOV.U32 R9, RZ, RZ, RZ ;  /* 0x000000ffff097224 */ /* 0x000fe400078e00ff */
[----:B------:R-:W-:Y:S02]  /*0360*/  IMAD.X R8, RZ, RZ, UR9, P0 ;  /* 0x00000009ff087e24 */ /* 0x000fe400080e06ff */
[----:B-1----:R-:W-:-:S05]  /*0370*/  IMAD.WIDE R2, R7, 0xd0, R2 ;  /* 0x000000d007027825 */ /* 0x002fca00078e0202 */
[----:B------:R0:W-:Y:S04]  /*0380*/  STG.E.U16 desc[UR4][R2.64+0xc8], RZ ;  /* 0x0000c8ff02007986 */ /* 0x0001e8000c101504 */
[----:B------:R0:W-:Y:S04]  /*0390*/  STG.E.U8 desc[UR4][R2.64+0xce], RZ ;  /* 0x0000ceff02007986 */ /* 0x0001e8000c101104 */
[----:B------:R0:W-:Y:S04]  /*03a0*/  STG.E.U8 desc[UR4][R2.64], RZ ;  /* 0x000000ff02007986 */ /* 0x0001e8000c101104 */
        /* <DEDUP_REMOVED lines=14> */
[----:B------:R0:W-:Y:S02]  /*0490*/  STG.E.U8 desc[UR4][R2.64+0x410], RZ ;  /* 0x000410ff02007986 */ /* 0x0001e4000c101104 */
.L_x_2886:
[----:B------:R-:W-:Y:S01]  /*04a0*/  IMAD.MOV.U32 R10, RZ, RZ, 0x1 ;  /* 0x00000001ff0a7424 */ /* 0x000fe200078e00ff */
[----:B------:R-:W-:Y:S01]  /*04b0*/  BSSY.RECONVERGENT B1, `(.L_x_2848) ;  /* 0x00000c8000017945 */ /* 0x000fe20003800200 */
[----:B--2-4-:R-:W-:Y:S01]  /*04c0*/  IMAD.WIDE R6, R9, 0xd0, R2 ;  /* 0x000000d009067825 */ /* 0x014fe200078e0202 */
[----:B------:R-:W-:-:S03]  /*04d0*/  PRMT R14, RZ, 0x7610, R14 ;  /* 0x00007610ff0e7816 */ /* 0x000fc6000000000e */
[C---:B------:R-:W-:Y:S01]  /*04e0*/  VIADD R15, R11.reuse, 0x1 ;  /* 0x000000010b0f7836 */ /* 0x040fe20000000000 */
[----:B-1----:R1:W-:Y:S01]  /*04f0*/  STG.E.U16 desc[UR4][R6.64+0xcc], R11 ;  /* 0x0000cc0b06007986 */ /* 0x0023e2000c101504 */
[----:B------:R-:W-:-:S03]  /*0500*/  VIADD R13, R11, 0x2 ;  /* 0x000000020b0d7836 */ /* 0x000fc60000000000 */
[----:B------:R1:W-:Y:S02]  /*0510*/  STG.E.U8 desc[UR4][R6.64+0xce], R10 ;  /* 0x0000ce0a06007986 */ /* 0x0003e4000c101104 */
[----:B------:R-:W-:Y:S02]  /*0520*/  ISETP.GE.AND P0, PT, R13, R4, PT ;  /* 0x000000040d00720c */ /* 0x000fe40003f06270 */
[----:B------:R1:W-:Y:S04]  /*0530*/  STG.E.U16 desc[UR4][R6.64+0xc8], RZ ;  /* 0x0000c8ff06007986 */ /* 0x0003e8000c101504 */
[----:B------:R1:W-:Y:S07]  /*0540*/  STG.E.U8 desc[UR4][R6.64+0xca], R15 ;  /* 0x0000ca0f06007986 */ /* 0x0003ee000c101104 */
[----:B------:R-:W-:Y:S05]  /*0550*/  @P0 BRA `(.L_x_2849) ;  /* 0x0000000800f40947 */ /* 0x000fea0003800000 */
[----:B------:R-:W-:Y:S01]  /*0560*/  BSSY.RELIABLE B0, `(.L_x_2850) ;  /* 0x00000ba000007945 */ /* 0x000fe20003800100 */
[----:B------:R-:W-:Y:S02]  /*0570*/  IMAD.MOV.U32 R17, RZ, RZ, R9 ;  /* 0x000000ffff117224 */ /* 0x000fe400078e0009 */
[----:B-1----:R-:W-:-:S07]  /*0580*/  IMAD.MOV.U32 R10, RZ, RZ, R11 ;  /* 0x000000ffff0a7224 */ /* 0x002fce00078e000b */
.L_x_2883:
[----:B--2---:R-:W2:Y:S01]  /*0590*/  LDG.E.U16 R14, desc[UR4][R6.64+0xc8] ;  /* 0x0000c804060e7981 */ /* 0x004ea2000c1e1500 */
[----:B------:R-:W-:Y:S01]  /*05a0*/  IMAD.MOV.U32 R9, RZ, RZ, R17 ;  /* 0x000000ffff097224 */ /* 0x000fe200078e0011 */
[----:B--2---:R-:W-:-:S13]  /*05b0*/  ISETP.GT.U32.AND P0, PT, R14, 0xc6, PT ;  /* 0x000000c60e00780c */ /* 0x004fda0003f04070 */
[----:B------:R-:W-:Y:S05]  /*05c0*/  @P0 BREAK.RELIABLE B0 ;  /* 0x0000000000000942 */ /* 0x000fea0003800100 */
[----:B-1-3--:R-:W-:Y:S05]  /*05d0*/  @P0 BRA `(.L_x_2849) ;  /* 0x0000000800d40947 */ /* 0x00afea0003800000 */
[----:B------:R-:W-:-:S05]  /*05e0*/  IADD3 R12, P0, PT, R10, R5, RZ ;  /* 0x000000050a0c7210 */ /* 0x000fca0007f1e0ff */
[----:B------:R-:W-:-:S05]  /*05f0*/  IMAD.X R13, RZ, RZ, R8, P0 ;  /* 0x000000ffff0d7224 */ /* 0x000fca00000e0608 */
[----:B------:R-:W2:Y:S01]  /*0600*/  LDG.E.U8 R16, desc[UR4][R12.64] ;  /* 0x000000040c107981 */ /* 0x000ea2000c1e1100 */
[----:B------:R-:W-:Y:S01]  /*0610*/  BSSY.RECONVERGENT B3, `(.L_x_2851) ;  /* 0x0000027000037945 */ /* 0x000fe20003800200 */
[----:B------:R-:W-:Y:S01]  /*0620*/  PLOP3.LUT P0, PT, PT, PT, PT, 0x8, 0x80 ;  /* 0x000000000080781c */ /* 0x000fe20003f0e170 */
[----:B------:R-:W-:Y:S01]  /*0630*/  IMAD.MOV.U32 R17, RZ, RZ, RZ ;  /* 0x000000ffff117224 */ /* 0x000fe200078e00ff */
[----:B--2---:R-:W-:-:S13]  /*0640*/  ISETP.GT.AND P1, PT, R16, 0x60, PT ;  /* 0x000000601000780c */ /* 0x004fda0003f24270 */
[----:B------:R-:W-:Y:S05]  /*0650*/  @P1 BRA `(.L_x_2852) ;  /* 0x0000000000381947 */ /* 0x000fea0003800000 */
[----:B------:R-:W-:-:S13]  /*0660*/  ISETP.GT.AND P1, PT, R16, 0x53, PT ;  /* 0x000000531000780c */ /* 0x000fda0003f24270 */
[----:B------:R-:W-:Y:S05]  /*0670*/  @P1 BRA `(.L_x_2853) ;  /* 0x00000000001c1947 */ /* 0x000fea0003800000 */
[----:B------:R-:W-:-:S13]  /*0680*/  ISETP.NE.AND P1, PT, R16, 0x41, PT ;  /* 0x000000411000780c */ /* 0x000fda0003f25270 */
[----:B------:R-:W-:Y:S05]  /*0690*/  @!P1 BRA `(.L_x_2854) ;  /* 0x0000000000789947 */ /* 0x000fea0003800000 */
[----:B------:R-:W-:-:S13]  /*06a0*/  ISETP.NE.AND P1, PT, R16, 0x43, PT ;  /* 0x000000431000780c */ /* 0x000fda0003f25270 */
[----:B------:R-:W-:Y:S05]  /*06b0*/  @!P1 BRA `(.L_x_2855) ;  /* 0x0000000000489947 */ /* 0x000fea0003800000 */
[----:B------:R-:W-:-:S13]  /*06c0*/  ISETP.NE.AND P1, PT, R16, 0x47, PT ;  /* 0x000000471000780c */ /* 0x000fda0003f25270 */
[----:B------:R-:W-:Y:S05]  /*06d0*/  @!P1 BRA `(.L_x_2856) ;  /* 0x0000000000389947 */ /* 0x000fea0003800000 */
[----:B------:R-:W-:Y:S05]  /*06e0*/  BRA `(.L_x_2857) ;  /* 0x0000000000547947 */ /* 0x000fea0003800000 */
.L_x_2853:
[----:B------:R-:W-:-:S05]  /*06f0*/  VIADD R16, R16, 0xffffffac ;  /* 0xffffffac10107836 */ /* 0x000fca0000000000 */
[----:B------:R-:W-:-:S04]  /*0700*/  LOP3.LUT R16, R16, 0xffff, RZ, 0xc0, !PT ;  /* 0x0000ffff10107812 */ /* 0x000fc800078ec0ff */
[----:B------:R-:W-:-:S13]  /*0710*/  ISETP.GE.U32.AND P1, PT, R16, 0x2, PT ;  /* 0x000000021000780c */ /* 0x000fda0003f26070 */
[----:B------:R-:W-:Y:S05]  /*0720*/  @!P1 BRA `(.L_x_2858) ;  /* 0x0000000000509947 */ /* 0x000fea0003800000 */
[----:B------:R-:W-:Y:S05]  /*0730*/  BRA `(.L_x_2857) ;  /* 0x0000000000407947 */ /* 0x000fea0003800000 */
.L_x_2852:
        /* <DEDUP_REMOVED lines=8> */
.L_x_2856:
[----:B------:R-:W-:Y:S01]  /*07c0*/  IMAD.MOV.U32 R17, RZ, RZ, 0x20 ;  /* 0x00000020ff117424 */ /* 0x000fe200078e00ff */
[----:B------:R-:W-:Y:S06]  /*07d0*/  BRA `(.L_x_2854) ;  /* 0x0000000000287947 */ /* 0x000fec0003800000 */
.L_x_2855:
[----:B------:R-:W-:Y:S01]  /*07e0*/  IMAD.MOV.U32 R17, RZ, RZ, 0x10 ;  /* 0x00000010ff117424 */ /* 0x000fe200078e00ff */
[----:B------:R-:W-:Y:S06]  /*07f0*/  BRA `(.L_x_2854) ;  /* 0x0000000000207947 */ /* 0x000fec0003800000 */
.L_x_2859:
[----:B------:R-:W-:-:S05]  /*0800*/  VIADD R16, R16, 0xffffff8c ;  /* 0xffffff8c10107836 */ /* 0x000fca0000000000 */
[----:B------:R-:W-:-:S04]  /*0810*/  LOP3.LUT R16, R16, 0xffff, RZ, 0xc0, !PT ;  /* 0x0000ffff10107812 */ /* 0x000fc800078ec0ff */
[----:B------:R-:W-:-:S13]  /*0820*/  ISETP.GE.U32.AND P1, PT, R16, 0x2, PT ;  /* 0x000000021000780c */ /* 0x000fda0003f26070 */
[----:B------:R-:W-:Y:S05]  /*0830*/  @!P1 BRA `(.L_x_2858) ;  /* 0x00000000000c9947 */ /* 0x000fea0003800000 */
.L_x_2857:
[----:B------:R-:W-:Y:S01]  /*0840*/  PLOP3.LUT P0, PT, PT, PT, PT, 0x80, 0x8 ;  /* 0x000000000008781c */ /* 0x000fe20003f0f070 */
[----:B------:R-:W-:Y:S01]  /*0850*/  IMAD.MOV.U32 R17, RZ, RZ, -0x10 ;  /* 0xfffffff0ff117424 */ /* 0x000fe200078e00ff */
[----:B------:R-:W-:Y:S11]  /*0860*/  BRA `(.L_x_2854) ;  /* 0x0000000000047947 */ /* 0x000ff60003800000 */
.L_x_2858:
[----:B------:R-:W-:-:S07]  /*0870*/  IMAD.MOV.U32 R17, RZ, RZ, 0x30 ;  /* 0x00000030ff117424 */ /* 0x000fce00078e00ff */
.L_x_2854:
[----:B------:R-:W-:Y:S05]  /*0880*/  BSYNC.RECONVERGENT B3 ;  /* 0x0000000000037941 */ /* 0x000fea0003800200 */
.L_x_2851:
[----:B------:R-:W-:Y:S04]  /*0890*/  BSSY.RECONVERGENT B4, `(.L_x_2860) ;  /* 0x0000082000047945 */ /* 0x000fe80003800200 */
[----:B------:R-:W-:Y:S01]  /*08a0*/  BSSY.RELIABLE B3, `(.L_x_2861) ;  /* 0x0000079000037945 */ /* 0x000fe20003800100 */
[----:B------:R-:W-:-:S03]  /*08b0*/  IMAD.MOV.U32 R16, RZ, RZ, 0x58 ;  /* 0x00000058ff107424 */ /* 0x000fc600078e00ff */
[----:B------:R-:W-:Y:S05]  /*08c0*/  @P0 BRA `(.L_x_2862) ;  /* 0x0000000400d80947 */ /* 0x000fea0003800000 */
        /* <DEDUP_REMOVED lines=15> */
.L_x_2865:
[----:B------:R-:W-:-:S05]  /*09c0*/  VIADD R18, R19, 0xffffffac ;  /* 0xffffffac13127836 */ /* 0x000fca0000000000 */
[----:B------:R-:W-:-:S04]  /*09d0*/  LOP3.LUT R18, R18, 0xffff, RZ, 0xc0, !PT ;  /* 0x0000ffff12127812 */ /* 0x000fc800078ec0ff */
[----:B------:R-:W-:-:S13]  /*09e0*/  ISETP.GE.U32.AND P1, PT, R18, 0x2, PT ;  /* 0x000000021200780c */ /* 0x000fda0003f26070 */
[----:B------:R-:W-:Y:S05]  /*09f0*/  @!P1 BRA `(.L_x_2870) ;  /* 0x0000000000449947 */ /* 0x000fea0003800000 */
[----:B------:R-:W-:Y:S05]  /*0a00*/  BRA `(.L_x_2869) ;  /* 0x0000000000487947 */ /* 0x000fea0003800000 */
.L_x_2864:
        /* <DEDUP_REMOVED lines=8> */
.L_x_2868:
[----:B------:R-:W-:Y:S01]  /*0a90*/  IMAD.MOV.U32 R18, RZ, RZ, 0x8 ;  /* 0x00000008ff127424 */ /* 0x000fe200078e00ff */
[----:B------:R-:W-:Y:S06]  /*0aa0*/  BRA `(.L_x_2866) ;  /* 0x0000000000287947 */ /* 0x000fec0003800000 */
.L_x_2867:
[----:B------:R-:W-:Y:S01]  /*0ab0*/  IMAD.MOV.U32 R18, RZ, RZ, 0x4 ;  /* 0x00000004ff127424 */ /* 0x000fe200078e00ff */
[----:B------:R-:W-:Y:S06]  /*0ac0*/  BRA `(.L_x_2866) ;  /* 0x0000000000207947 */ /* 0x000fec0003800000 */
.L_x_2871:
[----:B------:R-:W-:-:S05]  /*0ad0*/  VIADD R18, R19, 0xffffff8c ;  /* 0xffffff8c13127836 */ /* 0x000fca0000000000 */
[----:B------:R-:W-:-:S04]  /*0ae0*/  LOP3.LUT R18, R18, 0xffff, RZ, 0xc0, !PT ;  /* 0x0000ffff12127812 */ /* 0x000fc800078ec0ff */
[----:B------:R-:W-:-:S13]  /*0af0*/  ISETP.GT.U32.AND P1, PT, R18, 0x1, PT ;  /* 0x000000011200780c */ /* 0x000fda0003f24070 */
[----:B------:R-:W-:Y:S05]  /*0b00*/  @P1 BRA `(.L_x_2869) ;  /* 0x0000000000081947 */ /* 0x000fea0003800000 */
.L_x_2870:
[----:B------:R-:W-:Y:S01]  /*0b10*/  IMAD.MOV.U32 R18, RZ, RZ, 0xc ;  /* 0x0000000cff127424 */ /* 0x000fe200078e00ff */
[----:B------:R-:W-:Y:S06]  /*0b20*/  BRA `(.L_x_2866) ;  /* 0x0000000000087947 */ /* 0x000fec0003800000 */
.L_x_2869:
[----:B------:R-:W-:Y:S01]  /*0b30*/  PLOP3.LUT P0, PT, PT, PT, PT, 0x80, 0x8 ;  /* 0x000000000008781c */ /* 0x000fe20003f0f070 */
[----:B------:R-:W-:-:S12]  /*0b40*/  IMAD.MOV.U32 R18, RZ, RZ, -0x4 ;  /* 0xfffffffcff127424 */ /* 0x000fd800078e00ff */
.L_x_2866:
[----:B------:R-:W-:Y:S05]  /*0b50*/  BSYNC.RECONVERGENT B5 ;  /* 0x0000000000057941 */ /* 0x000fea0003800200 */
.L_x_2863:
[----:B------:R-:W-:Y:S05]  /*0b60*/  @P0 BRA `(.L_x_2862) ;  /* 0x0000000400300947 */ /* 0x000fea0003800000 */
[----:B------:R-:W2:Y:S01]  /*0b70*/  LDG.E.U8 R12, desc[UR4][R12.64+0x2] ;  /* 0x000002040c0c7981 */ /* 0x000ea2000c1e1100 */
[----:B------:R-:W-:Y:S01]  /*0b80*/  BSSY.RECONVERGENT B5, `(.L_x_2872) ;  /* 0x0000028000057945 */ /* 0x000fe20003800200 */
[----:B------:R-:W-:Y:S01]  /*0b90*/  LOP3.LUT R18, R18, R17, RZ, 0xfc, !PT ;  /* 0x0000001112127212 */ /* 0x000fe200078efcff */
[----:B------:R-:W-:Y:S01]  /*0ba0*/  IMAD.MOV.U32 R17, RZ, RZ, RZ ;  /* 0x000000ffff117224 */ /* 0x000fe200078e00ff */
[----:B------:R-:W-:Y:S02]  /*0bb0*/  PLOP3.LUT P0, PT, PT, PT, PT, 0x8, 0x80 ;  /* 0x000000000080781c */ /* 0x000fe40003f0e170 */
        /* <DEDUP_REMOVED lines=11> */
.L_x_2874:
[----:B------:R-:W-:-:S05]  /*0c70*/  VIADD R12, R12, 0xffffffac ;  /* 0xffffffac0c0c7836 */ /* 0x000fca0000000000 */
[----:B------:R-:W-:-:S04]  /*0c80*/  LOP3.LUT R12, R12, 0xffff, RZ, 0xc0, !PT ;  /* 0x0000ffff0c0c7812 */ /* 0x000fc800078ec0ff */
[----:B------:R-:W-:-:S13]  /*0c90*/  ISETP.GE.U32.AND P1, PT, R12, 0x2, PT ;  /* 0x000000020c00780c */ /* 0x000fda0003f26070 */
[----:B------:R-:W-:Y:S05]  /*0ca0*/  @!P1 BRA `(.L_x_2879) ;  /* 0x0000000000449947 */ /* 0x000fea0003800000 */
[----:B------:R-:W-:Y:S05]  /*0cb0*/  BRA `(.L_x_2878) ;  /* 0x0000000000487947 */ /* 0x000fea0003800000 */
.L_x_2873:
        /* <DEDUP_REMOVED lines=8> */
.L_x_2877:
[----:B------:R-:W-:Y:S01]  /*0d40*/  IMAD.MOV.U32 R17, RZ, RZ, 0x2 ;  /* 0x00000002ff117424 */ /* 0x000fe200078e00ff */
[----:B------:R-:W-:Y:S06]  /*0d50*/  BRA `(.L_x_2875) ;  /* 0x0000000000287947 */ /* 0x000fec0003800000 */
.L_x_2876:
[----:B------:R-:W-:Y:S01]  /*0d60*/  IMAD.MOV.U32 R17, RZ, RZ, 0x1 ;  /* 0x00000001ff117424 */ /* 0x000fe200078e00ff */
[----:B------:R-:W-:Y:S06]  /*0d70*/  BRA `(.L_x_2875) ;  /* 0x0000000000207947 */ /* 0x000fec0003800000 */
.L_x_2880:
[----:B------:R-:W-:-:S05]  /*0d80*/  VIADD R12, R12, 0xffffff8c ;  /* 0xffffff8c0c0c7836 */ /* 0x000fca0000000000 */
[----:B------:R-:W-:-:S04]  /*0d90*/  LOP3.LUT R12, R12, 0xffff, RZ, 0xc0, !PT ;  /* 0x0000ffff0c0c7812 */ /* 0x000fc800078ec0ff */
[----:B------:R-:W-:-:S13]  /*0da0*/  ISETP.GT.U32.AND P1, PT, R12, 0x1, PT ;  /* 0x000000010c00780c */ /* 0x000fda0003f24070 */
[----:B------:R-:W-:Y:S05]  /*0db0*/  @P1 BRA `(.L_x_2878) ;  /* 0x0000000000081947 */ /* 0x000fea0003800000 */
.L_x_2879:
[----:B------:R-:W-:Y:S01]  /*0dc0*/  IMAD.MOV.U32 R17, RZ, RZ, 0x3 ;  /* 0x00000003ff117424 */ /* 0x000fe200078e00ff */
[----:B------:R-:W-:Y:S06]  /*0dd0*/  BRA `(.L_x_2875) ;  /* 0x0000000000087947 */ /* 0x000fec0003800000 */
.L_x_2878:
[----:B------:R-:W-:Y:S01]  /*0de0*/  PLOP3.LUT P0, PT, PT, PT, PT, 0x80, 0x8 ;  /* 0x000000000008781c */ /* 0x000fe20003f0f070 */
[----:B------:R-:W-:-:S12]  /*0df0*/  IMAD.MOV.U32 R17, RZ, RZ, -0x1 ;  /* 0xffffffffff117424 */ /* 0x000fd800078e00ff */
.L_x_2875:
[----:B------:R-:W-:Y:S05]  /*0e00*/  BSYNC.RECONVERGENT B5 ;  /* 0x0000000000057941 */ /* 0x000fea0003800200 */
.L_x_2872:
[----:B------:R-:W-:Y:S05]  /*0e10*/  @P0 BRA `(.L_x_2862) ;  /* 0x0000000000840947 */ /* 0x000fea0003800000 */
[----:B------:R-:W-:-:S04]  /*0e20*/  LOP3.LUT R17, R17, R18, RZ, 0xfc, !PT ;  /* 0x0000001211117212 */ /* 0x000fc800078efcff */
[----:B------:R-:W-:-:S13]  /*0e30*/  ISETP.GT.U32.AND P0, PT, R17, 0x3f, PT ;  /* 0x0000003f1100780c */ /* 0x000fda0003f04070 */
[----:B------:R-:W-:Y:S05]  /*0e40*/  @P0 BRA `(.L_x_2862) ;  /* 0x0000000000780947 */ /* 0x000fea0003800000 */
[----:B------:R-:W1:Y:S02]  /*0e50*/  LDC.U8 R16, c[0x3][R17] ;  /* 0x00c0000011107b82 */ /* 0x000e640000000000 */
[----:B-1----:R-:W-:-:S13]  /*0e60*/  ISETP.NE.AND P0, PT, R16, 0x2a, PT ;  /* 0x0000002a1000780c */ /* 0x002fda0003f05270 */
[----:B------:R-:W-:Y:S05]  /*0e70*/  @!P0 BREAK.RELIABLE B3 ;  /* 0x0000000000038942 */ /* 0x000fea0003800100 */
[----:B------:R-:W-:Y:S05]  /*0e80*/  @P0 BRA `(.L_x_2862) ;  /* 0x0000000000680947 */ /* 0x000fea0003800000 */
[----:B------:R-:W-:-:S04]  /*0e90*/  LOP3.LUT R13, R14, 0xffff, RZ, 0xc0, !PT ;  /* 0x0000ffff0e0d7812 */ /* 0x000fc800078ec0ff */
[----:B------:R-:W-:-:S13]  /*0ea0*/  ISETP.GE.U32.AND P0, PT, R13, 0x14, PT ;  /* 0x000000140d00780c */ /* 0x000fda0003f06070 */
[----:B------:R-:W-:Y:S05]  /*0eb0*/  @!P0 BRA `(.L_x_2881) ;  /* 0x0000000000488947 */ /* 0x000fea0003800000 */
[----:B------:R-:W-:Y:S01]  /*0ec0*/  IADD3 R12, P0, PT, R6, R13, RZ ;  /* 0x0000000d060c7210 */ /* 0x000fe20007f1e0ff */
[----:B------:R-:W-:-:S04]  /*0ed0*/  VIADD R17, R9, 0x1 ;  /* 0x0000000109117836 */ /* 0x000fc80000000000 */
[----:B------:R-:W-:Y:S01]  /*0ee0*/  IMAD.X R13, RZ, RZ, R7, P0 ;  /* 0x000000ffff0d7224 */ /* 0x000fe200000e0607 */
[----:B------:R-:W-:-:S04]  /*0ef0*/  ISETP.GT.AND P0, PT, R9, 0x4, PT ;  /* 0x000000040900780c */ /* 0x000fc80003f04270 */
[----:B------:R2:W-:Y:S09]  /*0f00*/  STG.E.U8 desc[UR4][R12.64], RZ ;  /* 0x000000ff0c007986 */ /* 0x0005f2000c101104 */
[----:B------:R-:W-:Y:S05]  /*0f10*/  @P0 BRA `(.L_x_2882) ;  /* 0x0000000000640947 */ /* 0x000fea0003800000 */
[----:B------:R-:W-:-:S04]  /*0f20*/  IMAD.WIDE R6, R9, 0xd0, R2 ;  /* 0x000000d009067825 */ /* 0x000fc800078e0202 */
[----:B------:R-:W-:Y:S01]  /*0f30*/  IMAD.MOV.U32 R14, RZ, RZ, 0x1 ;  /* 0x00000001ff0e7424 */ /* 0x000fe200078e00ff */
[----:B--2---:R-:W-:Y:S01]  /*0f40*/  IADD3 R12, P0, PT, R6, 0xd0, RZ ;  /* 0x000000d0060c7810 */ /* 0x004fe20007f1e0ff */
[----:B------:R-:W-:Y:S01]  /*0f50*/  VIADD R9, R10, 0x3 ;  /* 0x000000030a097836 */ /* 0x000fe20000000000 */
[----:B------:R-:W-:Y:S03]  /*0f60*/  STG.E.U8 desc[UR4][R6.64+0x19a], R15 ;  /* 0x00019a0f06007986 */ /* 0x000fe6000c101104 */
[----:B------:R-:W-:Y:S01]  /*0f70*/  IMAD.X R13, RZ, RZ, R7, P0 ;  /* 0x000000ffff0d7224 */ /* 0x000fe200000e0607 */
[----:B------:R-:W-:Y:S04]  /*0f80*/  STG.E.U16 desc[UR4][R6.64+0x19c], R9 ;  /* 0x00019c0906007986 */ /* 0x000fe8000c101504 */
[----:B------:R-:W-:Y:S04]  /*0f90*/  STG.E.U8 desc[UR4][R6.64+0x19e], R14 ;  /* 0x00019e0e06007986 */ /* 0x000fe8000c101104 */
[----:B------:R1:W-:Y:S02]  /*0fa0*/  STG.E.U16 desc[UR4][R6.64+0x198], RZ ;  /* 0x000198ff06007986 */ /* 0x0003e4000c101504 */
[----:B-1----:R-:W-:-:S02]  /*0fb0*/  IMAD.MOV.U32 R6, RZ, RZ, R12 ;  /* 0x000000ffff067224 */ /* 0x002fc400078e000c */
[----:B------:R-:W-:Y:S01]  /*0fc0*/  IMAD.MOV.U32 R7, RZ, RZ, R13 ;  /* 0x000000ffff077224 */ /* 0x000fe200078e000d */
[----:B------:R-:W-:Y:S06]  /*0fd0*/  BRA `(.L_x_2882) ;  /* 0x0000000000347947 */ /* 0x000fec0003800000 */
.L_x_2881:
[----:B------:R-:W-:Y:S01]  /*0fe0*/  VIADD R13, R10, 0x3 ;  /* 0x000000030a0d7836 */ /* 0x000fe20000000000 */
[----:B------:R1:W-:Y:S01]  /*0ff0*/  STG.E.U16 desc[UR4][R6.64+0xc8], RZ ;  /* 0x0000c8ff06007986 */ /* 0x0003e2000c101504 */
[----:B------:R-:W-:-:S03]  /*1000*/  IMAD.MOV.U32 R17, RZ, RZ, R9 ;  /* 0x000000ffff117224 */ /* 0x000fc600078e0009 */
[----:B------:R1:W-:Y:S01]  /*1010*/  STG.E.U16 desc[UR4][R6.64+0xcc], R13 ;  /* 0x0000cc0d06007986 */ /* 0x0003e2000c101504 */
[----:B------:R-:W-:Y:S05]  /*1020*/  BRA `(.L_x_2882) ;  /* 0x0000000000207947 */ /* 0x000fea0003800000 */
.L_x_2862:
[----:B------:R-:W-:Y:S05]  /*1030*/  BSYNC.RELIABLE B3 ;  /* 0x0000000000037941 */ /* 0x000fea0003800100 */
.L_x_2861:
[C---:B------:R-:W-:Y:S01]  /*1040*/  LOP3.LUT R13, R14.reuse, 0xffff, RZ, 0xc0, !PT ;  /* 0x0000ffff0e0d7812 */ /* 0x040fe200078ec0ff */
[----:B------:R-:W-:Y:S02]  /*1050*/  VIADD R19, R14, 0x1 ;  /* 0x000000010e137836 */ /* 0x000fe40000000000 */
[----:B------:R-:W-:Y:S01]  /*1060*/  IMAD.MOV.U32 R17, RZ, RZ, R9 ;  /* 0x000000ffff117224 */ /* 0x000fe200078e0009 */
[----:B------:R-:W-:Y:S02]  /*1070*/  IADD3 R12, P0, PT, R6, R13, RZ ;  /* 0x0000000d060c7210 */ /* 0x000fe40007f1e0ff */
[----:B------:R3:W-:Y:S03]  /*1080*/  STG.E.U16 desc[UR4][R6.64+0xc8], R19 ;  /* 0x0000c81306007986 */ /* 0x0007e6000c101504 */
[----:B------:R-:W-:-:S05]  /*1090*/  IMAD.X R13, RZ, RZ, R7, P0 ;  /* 0x000000ffff0d7224 */ /* 0x000fca00000e0607 */
[----:B------:R3:W-:Y:S03]  /*10a0*/  STG.E.U8 desc[UR4][R12.64], R16 ;  /* 0x000000100c007986 */ /* 0x0007e6000c101104 */
.L_x_2882:
[----:B------:R-:W-:Y:S05]  /*10b0*/  BSYNC.RECONVERGENT B4 ;  /* 0x0000000000047941 */ /* 0x000fea0003800200 */
.L_x_2860:
[C---:B------:R-:W-:Y:S02]  /*10c0*/  VIADD R9, R10.reuse, 0x5 ;  /* 0x000000050a097836 */ /* 0x040fe40000000000 */
[----:B------:R-:W-:-:S03]  /*10d0*/  VIADD R10, R10, 0x3 ;  /* 0x000000030a0a7836 */ /* 0x000fc60000000000 */
[----:B------:R-:W-:-:S13]  /*10e0*/  ISETP.GE.AND P0, PT, R9, R4, PT ;  /* 0x000000040900720c */ /* 0x000fda0003f06270 */
[----:B------:R-:W-:Y:S05]  /*10f0*/  @!P0 BRA `(.L_x_2883) ;  /* 0xfffffff400248947 */ /* 0x000fea000383ffff */
[----:B------:R-:W-:Y:S05]  /*1100*/  BSYNC.RELIABLE B0 ;  /* 0x0000000000007941 */ /* 0x000fea0003800100 */
.L_x_2850:
[----:B------:R4:W5:Y:S01]  /*1110*/  LDG.E.U16 R14, desc[UR4][R6.64+0xc8] ;  /* 0x0000c804060e7981 */ /* 0x000962000c1e1500 */
[----:B------:R-:W-:-:S07]  /*1120*/  IMAD.MOV.U32 R9, RZ, RZ, R17 ;  /* 0x000000ffff097224 */ /* 0x000fce00078e0011 */
.L_x_2849:
[----:B------:R-:W-:Y:S05]  /*1130*/  BSYNC.RECONVERGENT B1 ;  /* 0x0000000000017941 */ /* 0x000fea0003800200 */
.L_x_2848:
[----:B-1---5:R-:W-:Y:S01]  /*1140*/  LOP3.LUT R15, R14, 0xffff, RZ, 0xc0, !PT ;  /* 0x0000ffff0e0f7812 */ /* 0x022fe200078ec0ff */
[----:B------:R-:W-:Y:S01]  /*1150*/  BSSY.RECONVERGENT B0, `(.L_x_2884) ;  /* 0x000000a000007945 */ /* 0x000fe20003800200 */
[----:B------:R-:W-:-:S04]  /*1160*/  ISETP.GT.AND P0, PT, R9, 0x5, PT ;  /* 0x000000050900780c */ /* 0x000fc80003f04270 */
[----:B------:R-:W-:-:S13]  /*1170*/  ISETP.LT.U32.OR P0, PT, R15, 0x14, P0 ;  /* 0x000000140f00780c */ /* 0x000fda0000701470 */
[----:B--23--:R-:W-:Y:S01]  /*1180*/  @!P0 IADD3 R12, P1, PT, R15, R6, RZ ;  /* 0x000000060f0c8210 */ /* 0x00cfe20007f3e0ff */
[----:B------:R-:W-:-:S04]  /*1190*/  @!P0 VIADD R9, R9, 0x1 ;  /* 0x0000000109098836 */ /* 0x000fc80000000000 */
[----:B------:R-:W-:-:S05]  /*11a0*/  @!P0 IMAD.X R13, RZ, RZ, R7, P1 ;  /* 0x000000ffff0d8224 */ /* 0x000fca00008e0607 */
[----:B------:R1:W-:Y:S01]  /*11b0*/  @!P0 STG.E.U8 desc[UR4][R12.64], RZ ;  /* 0x000000ff0c008986 */ /* 0x0003e2000c101104 */
[----:B------:R-:W-:Y:S05]  /*11c0*/  @!P0 BRA `(.L_x_2885) ;  /* 0x0000000000088947 */ /* 0x000fea0003800000 */
[----:B------:R-:W-:-:S13]  /*11d0*/  ISETP.GT.U32.AND P0, PT, R15, 0x13, PT ;  /* 0x000000130f00780c */ /* 0x000fda0003f04070 */
[----:B------:R2:W-:Y:S02]  /*11e0*/  @!P0 STG.E.U8 desc[UR4][R6.64+0xce], RZ ;  /* 0x0000ceff06008986 */ /* 0x0005e4000c101104 */
.L_x_2885:
[----:B------:R-:W-:Y:S05]  /*11f0*/  BSYNC.RECONVERGENT B0 ;  /* 0x0000000000007941 */ /* 0x000fea0003800200 */
.L_x_2884:
[----:B------:R-:W-:Y:S02]  /*1200*/  ISETP.GE.AND P0, PT, R9, 0x6, PT ;  /* 0x000000060900780c */ /* 0x000fe40003f06270 */
[C---:B------:R-:W-:Y:S01]  /*1210*/  ISETP.LT.U32.AND P1, PT, R11.reuse, 0x2, PT ;  /* 0x000000020b00780c */ /* 0x040fe20003f21070 */
[----:B------:R-:W-:-:S12]  /*1220*/  VIADD R11, R11, 0x1 ;  /* 0x000000010b0b7836 */ /* 0x000fd80000000000 */
[----:B------:R-:W-:Y:S05]  /*1230*/  @!P0 BRA P1, `(.L_x_2886) ;  /* 0xfffffff000988947 */ /* 0x000fea000083ffff */
[----:B------:R-:W-:Y:S05]  /*1240*/  BSYNC.RECONVERGENT B2 ;  /* 0x0000000000027941 */ /* 0x000fea0003800200 */
.L_x_2847:
[----:B------:R-:W-:Y:S05]  /*1250*/  WARPSYNC.ALL ;  /* 0x0000000000007948 */ /* 0x000fea0003800000 */
[----:B------:R-:W-:Y:S01]  /*1260*/  ISETP.GT.AND P0, PT, R9, 0x5, PT ;  /* 0x000000050900780c */ /* 0x000fe20003f04270 */
[----:B------:R-:W-:-:S12]  /*1270*/  BSSY.RECONVERGENT B2, `(.L_x_2887) ;  /* 0x0000111000027945 */ /* 0x000fd80003800200 */
[----:B------:R-:W-:Y:S05]  /*1280*/  @P0 BRA `(.L_x_2888) ;  /* 0x00000010003c0947 */ /* 0x000fea0003800000 */
[----:B------:R-:W-:-:S07]  /*1290*/  IMAD.MOV.U32 R10, RZ, RZ, RZ ;  /* 0x000000ffff0a7224 */ /* 0x000fce00078e00ff */
.L_x_2942:
[----:B------:R-:W-:Y:S01]  /*12a0*/  LOP3.LUT R11, RZ, R10, RZ, 0x33, !PT ;  /* 0x0000000aff0b7212 */ /* 0x000fe200078e33ff */
[----:B--2---:R-:W-:Y:S01]  /*12b0*/  IMAD.MOV.U32 R14, RZ, RZ, 0x1 ;  /* 0x00000001ff0e7424 */ /* 0x004fe200078e00ff */
[----:B------:R-:W-:Y:S01]  /*12c0*/  BSSY.RECONVERGENT B1, `(.L_x_2889) ;  /* 0x00000fb000017945 */ /* 0x000fe20003800200 */
[----:B--234-:R-:W-:Y:S01]  /*12d0*/  IMAD.WIDE R6, R9, 0xd0, R2 ;  /* 0x000000d009067825 */ /* 0x01cfe200078e0202 */
[----:B-1----:R-:W-:-:S03]  /*12e0*/  PRMT R13, RZ, 0x7610, R13 ;  /* 0x00007610ff0d7816 */ /* 0x002fc6000000000d */
[----:B------:R-:W-:Y:S01]  /*12f0*/  IMAD.IADD R12, R4, 0x1, R11 ;  /* 0x00000001040c7824 */ /* 0x000fe200078e020b */
[----:B------:R1:W-:Y:S04]  /*1300*/  STG.E.U16 desc[UR4][R6.64+0xc8], RZ ;  /* 0x0000c8ff06007986 */ /* 0x0003e8000c101504 */
[----:B------:R1:W-:Y:S01]  /*1310*/  STG.E.U8 desc[UR4][R6.64+0xce], R14 ;  /* 0x0000ce0e06007986 */ /* 0x0003e2000c101104 */
[----:B------:R-:W-:-:S03]  /*1320*/  ISETP.GE.AND P0, PT, R12, 0x2, PT ;  /* 0x000000020c00780c */ /* 0x000fc60003f06270 */
[----:B------:R1:W-:Y:S04]  /*1330*/  STG.E.U8 desc[UR4][R6.64+0xca], R11 ;  /* 0x0000ca0b06007986 */ /* 0x0003e8000c101104 */
[----:B------:R1:W-:Y:S06]  /*1340*/  STG.E.U16 desc[UR4][R6.64+0xcc], R12 ;  /* 0x0000cc0c06007986 */ /* 0x0003ec000c101504 */
[----:B------:R-:W-:Y:S05]  /*1350*/  @!P0 BRA `(.L_x_2890) ;  /* 0x0000000c00c48947 */ /* 0x000fea0003800000 */
[----:B------:R-:W-:Y:S01]  /*1360*/  BSSY.RELIABLE B0, `(.L_x_2891) ;  /* 0x00000ee000007945 */ /* 0x000fe20003800100 */
[----:B------:R-:W-:-:S07]  /*1370*/  IMAD.MOV.U32 R16, RZ, RZ, R9 ;  /* 0x000000ffff107224 */ /* 0x000fce00078e0009 */
.L_x_2939:
[----:B-123--:R-:W2:Y:S01]  /*1380*/  LDG.E.U16 R13, desc[UR4][R6.64+0xc8] ;  /* 0x0000c804060d7981 */ /* 0x00eea2000c1e1500 */
[----:B------:R-:W-:Y:S01]  /*1390*/  IMAD.MOV.U32 R9, RZ, RZ, R16 ;  /* 0x000000ffff097224 */ /* 0x000fe200078e0010 */
[----:B--2---:R-:W-:-:S13]  /*13a0*/  ISETP.GT.U32.AND P0, PT, R13, 0xc6, PT ;  /* 0x000000c60d00780c */ /* 0x004fda0003f04070 */
[----:B------:R-:W-:Y:S05]  /*13b0*/  @P0 BREAK.RELIABLE B0 ;  /* 0x0000000000000942 */ /* 0x000fea0003800100 */
[----:B------:R-:W-:Y:S05]  /*13c0*/  @P0 BRA `(.L_x_2890) ;  /* 0x0000000c00a80947 */ /* 0x000fea0003800000 */
[----:B------:R-:W-:-:S05]  /*13d0*/  IADD3 R16, P0, PT, R12, R5, RZ ;  /* 0x000000050c107210 */ /* 0x000fca0007f1e0ff */
[----:B------:R-:W-:-:S05]  /*13e0*/  IMAD.X R17, RZ, RZ, R8, P0 ;  /* 0x000000ffff117224 */ /* 0x000fca00000e0608 */
[----:B------:R-:W2:Y:S01]  /*13f0*/  LDG.E.U8 R16, desc[UR4][R16.64] ;  /* 0x0000000410107981 */ /* 0x000ea2000c1e1100 */
[----:B------:R-:W-:Y:S01]  /*1400*/  BSSY.RECONVERGENT B3, `(.L_x_2892) ;  /* 0x0000021000037945 */ /* 0x000fe20003800200 */
[----:B-1----:R-:W-:Y:S01]  /*1410*/  IMAD.MOV.U32 R14, RZ, RZ, 0x54 ;  /* 0x00000054ff0e7424 */ /* 0x002fe200078e00ff */
[----:B--2---:R-:W-:-:S13]  /*1420*/  ISETP.GT.AND P0, PT, R16, 0x60, PT ;  /* 0x000000601000780c */ /* 0x004fda0003f04270 */
[----:B------:R-:W-:Y:S05]  /*1430*/  @!P0 BRA `(.L_x_2893) ;  /* 0x0000000000308947 */ /* 0x000fea0003800000 */
[----:B------:R-:W-:-:S13]  /*1440*/  ISETP.GT.AND P0, PT, R16, 0x66, PT ;  /* 0x000000661000780c */ /* 0x000fda0003f04270 */
[----:B------:R-:W-:Y:S05]  /*1450*/  @P0 BRA `(.L_x_2894) ;  /* 0x0000000000140947 */ /* 0x000fea0003800000 */
[----:B------:R-:W-:-:S13]  /*1460*/  ISETP.NE.AND P0, PT, R16, 0x61, PT ;  /* 0x000000611000780c */ /* 0x000fda0003f05270 */
[----:B------:R-:W-:Y:S05]  /*1470*/  @!P0 BRA `(.L_x_2895) ;  /* 0x0000000000648947 */ /* 0x000fea0003800000 */
[----:B------:R-:W-:-:S13]  /*1480*/  ISETP.NE.AND P0, PT, R16, 0x63, PT ;  /* 0x000000631000780c */ /* 0x000fda0003f05270 */
[----:B------:R-:W-:Y:S05]  /*1490*/  @!P0 BRA `(.L_x_2896) ;  /* 0x0000000000308947 */ /* 0x000fea0003800000 */
[----:B------:R-:W-:Y:S05]  /*14a0*/  BRA `(.L_x_2897) ;  /* 0x0000000000447947 */ /* 0x000fea0003800000 */
.L_x_2894:
[----:B------:R-:W-:-:S13]  /*14b0*/  ISETP.NE.AND P0, PT, R16, 0x67, PT ;  /* 0x000000671000780c */ /* 0x000fda0003f05270 */
[----:B------:R-:W-:Y:S05]  /*14c0*/  @!P0 BRA `(.L_x_2898) ;  /* 0x00000000004c8947 */ /* 0x000fea0003800000 */
[----:B------:R-:W-:-:S13]  /*14d0*/  ISETP.NE.AND P0, PT, R16, 0x74, PT ;  /* 0x000000741000780c */ /* 0x000fda0003f05270 */
[----:B------:R-:W-:Y:S05]  /*14e0*/  @P0 BRA `(.L_x_2897) ;  /* 0x0000000000340947 */ /* 0x000fea0003800000 */
[----:B------:R-:W-:Y:S05]  /*14f0*/  BRA `(.L_x_2899) ;  /* 0x0000000000387947 */ /* 0x000fea0003800000 */
.L_x_2893:
[----:B------:R-:W-:-:S13]  /*1500*/  ISETP.GT.AND P0, PT, R16, 0x46, PT ;  /* 0x000000461000780c */ /* 0x000fda0003f04270 */
[----:B------:R-:W-:Y:S05]  /*1510*/  @P0 BRA `(.L_x_2900) ;  /* 0x0000000000180947 */ /* 0x000fea0003800000 */
[----:B------:R-:W-:-:S13]  /*1520*/  ISETP.NE.AND P0, PT, R16, 0x41, PT ;  /* 0x000000411000780c */ /* 0x000fda0003f05270 */
[----:B------:R-:W-:Y:S05]  /*1530*/  @!P0 BRA `(.L_x_2895) ;  /* 0x0000000000348947 */ /* 0x000fea0003800000 */
[----:B------:R-:W-:-:S13]  /*1540*/  ISETP.NE.AND P0, PT, R16, 0x43, PT ;  /* 0x000000431000780c */ /* 0x000fda0003f05270 */
[----:B------:R-:W-:Y:S05]  /*1550*/  @P0 BRA `(.L_x_2897) ;  /* 0x0000000000180947 */ /* 0x000fea0003800000 */
.L_x_2896:
[----:B------:R-:W-:Y:S01]  /*1560*/  IMAD.MOV.U32 R14, RZ, RZ, 0x47 ;  /* 0x00000047ff0e7424 */ /* 0x000fe200078e00ff */
[----:B------:R-:W-:Y:S06]  /*1570*/  BRA `(.L_x_2895) ;  /* 0x0000000000247947 */ /* 0x000fec0003800000 */
.L_x_2900:
[----:B------:R-:W-:-:S13]  /*1580*/  ISETP.NE.AND P0, PT, R16, 0x47, PT ;  /* 0x000000471000780c */ /* 0x000fda0003f05270 */
[----:B------:R-:W-:Y:S05]  /*1590*/  @!P0 BRA `(.L_x_2898) ;  /* 0x0000000000188947 */ /* 0x000fea0003800000 */
[----:B------:R-:W-:-:S13]  /*15a0*/  ISETP.NE.AND P0, PT, R16, 0x54, PT ;  /* 0x000000541000780c */ /* 0x000fda0003f05270 */
[----:B------:R-:W-:Y:S05]  /*15b0*/  @!P0 BRA `(.L_x_2899) ;  /* 0x0000000000088947 */ /* 0x000fea0003800000 */
.L_x_2897:
[----:B------:R-:W-:Y:S01]  /*15c0*/  IMAD.MOV.U32 R14, RZ, RZ, 0x4e ;  /* 0x0000004eff0e7424 */ /* 0x000fe200078e00ff */
[----:B------:R-:W-:Y:S06]  /*15d0*/  BRA `(.L_x_2895) ;  /* 0x00000000000c7947 */ /* 0x000fec0003800000 */
.L_x_2899:
[----:B------:R-:W-:Y:S01]  /*15e0*/  IMAD.MOV.U32 R14, RZ, RZ, 0x41 ;  /* 0x00000041ff0e7424 */ /* 0x000fe200078e00ff */
[----:B------:R-:W-:Y:S06]  /*15f0*/  BRA `(.L_x_2895) ;  /* 0x0000000000047947 */ /* 0x000fec0003800000 */
.L_x_2898:
[----:B------:R-:W-:-:S07]  /*1600*/  IMAD.MOV.U32 R14, RZ, RZ, 0x43 ;  /* 0x00000043ff0e7424 */ /* 0x000fce00078e00ff */
.L_x_2895:
[----:B------:R-:W-:Y:S05]  /*1610*/  BSYNC.RECONVERGENT B3 ;  /* 0x0000000000037941 */ /* 0x000fea0003800200 */
.L_x_2892:
[----:B------:R-:W-:-:S05]  /*1620*/  VIADD R16, R12, 0xffffffff ;  /* 0xffffffff0c107836 */ /* 0x000fca0000000000 */
[----:B------:R-:W-:-:S05]  /*1630*/  IADD3 R16, P0, PT, R16, R5, RZ ;  /* 0x0000000510107210 */ /* 0x000fca0007f1e0ff */
[----:B------:R-:W-:-:S05]  /*1640*/  IMAD.X R17, RZ, RZ, R8, P0 ;  /* 0x000000ffff117224 */ /* 0x000fca00000e0608 */
[----:B------:R-:W2:Y:S01]  /*1650*/  LDG.E.U8 R16, desc[UR4][R16.64] ;  /* 0x0000000410107981 */ /* 0x000ea2000c1e1100 */
[----:B------:R-:W-:Y:S01]  /*1660*/  BSSY.RECONVERGENT B3, `(.L_x_2901) ;  /* 0x0000021000037945 */ /* 0x000fe20003800200 */
[----:B------:R-:W-:Y:S01]  /*1670*/  IMAD.MOV.U32 R15, RZ, RZ, 0x41 ;  /* 0x00000041ff0f7424 */ /* 0x000fe200078e00ff */
        /* <DEDUP_REMOVED lines=9> */
.L_x_2903:
[----:B------:R-:W-:-:S13]  /*1710*/  ISETP.NE.AND P0, PT, R16, 0x74, PT ;  /* 0x000000741000780c */ /* 0x000fda0003f05270 */
[----:B------:R-:W-:Y:S05]  /*1720*/  @!P0 BRA `(.L_x_2907) ;  /* 0x0000000000508947 */ /* 0x000fea0003800000 */
[----:B------:R-:W-:-:S13]  /*1730*/  ISETP.NE.AND P0, PT, R16, 0x67, PT ;  /* 0x000000671000780c */ /* 0x000fda0003f05270 */
[----:B------:R-:W-:Y:S05]  /*1740*/  @P0 BRA `(.L_x_2906) ;  /* 0x00000000003c0947 */ /* 0x000fea0003800000 */
[----:B------:R-:W-:Y:S05]  /*1750*/  BRA `(.L_x_2908) ;  /* 0x0000000000407947 */ /* 0x000fea0003800000 */
.L_x_2902:
[----:B------:R-:W-:-:S13]  /*1760*/  ISETP.GT.AND P0, PT, R16, 0x46, PT ;  /* 0x000000461000780c */ /* 0x000fda0003f04270 */
[----:B------:R-:W-:Y:S05]  /*1770*/  @P0 BRA `(.L_x_2909) ;  /* 0x0000000000200947 */ /* 0x000fea0003800000 */
[----:B------:R-:W-:-:S13]  /*1780*/  ISETP.NE.AND P0, PT, R16, 0x41, PT ;  /* 0x000000411000780c */ /* 0x000fda0003f05270 */
[----:B------:R-:W-:Y:S05]  /*1790*/  @!P0 BRA `(.L_x_2904) ;  /* 0x0000000000108947 */ /* 0x000fea0003800000 */
[----:B------:R-:W-:-:S13]  /*17a0*/  ISETP.NE.AND P0, PT, R16, 0x43, PT ;  /* 0x000000431000780c */ /* 0x000fda0003f05270 */
[----:B------:R-:W-:Y:S05]  /*17b0*/  @P0 BRA `(.L_x_2906) ;  /* 0x0000000000200947 */ /* 0x000fea0003800000 */
.L_x_2905:
[----:B------:R-:W-:Y:S01]  /*17c0*/  IMAD.MOV.U32 R15, RZ, RZ, 0x47 ;  /* 0x00000047ff0f7424 */ /* 0x000fe200078e00ff */
[----:B------:R-:W-:Y:S06]  /*17d0*/  BRA `(.L_x_2907) ;  /* 0x0000000000247947 */ /* 0x000fec0003800000 */
.L_x_2904:
[----:B------:R-:W-:Y:S01]  /*17e0*/  IMAD.MOV.U32 R15, RZ, RZ, 0x54 ;  /* 0x00000054ff0f7424 */ /* 0x000fe200078e00ff */
[----:B------:R-:W-:Y:S06]  /*17f0*/  BRA `(.L_x_2907) ;  /* 0x00000000001c7947 */ /* 0x000fec0003800000 */
.L_x_2909:
[----:B------:R-:W-:-:S13]  /*1800*/  ISETP.NE.AND P0, PT, R16, 0x47, PT ;  /* 0x000000471000780c */ /* 0x000fda0003f05270 */
[----:B------:R-:W-:Y:S05]  /*1810*/  @!P0 BRA `(.L_x_2908) ;  /* 0x0000000000108947 */ /* 0x000fea0003800000 */
[----:B------:R-:W-:-:S13]  /*1820*/  ISETP.NE.AND P0, PT, R16, 0x54, PT ;  /* 0x000000541000780c */ /* 0x000fda0003f05270 */
[----:B------:R-:W-:Y:S05]  /*1830*/  @!P0 BRA `(.L_x_2907) ;  /* 0x00000000000c8947 */ /* 0x000fea0003800000 */
.L_x_2906:
[----:B------:R-:W-:Y:S01]  /*1840*/  IMAD.MOV.U32 R15, RZ, RZ, 0x4e ;  /* 0x0000004eff0f7424 */ /* 0x000fe200078e00ff */
[----:B------:R-:W-:Y:S06]  /*1850*/  BRA `(.L_x_2907) ;  /* 0x0000000000047947 */ /* 0x000fec0003800000 */
.L_x_2908:
[----:B------:R-:W-:-:S07]  /*1860*/  IMAD.MOV.U32 R15, RZ, RZ, 0x43 ;  /* 0x00000043ff0f7424 */ /* 0x000fce00078e00ff */
.L_x_2907:
[----:B------:R-:W-:Y:S05]  /*1870*/  BSYNC.RECONVERGENT B3 ;  /* 0x0000000000037941 */ /* 0x000fea0003800200 */
.L_x_2901:
        /* <DEDUP_REMOVED lines=15> */
.L_x_2912:
[----:B------:R-:W-:-:S13]  /*1970*/  ISETP.NE.AND P0, PT, R16, 0x74, PT ;  /* 0x000000741000780c */ /* 0x000fda0003f05270 */
[----:B------:R-:W-:Y:S05]  /*1980*/  @!P0 BRA `(.L_x_2916) ;  /* 0x0000000000508947 */ /* 0x000fea0003800000 */
[----:B------:R-:W-:-:S13]  /*1990*/  ISETP.NE.AND P0, PT, R16, 0x67, PT ;  /* 0x000000671000780c */ /* 0x000fda0003f05270 */
[----:B------:R-:W-:Y:S05]  /*19a0*/  @P0 BRA `(.L_x_2915) ;  /* 0x00000000003c0947 */ /* 0x000fea0003800000 */
[----:B------:R-:W-:Y:S05]  /*19b0*/  BRA `(.L_x_2917) ;  /* 0x0000000000407947 */ /* 0x000fea0003800000 */
.L_x_2911:
[----:B------:R-:W-:-:S13]  /*19c0*/  ISETP.GT.AND P0, PT, R16, 0x46, PT ;  /* 0x000000461000780c */ /* 0x000fda0003f04270 */
[----:B------:R-:W-:Y:S05]  /*19d0*/  @P0 BRA `(.L_x_2918) ;  /* 0x0000000000200947 */ /* 0x000fea0003800000 */
[----:B------:R-:W-:-:S13]  /*19e0*/  ISETP.NE.AND P0, PT, R16, 0x41, PT ;  /* 0x000000411000780c */ /* 0x000fda0003f05270 */
[----:B------:R-:W-:Y:S05]  /*19f0*/  @!P0 BRA `(.L_x_2913) ;  /* 0x0000000000108947 */ /* 0x000fea0003800000 */
[----:B------:R-:W-:-:S13]  /*1a00*/  ISETP.NE.AND P0, PT, R16, 0x43, PT ;  /* 0x000000431000780c */ /* 0x000fda0003f05270 */
[----:B------:R-:W-:Y:S05]  /*1a10*/  @P0 BRA `(.L_x_2915) ;  /* 0x0000000000200947 */ /* 0x000fea0003800000 */
.L_x_2914:
[----:B------:R-:W-:Y:S01]  /*1a20*/  IMAD.MOV.U32 R18, RZ, RZ, 0x47 ;  /* 0x00000047ff127424 */ /* 0x000fe200078e00ff */
[----:B------:R-:W-:Y:S06]  /*1a30*/  BRA `(.L_x_2916) ;  /* 0x0000000000247947 */ /* 0x000fec0003800000 */
.L_x_2913:
[----:B------:R-:W-:Y:S01]  /*1a40*/  IMAD.MOV.U32 R18, RZ, RZ, 0x54 ;  /* 0x00000054ff127424 */ /* 0x000fe200078e00ff */
[----:B------:R-:W-:Y:S06]  /*1a50*/  BRA `(.L_x_2916) ;  /* 0x00000000001c7947 */ /* 0x000fec0003800000 */
.L_x_2918:
[----:B------:R-:W-:-:S13]  /*1a60*/  ISETP.NE.AND P0, PT, R16, 0x47, PT ;  /* 0x000000471000780c */ /* 0x000fda0003f05270 */
[----:B------:R-:W-:Y:S05]  /*1a70*/  @!P0 BRA `(.L_x_2917) ;  /* 0x0000000000108947 */ /* 0x000fea0003800000 */
[----:B------:R-:W-:-:S13]  /*1a80*/  ISETP.NE.AND P0, PT, R16, 0x54, PT ;  /* 0x000000541000780c */ /* 0x000fda0003f05270 */
[----:B------:R-:W-:Y:S05]  /*1a90*/  @!P0 BRA `(.L_x_2916) ;  /* 0x00000000000c8947 */ /* 0x000fea0003800000 */
.L_x_2915:
[----:B------:R-:W-:Y:S01]  /*1aa0*/  IMAD.MOV.U32 R18, RZ, RZ, 0x4e ;  /* 0x0000004eff127424 */ /* 0x000fe200078e00ff */
[----:B------:R-:W-:Y:S06]  /*1ab0*/  BRA `(.L_x_2916) ;  /* 0x0000000000047947 */ /* 0x000fec0003800000 */
.L_x_2917:
[----:B------:R-:W-:-:S07]  /*1ac0*/  IMAD.MOV.U32 R18, RZ, RZ, 0x43 ;  /* 0x00000043ff127424 */ /* 0x000fce00078e00ff */
.L_x_2916:
[----:B------:R-:W-:Y:S05]  /*1ad0*/  BSYNC.RECONVERGENT B3 ;  /* 0x0000000000037941 */ /* 0x000fea0003800200 */
.L_x_2910:
[----:B------:R-:W-:Y:S01]  /*1ae0*/  PRMT R16, R14, 0x9910, RZ ;  /* 0x000099100e107816 */ /* 0x000fe200000000ff */
[----:B------:R-:W-:Y:S01]  /*1af0*/  BSSY.RECONVERGENT B3, `(.L_x_2919) ;  /* 0x0000014000037945 */ /* 0x000fe20003800200 */
[----:B------:R-:W-:Y:S02]  /*1b00*/  PLOP3.LUT P0, PT, PT, PT, PT, 0x8, 0x80 ;  /* 0x000000000080781c */ /* 0x000fe40003f0e170 */
[----:B------:R-:W-:-:S13]  /*1b10*/  ISETP.GT.AND P1, PT, R16, 0x46, PT ;  /* 0x000000461000780c */ /* 0x000fda0003f24270 */
[----:B------:R-:W-:Y:S05]  /*1b20*/  @P1 BRA `(.L_x_2920) ;  /* 0x00000000001c1947 */ /* 0x000fea0003800000 */
[----:B------:R-:W-:Y:S01]  /*1b30*/  ISETP.NE.AND P1, PT, R16, 0x41, PT ;  /* 0x000000411000780c */ /* 0x000fe20003f25270 */
[----:B------:R-:W-:-:S12]  /*1b40*/  IMAD.MOV.U32 R14, RZ, RZ, RZ ;  /* 0x000000ffff0e7224 */ /* 0x000fd800078e00ff */
[----:B------:R-:W-:Y:S05]  /*1b50*/  @!P1 BRA `(.L_x_2921) ;  /* 0x0000000000349947 */ /* 0x000fea0003800000 */
[----:B------:R-:W-:-:S13]  /*1b60*/  ISETP.NE.AND P1, PT, R16, 0x43, PT ;  /* 0x000000431000780c */ /* 0x000fda0003f25270 */
[----:B------:R-:W-:Y:S05]  /*1b70*/  @P1 BRA `(.L_x_2922) ;  /* 0x00000000001c1947 */ /* 0x000fea0003800000 */
[----:B------:R-:W-:Y:S01]  /*1b80*/  IMAD.MOV.U32 R14, RZ, RZ, 0x10 ;  /* 0x00000010ff0e7424 */ /* 0x000fe200078e00ff */
[----:B------:R-:W-:Y:S06]  /*1b90*/  BRA `(.L_x_2921) ;  /* 0x0000000000247947 */ /* 0x000fec0003800000 */
.L_x_2920:
[----:B------:R-:W-:-:S13]  /*1ba0*/  ISETP.NE.AND P1, PT, R16, 0x47, PT ;  /* 0x000000471000780c */ /* 0x000fda0003f25270 */
[----:B------:R-:W-:Y:S01]  /*1bb0*/  @!P1 IMAD.MOV.U32 R14, RZ, RZ, 0x20 ;  /* 0x00000020ff0e9424 */ /* 0x000fe200078e00ff */
[----:B------:R-:W-:Y:S06]  /*1bc0*/  @!P1 BRA `(.L_x_2921) ;  /* 0x0000000000189947 */ /* 0x000fec0003800000 */
[----:B------:R-:W-:-:S13]  /*1bd0*/  ISETP.NE.AND P1, PT, R16, 0x54, PT ;  /* 0x000000541000780c */ /* 0x000fda0003f25270 */
[----:B------:R-:W-:Y:S05]  /*1be0*/  @!P1 BRA `(.L_x_2923) ;  /* 0x00000000000c9947 */ /* 0x000fea0003800000 */
.L_x_2922:
[----:B------:R-:W-:Y:S01]  /*1bf0*/  PLOP3.LUT P0, PT, PT, PT, PT, 0x80, 0x8 ;  /* 0x000000000008781c */ /* 0x000fe20003f0f070 */
[----:B------:R-:W-:Y:S01]  /*1c00*/  IMAD.MOV.U32 R14, RZ, RZ, -0x10 ;  /* 0xfffffff0ff0e7424 */ /* 0x000fe200078e00ff */
[----:B------:R-:W-:Y:S11]  /*1c10*/  BRA `(.L_x_2921) ;  /* 0x0000000000047947 */ /* 0x000ff60003800000 */
.L_x_2923:
[----:B------:R-:W-:-:S07]  /*1c20*/  IMAD.MOV.U32 R14, RZ, RZ, 0x30 ;  /* 0x00000030ff0e7424 */ /* 0x000fce00078e00ff */
.L_x_2921:
[----:B------:R-:W-:Y:S05]  /*1c30*/  BSYNC.RECONVERGENT B3 ;  /* 0x0000000000037941 */ /* 0x000fea0003800200 */
.L_x_2919:
[----:B------:R-:W-:Y:S04]  /*1c40*/  BSSY.RECONVERGENT B4, `(.L_x_2924) ;  /* 0x000005c000047945 */ /* 0x000fe80003800200 */
[----:B------:R-:W-:Y:S01]  /*1c50*/  BSSY.RELIABLE B3, `(.L_x_2925) ;  /* 0x0000053000037945 */ /* 0x000fe20003800100 */
[----:B------:R-:W-:-:S03]  /*1c60*/  IMAD.MOV.U32 R17, RZ, RZ, 0x58 ;  /* 0x00000058ff117424 */ /* 0x000fc600078e00ff */
[----:B------:R-:W-:Y:S05]  /*1c70*/  @P0 BRA `(.L_x_2926) ;  /* 0x0000000400400947 */ /* 0x000fea0003800000 */
        /* <DEDUP_REMOVED lines=12> */
.L_x_2928:
[----:B------:R-:W-:-:S13]  /*1d40*/  ISETP.NE.AND P1, PT, R16, 0x47, PT ;  /* 0x000000471000780c */ /* 0x000fda0003f25270 */
[----:B------:R-:W-:Y:S05]  /*1d50*/  @!P1 BRA `(.L_x_2931) ;  /* 0x0000000000189947 */ /* 0x000fea0003800000 */
[----:B------:R-:W-:-:S13]  /*1d60*/  ISETP.NE.AND P1, PT, R16, 0x54, PT ;  /* 0x000000541000780c */ /* 0x000fda0003f25270 */
[----:B------:R-:W-:Y:S01]  /*1d70*/  @!P1 IMAD.MOV.U32 R15, RZ, RZ, 0xc ;  /* 0x0000000cff0f9424 */ /* 0x000fe200078e00ff */
[----:B------:R-:W-:Y:S06]  /*1d80*/  @!P1 BRA `(.L_x_2929) ;  /* 0x0000000000109947 */ /* 0x000fec0003800000 */
.L_x_2930:
[----:B------:R-:W-:Y:S01]  /*1d90*/  PLOP3.LUT P0, PT, PT, PT, PT, 0x80, 0x8 ;  /* 0x000000000008781c */ /* 0x000fe20003f0f070 */
[----:B------:R-:W-:Y:S01]  /*1da0*/  IMAD.MOV.U32 R15, RZ, RZ, -0x4 ;  /* 0xfffffffcff0f7424 */ /* 0x000fe200078e00ff */
[----:B------:R-:W-:Y:S11]  /*1db0*/  BRA `(.L_x_2929) ;  /* 0x0000000000047947 */ /* 0x000ff60003800000 */
.L_x_2931:
[----:B------:R-:W-:-:S07]  /*1dc0*/  IMAD.MOV.U32 R15, RZ, RZ, 0x8 ;  /* 0x00000008ff0f7424 */ /* 0x000fce00078e00ff */
.L_x_2929:
[----:B------:R-:W-:Y:S05]  /*1dd0*/  BSYNC.RECONVERGENT B5 ;  /* 0x0000000000057941 */ /* 0x000fea0003800200 */
.L_x_2927:
[----:B------:R-:W-:Y:S05]  /*1de0*/  @P0 BRA `(.L_x_2926) ;  /* 0x0000000000e40947 */ /* 0x000fea0003800000 */
[----:B------:R-:W-:Y:S01]  /*1df0*/  PRMT R16, R18, 0x9910, RZ ;  /* 0x0000991012107816 */ /* 0x000fe200000000ff */
[----:B------:R-:W-:Y:S01]  /*1e00*/  BSSY.RECONVERGENT B5, `(.L_x_2932) ;  /* 0x0000015000057945 */ /* 0x000fe20003800200 */
[----:B------:R-:W-:Y:S02]  /*1e10*/  PLOP3.LUT P0, PT, PT, PT, PT, 0x8, 0x80 ;  /* 0x000000000080781c */ /* 0x000fe40003f0e170 */
[----:B------:R-:W-:Y:S02]  /*1e20*/  ISETP.GT.AND P1, PT, R16, 0x46, PT ;  /* 0x000000461000780c */ /* 0x000fe40003f24270 */
[----:B------:R-:W-:-:S11]  /*1e30*/  LOP3.LUT R15, R15, R14, RZ, 0xfc, !PT ;  /* 0x0000000e0f0f7212 */ /* 0x000fd600078efcff */
        /* <DEDUP_REMOVED lines=8> */
.L_x_2933:
[----:B------:R-:W-:-:S13]  /*1ec0*/  ISETP.NE.AND P1, PT, R16, 0x47, PT ;  /* 0x000000471000780c */ /* 0x000fda0003f25270 */
[----:B------:R-:W-:Y:S05]  /*1ed0*/  @!P1 BRA `(.L_x_2936) ;  /* 0x0000000000189947 */ /* 0x000fea0003800000 */
[----:B------:R-:W-:-:S13]  /*1ee0*/  ISETP.NE.AND P1, PT, R16, 0x54, PT ;  /* 0x000000541000780c */ /* 0x000fda0003f25270 */
[----:B------:R-:W-:Y:S01]  /*1ef0*/  @!P1 IMAD.MOV.U32 R14, RZ, RZ, 0x3 ;  /* 0x00000003ff0e9424 */ /* 0x000fe200078e00ff */
[----:B------:R-:W-:Y:S06]  /*1f00*/  @!P1 BRA `(.L_x_2934) ;  /* 0x0000000000109947 */ /* 0x000fec0003800000 */
.L_x_2935:
[----:B------:R-:W-:Y:S01]  /*1f10*/  PLOP3.LUT P0, PT, PT, PT, PT, 0x80, 0x8 ;  /* 0x000000000008781c */ /* 0x000fe20003f0f070 */
[----:B------:R-:W-:Y:S01]  /*1f20*/  IMAD.MOV.U32 R14, RZ, RZ, -0x1 ;  /* 0xffffffffff0e7424 */ /* 0x000fe200078e00ff */
[----:B------:R-:W-:Y:S11]  /*1f30*/  BRA `(.L_x_2934) ;  /* 0x0000000000047947 */ /* 0x000ff60003800000 */
.L_x_2936:
[----:B------:R-:W-:-:S07]  /*1f40*/  IMAD.MOV.U32 R14, RZ, RZ, 0x2 ;  /* 0x00000002ff0e7424 */ /* 0x000fce00078e00ff */
.L_x_2934:
[----:B------:R-:W-:Y:S05]  /*1f50*/  BSYNC.RECONVERGENT B5 ;  /* 0x0000000000057941 */ /* 0x000fea0003800200 */
.L_x_2932:
        /* <DEDUP_REMOVED lines=18> */
[----:B--2---:R-:W-:Y:S01]  /*2080*/  IMAD.MOV.U32 R15, RZ, RZ, 0x1 ;  /* 0x00000001ff0f7424 */ /* 0x004fe200078e00ff */
[----:B------:R-:W-:Y:S01]  /*2090*/  IADD3 R13, P0, PT, R6, 0xd0, RZ ;  /* 0x000000d0060d7810 */ /* 0x000fe20007f1e0ff */
        /* <DEDUP_REMOVED lines=9> */
.L_x_2937:
[----:B------:R-:W-:Y:S01]  /*2130*/  VIADD R13, R12, 0xfffffffd ;  /* 0xfffffffd0c0d7836 */ /* 0x000fe20000000000 */
[----:B------:R1:W-:Y:S01]  /*2140*/  STG.E.U16 desc[UR4][R6.64+0xc8], RZ ;  /* 0x0000c8ff06007986 */ /* 0x0003e2000c101504 */
[----:B------:R-:W-:-:S03]  /*2150*/  IMAD.MOV.U32 R16, RZ, RZ, R9 ;  /* 0x000000ffff107224 */ /* 0x000fc600078e0009 */
[----:B------:R1:W-:Y:S01]  /*2160*/  STG.E.U16 desc[UR4][R6.64+0xcc], R13 ;  /* 0x0000cc0d06007986 */ /* 0x0003e2000c101504 */
[----:B------:R-:W-:Y:S05]  /*2170*/  BRA `(.L_x_2938) ;  /* 0x0000000000207947 */ /* 0x000fea0003800000 */
.L_x_2926:
[----:B------:R-:W-:Y:S05]  /*2180*/  BSYNC.RELIABLE B3 ;  /* 0x0000000000037941 */ /* 0x000fea0003800100 */
.L_x_2925:
[C---:B------:R-:W-:Y:S01]  /*2190*/  LOP3.LUT R15, R13.reuse, 0xffff, RZ, 0xc0, !PT ;  /* 0x0000ffff0d0f7812 */ /* 0x040fe200078ec0ff */
[----:B------:R-:W-:Y:S02]  /*21a0*/  VIADD R13, R13, 0x1 ;  /* 0x000000010d0d7836 */ /* 0x000fe40000000000 */
[----:B------:R-:W-:Y:S01]  /*21b0*/  IMAD.MOV.U32 R16, RZ, RZ, R9 ;  /* 0x000000ffff107224 */ /* 0x000fe200078e0009 */
[----:B------:R-:W-:Y:S02]  /*21c0*/  IADD3 R14, P0, PT, R6, R15, RZ ;  /* 0x0000000f060e7210 */ /* 0x000fe40007f1e0ff */
[----:B------:R3:W-:Y:S03]  /*21d0*/  STG.E.U16 desc[UR4][R6.64+0xc8], R13 ;  /* 0x0000c80d06007986 */ /* 0x0007e6000c101504 */
[----:B------:R-:W-:-:S05]  /*21e0*/  IMAD.X R15, RZ, RZ, R7, P0 ;  /* 0x000000ffff0f7224 */ /* 0x000fca00000e0607 */
[----:B------:R3:W-:Y:S03]  /*21f0*/  STG.E.U8 desc[UR4][R14.64], R17 ;  /* 0x000000110e007986 */ /* 0x0007e6000c101104 */
.L_x_2938:
[----:B------:R-:W-:Y:S05]  /*2200*/  BSYNC.RECONVERGENT B4 ;  /* 0x0000000000047941 */ /* 0x000fea0003800200 */
.L_x_2924:
[C---:B------:R-:W-:Y:S01]  /*2210*/  ISETP.GT.U32.AND P0, PT, R12.reuse, 0x4, PT ;  /* 0x000000040c00780c */ /* 0x040fe20003f04070 */
[----:B------:R-:W-:-:S12]  /*2220*/  VIADD R12, R12, 0xfffffffd ;  /* 0xfffffffd0c0c7836 */ /* 0x000fd80000000000 */
[----:B------:R-:W-:Y:S05]  /*2230*/  @P0 BRA `(.L_x_2939) ;  /* 0xfffffff000500947 */ /* 0x000fea000383ffff */
[----:B------:R-:W-:Y:S05]  /*2240*/  BSYNC.RELIABLE B0 ;  /* 0x0000000000007941 */ /* 0x000fea0003800100 */
.L_x_2891:
[----:B-1-3--:R3:W5:Y:S01]  /*2250*/  LDG.E.U16 R13, desc[UR4][R6.64+0xc8] ;  /* 0x0000c804060d7981 */ /* 0x00a762000c1e1500 */
[----:B------:R-:W-:-:S07]  /*2260*/  IMAD.MOV.U32 R9, RZ, RZ, R16 ;  /* 0x000000ffff097224 */ /* 0x000fce00078e0010 */
.L_x_2890:
[----:B------:R-:W-:Y:S05]  /*2270*/  BSYNC.RECONVERGENT B1 ;  /* 0x0000000000017941 */ /* 0x000fea0003800200 */
.L_x_2889:
[----:B-1---5:R-:W-:Y:S01]  /*2280*/  LOP3.LUT R11, R13, 0xffff, RZ, 0xc0, !PT ;  /* 0x0000ffff0d0b7812 */ /* 0x022fe200078ec0ff */
[----:B------:R-:W-:Y:S01]  /*2290*/  BSSY.RECONVERGENT B0, `(.L_x_2940) ;  /* 0x000000a000007945 */ /* 0x000fe20003800200 */
[----:B------:R-:W-:-:S04]  /*22a0*/  ISETP.GT.AND P0, PT, R9, 0x5, PT ;  /* 0x000000050900780c */ /* 0x000fc80003f04270 */
[----:B------:R-:W-:-:S13]  /*22b0*/  ISETP.LT.U32.OR P0, PT, R11, 0x14, P0 ;  /* 0x000000140b00780c */ /* 0x000fda0000701470 */
[----:B------:R-:W-:Y:S01]  /*22c0*/  @!P0 IADD3 R12, P1, PT, R11, R6, RZ ;  /* 0x000000060b0c8210 */ /* 0x000fe20007f3e0ff */
[----:B------:R-:W-:-:S04]  /*22d0*/  @!P0 VIADD R9, R9, 0x1 ;  /* 0x0000000109098836 */ /* 0x000fc80000000000 */
[----:B------:R-:W-:-:S05]  /*22e0*/  @!P0 IMAD.X R13, RZ, RZ, R7, P1 ;  /* 0x000000ffff0d8224 */ /* 0x000fca00008e0607 */
[----:B------:R1:W-:Y:S01]  /*22f0*/  @!P0 STG.E.U8 desc[UR4][R12.64], RZ ;  /* 0x000000ff0c008986 */ /* 0x0003e2000c101104 */
[----:B------:R-:W-:Y:S05]  /*2300*/  @!P0 BRA `(.L_x_2941) ;  /* 0x0000000000088947 */ /* 0x000fea0003800000 */
[----:B------:R-:W-:-:S13]  /*2310*/  ISETP.GT.U32.AND P0, PT, R11, 0x13, PT ;  /* 0x000000130b00780c */ /* 0x000fda0003f04070 */
[----:B------:R4:W-:Y:S02]  /*2320*/  @!P0 STG.E.U8 desc[UR4][R6.64+0xce], RZ ;  /* 0x0000ceff06008986 */ /* 0x0009e4000c101104 */
.L_x_2941:
[----:B------:R-:W-:Y:S05]  /*2330*/  BSYNC.RECONVERGENT B0 ;  /* 0x0000000000007941 */ /* 0x000fea0003800200 */
.L_x_2940:
[----:B------:R-:W-:Y:S02]  /*2340*/  ISETP.GE.AND P0, PT, R9, 0x6, PT ;  /* 0x000000060900780c */ /* 0x000fe40003f06270 */
[C---:B------:R-:W-:Y:S01]  /*2350*/  ISETP.LT.U32.AND P1, PT, R10.reuse, 0x2, PT ;  /* 0x000000020a00780c */ /* 0x040fe20003f21070 */
[----:B------:R-:W-:-:S12]  /*2360*/  VIADD R10, R10, 0x1 ;  /* 0x000000010a0a7836 */ /* 0x000fd80000000000 */
[----:B------:R-:W-:Y:S05]  /*2370*/  @!P0 BRA P1, `(.L_x_2942) ;  /* 0xffffffec00c88947 */ /* 0x000fea000083ffff */
.L_x_2888:
[----:B------:R-:W-:Y:S05]  /*2380*/  BSYNC.RECONVERGENT B2 ;  /* 0x0000000000027941 */ /* 0x000fea0003800200 */
.L_x_2887:
[----:B------:R-:W-:Y:S05]  /*2390*/  WARPSYNC.ALL ;  /* 0x0000000000007948 */ /* 0x000fea0003800000 */
[----:B0-----:R-:W0:Y:S01]  /*23a0*/  LDC.64 R2, c[0x0][0x3a8] ;  /* 0x0000ea00ff027b82 */ /* 0x001e220000000a00 */
[----:B------:R-:W-:Y:S01]  /*23b0*/  VIMNMX R9, PT, PT, R9, 0x6, PT ;  /* 0x0000000609097848 */ /* 0x000fe20003fe0100 */
[----:B0-----:R-:W-:-:S05]  /*23c0*/  IMAD.WIDE R2, R0, 0x4, R2 ;  /* 0x0000000400027825 */ /* 0x001fca00078e0202 */
[----:B------:R-:W-:Y:S01]  /*23d0*/  STG.E desc[UR4][R2.64], R9 ;  /* 0x0000000902007986 */ /* 0x000fe2000c101904 */
[----:B------:R-:W-:Y:S05]  /*23e0*/  EXIT ;  /* 0x000000000000794d */ /* 0x000fea0003800000 */
.L_x_2943:
        /* <DEDUP_REMOVED lines=9> */
.L_x_2946:


//--------------------- .nv.shared.reserved.0     --------------------------
	.section	.nv.shared.reserved.0,"aw",@nobits
	.weak		__nv_reservedSMEM_offset_0_alias
	.size		__nv_reservedSMEM_offset_0_alias, 0, 64
	.other		__nv_reservedSMEM_offset_0_alias,@"STO_CUDA_RESERVED_SHARED STV_DEFAULT"
__nv_reservedSMEM_offset_0_alias:
	.zero		0
	.zero		64


//--------------------- .nv.constant0._Z34enhanced_protein_kmer_match_kernelPK15TranslatedFramePKjiPK15ProteinDatabaseP12ProteinMatchPjjb --------------------------
	.section	.nv.constant0._Z34enhanced_protein_kmer_match_kernelPK15TranslatedFramePKjiPK15ProteinDatabaseP12ProteinMatchPjjb,"a",@progbits
	.sectionflags	@""
	.align	4
.nv.constant0._Z34enhanced_protein_kmer_match_kernelPK15TranslatedFramePKjiPK15ProteinDatabaseP12ProteinMatchPjjb:
	.zero		949


//--------------------- .nv.constant0._Z26six_frame_translate_kernelPKcPKiS2_iP15TranslatedFramePj --------------------------
	.section	.nv.constant0._Z26six_frame_translate_kernelPKcPKiS2_iP15TranslatedFramePj,"a",@progbits
	.sectionflags	@""
	.align	4
.nv.constant0._Z26six_frame_translate_kernelPKcPKiS2_iP15TranslatedFramePj:
	.zero		944


//--------------------- SYMBOLS --------------------------

	.type		.nv.reservedSmem.offset0,@object
	.size		.nv.reservedSmem.offset0,0x4
